def matmul_kernel(
    a_ptr,
    b_ptr,
    c_ptr,
    M,
    N,
    K,
    stride_am,
    stride_ak,
    stride_bk,
    stride_bn,
    stride_cm,
    stride_cn,
    BLOCK_M: tl.constexpr,
    BLOCK_N: tl.constexpr,
    BLOCK_K: tl.constexpr,
    GROUP_M: tl.constexpr,
):
    pid = tl.program_id(axis=0)
    num_pid_m = tl.cdiv(M, BLOCK_M)
    num_pid_n = tl.cdiv(N, BLOCK_N)
    num_pid_in_group = GROUP_M * num_pid_n
    group_id = pid // num_pid_in_group
    first_pid_m = group_id * GROUP_M
    group_size_m = min(num_pid_m - first_pid_m, GROUP_M)
    pid_m = first_pid_m + ((pid % num_pid_in_group) % group_size_m)
    pid_n = (pid % num_pid_in_group) // group_size_m

    offs_am = (pid_m * BLOCK_M + tl.arange(0, BLOCK_M)) % M
    offs_bn = (pid_n * BLOCK_N + tl.arange(0, BLOCK_N)) % N
    offs_k = tl.arange(0, BLOCK_K)
    a_ptrs = a_ptr + offs_am[:, None] * stride_am + offs_k[None, :] * stride_ak
    b_ptrs = b_ptr + offs_k[:, None] * stride_bk + offs_bn[None, :] * stride_bn

    acc = tl.zeros((BLOCK_M, BLOCK_N), dtype=tl.float32)
    for kk in range(0, tl.cdiv(K, BLOCK_K)):
        a = tl.load(a_ptrs, mask=offs_k[None, :] < K - kk * BLOCK_K, other=0.0)
        b = tl.load(b_ptrs, mask=offs_k[:, None] < K - kk * BLOCK_K, other=0.0)
        acc = tl.dot(a, b, acc)
        a_ptrs += BLOCK_K * stride_ak
        b_ptrs += BLOCK_K * stride_bk

    c = acc.to(c_ptr.dtype.element_ty)
    offs_cm = pid_m * BLOCK_M + tl.arange(0, BLOCK_M)
    offs_cn = pid_n * BLOCK_N + tl.arange(0, BLOCK_N)
    c_ptrs = c_ptr + offs_cm[:, None] * stride_cm + offs_cn[None, :] * stride_cn
    mask = (offs_cm[:, None] < M) & (offs_cn[None, :] < N)
    tl.store(c_ptrs, c, mask=mask)

# config = {"BLOCK_K": 128, "BLOCK_M": 128, "BLOCK_N": 128, "GROUP_M": 8, "arch": "sm_100", "dtype": "fp8e5m2", "num_ctas": 1, "num_stages": 3, "num_warps": 1}
# arch = sm_100


// ===== COMPILED SASS (sm_100a) =====

	.target	sm_100a

	.elftype	@"ET_EXEC"


//--------------------- .note.nv.tkinfo           --------------------------
	.section	.note.nv.tkinfo,"",@"SHT_NOTE"
	.sectionflags	@"SHF_NOTE_NV_TKINFO"
	.tkinfo
        /*0018*/ 	.word	0x00000081
        /*0030*/ 	.string	""
        /*0030*/ 	.string	"ptxas-blackwell"
        /*0030*/ 	.string	"Cuda compilation tools, release 12.9, V12.9.86"
        /*0030*/ 	.string	"Build cuda_12.9.r12.9/compiler.36037853_0"
        /*0030*/ 	.string	"-v  -suppress-debug-info  -lineinfo  -arch sm_100a "



//--------------------- .note.nv.cuver            --------------------------
	.section	.note.nv.cuver,"",@"SHT_NOTE"
	.sectionflags	@"SHF_NOTE_NV_CUVER"
        /*0018*/ 	.short	0x0001
        /*001a*/ 	.short	0x0064
        /*001c*/ 	.short	0x0001
        /*001e*/ 	.short	0x0000
        /*0020*/ 	.short	0x0001
        /*0022*/ 	.short	0x0000


//--------------------- .nv.info                  --------------------------
	.section	.nv.info,"",@"SHT_CUDA_INFO"
	.align	4


	//----- nvinfo : EIATTR_REGCOUNT
	.align		4
        /*0000*/ 	.byte	0x04, 0x2f
        /*0002*/ 	.short	(.L_1 - .L_0)
	.align		4
.L_0:
        /*0004*/ 	.word	index@(matmul_kernel)
        /*0008*/ 	.word	0x00000040


	//----- nvinfo : EIATTR_FRAME_SIZE
	.align		4
.L_1:
        /*000c*/ 	.byte	0x04, 0x11
        /*000e*/ 	.short	(.L_3 - .L_2)
	.align		4
.L_2:
        /*0010*/ 	.word	index@(matmul_kernel)
        /*0014*/ 	.word	0x000054e8


	//----- nvinfo : EIATTR_MIN_STACK_SIZE
	.align		4
.L_3:
        /*0018*/ 	.byte	0x04, 0x12
        /*001a*/ 	.short	(.L_5 - .L_4)
	.align		4
.L_4:
        /*001c*/ 	.word	index@(matmul_kernel)
        /*0020*/ 	.word	0x000054e8
.L_5:


//--------------------- .nv.info.matmul_kernel    --------------------------
	.section	.nv.info.matmul_kernel,"",@"SHT_CUDA_INFO"
	.sectionflags	@""
	.align	4


	//----- nvinfo : EIATTR_CUDA_API_VERSION
	.align		4
        /*0000*/ 	.byte	0x04, 0x37
        /*0002*/ 	.short	(.L_7 - .L_6)
.L_6:
        /*0004*/ 	.word	0x00000081


	//----- nvinfo : EIATTR_KPARAM_INFO
	.align		4
.L_7:
        /*0008*/ 	.byte	0x04, 0x17
        /*000a*/ 	.short	(.L_9 - .L_8)
.L_8:
        /*000c*/ 	.word	0x00000000
        /*0010*/ 	.short	0x000d
        /*0012*/ 	.short	0x0048
        /*0014*/ 	.byte	0x00, 0xf4, 0x21, 0x00


	//----- nvinfo : EIATTR_KPARAM_INFO
	.align		4
.L_9:
        /*0018*/ 	.byte	0x04, 0x17
        /*001a*/ 	.short	(.L_11 - .L_10)
.L_10:
        /*001c*/ 	.word	0x00000000
        /*0020*/ 	.short	0x000c
        /*0022*/ 	.short	0x0040
        /*0024*/ 	.byte	0x00, 0xf4, 0x21, 0x00


	//----- nvinfo : EIATTR_KPARAM_INFO
	.align		4
.L_11:
        /*0028*/ 	.byte	0x04, 0x17
        /*002a*/ 	.short	(.L_13 - .L_12)
.L_12:
        /*002c*/ 	.word	0x00000000
        /*0030*/ 	.short	0x000b
        /*0032*/ 	.short	0x0038
        /*0034*/ 	.byte	0x00, 0xf0, 0x11, 0x00


	//----- nvinfo : EIATTR_KPARAM_INFO
	.align		4
.L_13:
        /*0038*/ 	.byte	0x04, 0x17
        /*003a*/ 	.short	(.L_15 - .L_14)
.L_14:
        /*003c*/ 	.word	0x00000000
        /*0040*/ 	.short	0x000a
        /*0042*/ 	.short	0x0034
        /*0044*/ 	.byte	0x00, 0xf0, 0x11, 0x00


	//----- nvinfo : EIATTR_KPARAM_INFO
	.align		4
.L_15:
        /*0048*/ 	.byte	0x04, 0x17
        /*004a*/ 	.short	(.L_17 - .L_16)
.L_16:
        /*004c*/ 	.word	0x00000000
        /*0050*/ 	.short	0x0009
        /*0052*/ 	.short	0x0030
        /*0054*/ 	.byte	0x00, 0xf0, 0x11, 0x00


	//----- nvinfo : EIATTR_KPARAM_INFO
	.align		4
.L_17:
        /*0058*/ 	.byte	0x04, 0x17
        /*005a*/ 	.short	(.L_19 - .L_18)
.L_18:
        /*005c*/ 	.word	0x00000000
        /*0060*/ 	.short	0x0008
        /*0062*/ 	.short	0x002c
        /*0064*/ 	.byte	0x00, 0xf0, 0x11, 0x00


	//----- nvinfo : EIATTR_KPARAM_INFO
	.align		4
.L_19:
        /*0068*/ 	.byte	0x04, 0x17
        /*006a*/ 	.short	(.L_21 - .L_20)
.L_20:
        /*006c*/ 	.word	0x00000000
        /*0070*/ 	.short	0x0007
        /*0072*/ 	.short	0x0028
        /*0074*/ 	.byte	0x00, 0xf0, 0x11, 0x00


	//----- nvinfo : EIATTR_KPARAM_INFO
	.align		4
.L_21:
        /*0078*/ 	.byte	0x04, 0x17
        /*007a*/ 	.short	(.L_23 - .L_22)
.L_22:
        /*007c*/ 	.word	0x00000000
        /*0080*/ 	.short	0x0006
        /*0082*/ 	.short	0x0024
        /*0084*/ 	.byte	0x00, 0xf0, 0x11, 0x00


	//----- nvinfo : EIATTR_KPARAM_INFO
	.align		4
.L_23:
        /*0088*/ 	.byte	0x04, 0x17
        /*008a*/ 	.short	(.L_25 - .L_24)
.L_24:
        /*008c*/ 	.word	0x00000000
        /*0090*/ 	.short	0x0005
        /*0092*/ 	.short	0x0020
        /*0094*/ 	.byte	0x00, 0xf0, 0x11, 0x00


	//----- nvinfo : EIATTR_KPARAM_INFO
	.align		4
.L_25:
        /*0098*/ 	.byte	0x04, 0x17
        /*009a*/ 	.short	(.L_27 - .L_26)
.L_26:
        /*009c*/ 	.word	0x00000000
        /*00a0*/ 	.short	0x0004
        /*00a2*/ 	.short	0x001c
        /*00a4*/ 	.byte	0x00, 0xf0, 0x11, 0x00


	//----- nvinfo : EIATTR_KPARAM_INFO
	.align		4
.L_27:
        /*00a8*/ 	.byte	0x04, 0x17
        /*00aa*/ 	.short	(.L_29 - .L_28)
.L_28:
        /*00ac*/ 	.word	0x00000000
        /*00b0*/ 	.short	0x0003
        /*00b2*/ 	.short	0x0018
        /*00b4*/ 	.byte	0x00, 0xf0, 0x11, 0x00


	//----- nvinfo : EIATTR_KPARAM_INFO
	.align		4
.L_29:
        /*00b8*/ 	.byte	0x04, 0x17
        /*00ba*/ 	.short	(.L_31 - .L_30)
.L_30:
        /*00bc*/ 	.word	0x00000000
        /*00c0*/ 	.short	0x0002
        /*00c2*/ 	.short	0x0010
        /*00c4*/ 	.byte	0x00, 0xf4, 0x21, 0x00


	//----- nvinfo : EIATTR_KPARAM_INFO
	.align		4
.L_31:
        /*00c8*/ 	.byte	0x04, 0x17
        /*00ca*/ 	.short	(.L_33 - .L_32)
.L_32:
        /*00cc*/ 	.word	0x00000000
        /*00d0*/ 	.short	0x0001
        /*00d2*/ 	.short	0x0008
        /*00d4*/ 	.byte	0x00, 0xf4, 0x21, 0x00


	//----- nvinfo : EIATTR_KPARAM_INFO
	.align		4
.L_33:
        /*00d8*/ 	.byte	0x04, 0x17
        /*00da*/ 	.short	(.L_35 - .L_34)
.L_34:
        /*00dc*/ 	.word	0x00000000
        /*00e0*/ 	.short	0x0000
        /*00e2*/ 	.short	0x0000
        /*00e4*/ 	.byte	0x00, 0xf4, 0x21, 0x00


	//----- nvinfo : EIATTR_SPARSE_MMA_MASK
	.align		4
.L_35:
        /*00e8*/ 	.byte	0x03, 0x50
        /*00ea*/ 	.short	0x0000


	//----- nvinfo : EIATTR_MAXREG_COUNT
	.align		4
        /*00ec*/ 	.byte	0x03, 0x1b
        /*00ee*/ 	.short	0x00ff


	//----- nvinfo : EIATTR_NUM_BARRIERS
	.align		4
        /*00f0*/ 	.byte	0x02, 0x4c
        /*00f2*/ 	.byte	0x01
	.zero		1


	//----- nvinfo : EIATTR_ANNOTATIONS
	.align		4
        /*00f4*/ 	.byte	0x04, 0x55
        /*00f6*/ 	.short	(.L_37 - .L_36)


	//   ....[0]....
.L_36:
        /*00f8*/ 	.word	0x00000001
        /*00fc*/ 	.byte	0x50, 0x00, 0x00, 0x00, 0x01, 0x00, 0x00, 0x00, 0x90, 0x00, 0x00, 0x00, 0x01, 0x00, 0x00, 0x00
        /* <DEDUP_REMOVED lines=649> */
        /*299c*/ 	.byte	0x90, 0xd8, 0x00, 0x00, 0x01, 0x00, 0x00, 0x00, 0xc0, 0xd8, 0x00, 0x00


	//----- nvinfo : EIATTR_COOP_GROUP_MASK_REGIDS
	.align		4
.L_37:
        /*29a8*/ 	.byte	0x04, 0x29
        /*29aa*/ 	.short	(.L_39 - .L_38)


	//   ....[0]....
.L_38:
        /*29ac*/ 	.word	0xffffffff


	//   ....[1]....
        /*29b0*/ 	.word	0xffffffff


	//   ....[2]....
        /*29b4*/ 	.word	0xffffffff


	//   ....[3]....
        /*29b8*/ 	.word	0xffffffff


	//   ....[4]....
        /*29bc*/ 	.word	0xffffffff


	//   ....[5]....
        /*29c0*/ 	.word	0xffffffff


	//   ....[6]....
        /*29c4*/ 	.word	0xffffffff


	//   ....[7]....
        /*29c8*/ 	.word	0xffffffff


	//   ....[8]....
        /*29cc*/ 	.word	0xffffffff


	//   ....[9]....
        /*29d0*/ 	.word	0xffffffff


	//   ....[10]....
        /*29d4*/ 	.word	0xffffffff


	//   ....[11]....
        /*29d8*/ 	.word	0xffffffff


	//   ....[12]....
        /*29dc*/ 	.word	0xffffffff


	//   ....[13]....
        /*29e0*/ 	.word	0xffffffff


	//   ....[14]....
        /*29e4*/ 	.word	0xffffffff


	//   ....[15]....
        /*29e8*/ 	.word	0xffffffff


	//   ....[16]....
        /*29ec*/ 	.word	0xffffffff


	//   ....[17]....
        /*29f0*/ 	.word	0xffffffff


	//   ....[18]....
        /*29f4*/ 	.word	0xffffffff


	//   ....[19]....
        /*29f8*/ 	.word	0xffffffff


	//   ....[20]....
        /*29fc*/ 	.word	0xffffffff


	//   ....[21]....
        /*2a00*/ 	.word	0xffffffff


	//   ....[22]....
        /*2a04*/ 	.word	0xffffffff


	//   ....[23]....
        /*2a08*/ 	.word	0xffffffff


	//   ....[24]....
        /*2a0c*/ 	.word	0xffffffff


	//   ....[25]....
        /*2a10*/ 	.word	0xffffffff


	//   ....[26]....
        /*2a14*/ 	.word	0xffffffff


	//   ....[27]....
        /*2a18*/ 	.word	0xffffffff


	//   ....[28]....
        /*2a1c*/ 	.word	0xffffffff


	//   ....[29]....
        /*2a20*/ 	.word	0xffffffff


	//   ....[30]....
        /*2a24*/ 	.word	0xffffffff


	//   ....[31]....
        /*2a28*/ 	.word	0xffffffff


	//   ....[32]....
        /*2a2c*/ 	.word	0xffffffff


	//   ....[33]....
        /*2a30*/ 	.word	0xffffffff


	//   ....[34]....
        /*2a34*/ 	.word	0xffffffff


	//   ....[35]....
        /*2a38*/ 	.word	0xffffffff


	//   ....[36]....
        /*2a3c*/ 	.word	0xffffffff


	//   ....[37]....
        /*2a40*/ 	.word	0xffffffff


	//   ....[38]....
        /*2a44*/ 	.word	0xffffffff


	//   ....[39]....
        /*2a48*/ 	.word	0xffffffff


	//   ....[40]....
        /*2a4c*/ 	.word	0xffffffff


	//   ....[41]....
        /*2a50*/ 	.word	0xffffffff


	//   ....[42]....
        /*2a54*/ 	.word	0xffffffff


	//   ....[43]....
        /*2a58*/ 	.word	0xffffffff


	//   ....[44]....
        /*2a5c*/ 	.word	0xffffffff


	//   ....[45]....
        /*2a60*/ 	.word	0xffffffff


	//   ....[46]....
        /*2a64*/ 	.word	0xffffffff


	//   ....[47]....
        /*2a68*/ 	.word	0xffffffff


	//   ....[48]....
        /*2a6c*/ 	.word	0xffffffff


	//   ....[49]....
        /*2a70*/ 	.word	0xffffffff


	//   ....[50]....
        /*2a74*/ 	.word	0xffffffff


	//   ....[51]....
        /*2a78*/ 	.word	0xffffffff


	//   ....[52]....
        /*2a7c*/ 	.word	0xffffffff


	//   ....[53]....
        /*2a80*/ 	.word	0xffffffff


	//   ....[54]....
        /*2a84*/ 	.word	0xffffffff


	//   ....[55]....
        /*2a88*/ 	.word	0xffffffff


	//   ....[56]....
        /*2a8c*/ 	.word	0xffffffff


	//   ....[57]....
        /*2a90*/ 	.word	0xffffffff


	//   ....[58]....
        /*2a94*/ 	.word	0xffffffff


	//   ....[59]....
        /*2a98*/ 	.word	0xffffffff


	//   ....[60]....
        /*2a9c*/ 	.word	0xffffffff


	//   ....[61]....
        /*2aa0*/ 	.word	0xffffffff


	//   ....[62]....
        /*2aa4*/ 	.word	0xffffffff


	//----- nvinfo : EIATTR_COOP_GROUP_INSTR_OFFSETS
	.align		4
.L_39:
        /*2aa8*/ 	.byte	0x04, 0x28
        /*2aaa*/ 	.short	(.L_41 - .L_40)


	//   ....[0]....
.L_40:
        /*2aac*/ 	.word	0x000a7560


	//   ....[1]....
        /*2ab0*/ 	.word	0x000a8770


	//   ....[2]....
        /*2ab4*/ 	.word	0x000a9390


	//   ....[3]....
        /*2ab8*/ 	.word	0x000a9430


	//   ....[4]....
        /*2abc*/ 	.word	0x000a9660


	//   ....[5]....
        /*2ac0*/ 	.word	0x000a9a60


	//   ....[6]....
        /*2ac4*/ 	.word	0x000aa0a0


	//   ....[7]....
        /*2ac8*/ 	.word	0x000aa1a0


	//   ....[8]....
        /*2acc*/ 	.word	0x000aa6d0


	//   ....[9]....
        /*2ad0*/ 	.word	0x000aa840


	//   ....[10]....
        /*2ad4*/ 	.word	0x000aa9a0


	//   ....[11]....
        /*2ad8*/ 	.word	0x000baaa0


	//   ....[12]....
        /*2adc*/ 	.word	0x000bac50


	//   ....[13]....
        /*2ae0*/ 	.word	0x000bac70


	//   ....[14]....
        /*2ae4*/ 	.word	0x000baf60


	//   ....[15]....
        /*2ae8*/ 	.word	0x000bafa0


	//   ....[16]....
        /*2aec*/ 	.word	0x000bb010


	//   ....[17]....
        /*2af0*/ 	.word	0x000bb080


	//   ....[18]....
        /*2af4*/ 	.word	0x000bb0c0


	//   ....[19]....
        /*2af8*/ 	.word	0x000bb200


	//   ....[20]....
        /*2afc*/ 	.word	0x000bb230


	//   ....[21]....
        /*2b00*/ 	.word	0x000bb2d0


	//   ....[22]....
        /*2b04*/ 	.word	0x000bb2f0


	//   ....[23]....
        /*2b08*/ 	.word	0x000bb3f0


	//   ....[24]....
        /*2b0c*/ 	.word	0x000bb440


	//   ....[25]....
        /*2b10*/ 	.word	0x000bb480


	//   ....[26]....
        /*2b14*/ 	.word	0x000bb4b0


	//   ....[27]....
        /*2b18*/ 	.word	0x000bb530


	//   ....[28]....
        /*2b1c*/ 	.word	0x000bb550


	//   ....[29]....
        /*2b20*/ 	.word	0x000bb6a0


	//   ....[30]....
        /*2b24*/ 	.word	0x000bb6d0


	//   ....[31]....
        /*2b28*/ 	.word	0x000bb750


	//   ....[32]....
        /*2b2c*/ 	.word	0x000bb780


	//   ....[33]....
        /*2b30*/ 	.word	0x000bb8f0


	//   ....[34]....
        /*2b34*/ 	.word	0x000bb910


	//   ....[35]....
        /*2b38*/ 	.word	0x000bb950


	//   ....[36]....
        /*2b3c*/ 	.word	0x000bb9b0


	//   ....[37]....
        /*2b40*/ 	.word	0x000bba30


	//   ....[38]....
        /*2b44*/ 	.word	0x000bba60


	//   ....[39]....
        /*2b48*/ 	.word	0x000bbbe0


	//   ....[40]....
        /*2b4c*/ 	.word	0x000bbc20


	//   ....[41]....
        /*2b50*/ 	.word	0x000bbcb0


	//   ....[42]....
        /*2b54*/ 	.word	0x000bbde0


	//   ....[43]....
        /*2b58*/ 	.word	0x000bbe10


	//   ....[44]....
        /*2b5c*/ 	.word	0x000bbe40


	//   ....[45]....
        /*2b60*/ 	.word	0x000bbee0


	//   ....[46]....
        /*2b64*/ 	.word	0x000bc010


	//   ....[47]....
        /*2b68*/ 	.word	0x000bc040


	//   ....[48]....
        /*2b6c*/ 	.word	0x000bc070


	//   ....[49]....
        /*2b70*/ 	.word	0x000bc1e0


	//   ....[50]....
        /*2b74*/ 	.word	0x000bc500


	//   ....[51]....
        /*2b78*/ 	.word	0x000bc520


	//   ....[52]....
        /*2b7c*/ 	.word	0x000bc540


	//   ....[53]....
        /*2b80*/ 	.word	0x000bc560


	//   ....[54]....
        /*2b84*/ 	.word	0x000bc580


	//   ....[55]....
        /*2b88*/ 	.word	0x000bc5a0


	//   ....[56]....
        /*2b8c*/ 	.word	0x000bc5e0


	//   ....[57]....
        /*2b90*/ 	.word	0x000bc600


	//   ....[58]....
        /*2b94*/ 	.word	0x000bc640


	//   ....[59]....
        /*2b98*/ 	.word	0x000bc680


	//   ....[60]....
        /*2b9c*/ 	.word	0x000bc740


	//   ....[61]....
        /*2ba0*/ 	.word	0x000bc770


	//   ....[62]....
        /*2ba4*/ 	.word	0x000bc7a0


	//----- nvinfo : EIATTR_VRC_CTA_INIT_COUNT
	.align		4
.L_41:
        /*2ba8*/ 	.byte	0x02, 0x4a
	.zero		1
	.zero		1


	//----- nvinfo : EIATTR_EXIT_INSTR_OFFSETS
	.align		4
        /*2bac*/ 	.byte	0x04, 0x1c
        /*2bae*/ 	.short	(.L_43 - .L_42)


	//   ....[0]....
.L_42:
        /*2bb0*/ 	.word	0x000c6ee0


	//   ....[1]....
        /*2bb4*/ 	.word	0x000c6f10


	//----- nvinfo : EIATTR_REQNTID
	.align		4
.L_43:
        /*2bb8*/ 	.byte	0x04, 0x10
        /*2bba*/ 	.short	(.L_45 - .L_44)
.L_44:
        /*2bbc*/ 	.word	0x00000020
        /*2bc0*/ 	.word	0x00000001
        /*2bc4*/ 	.word	0x00000001


	//----- nvinfo : EIATTR_CBANK_PARAM_SIZE
	.align		4
.L_45:
        /*2bc8*/ 	.byte	0x03, 0x19
        /*2bca*/ 	.short	0x0050


	//----- nvinfo : EIATTR_PARAM_CBANK
	.align		4
        /*2bcc*/ 	.byte	0x04, 0x0a
        /*2bce*/ 	.short	(.L_47 - .L_46)
	.align		4
.L_46:
        /*2bd0*/ 	.word	index@(.nv.constant0.matmul_kernel)
        /*2bd4*/ 	.short	0x0380
        /*2bd6*/ 	.short	0x0050


	//----- nvinfo : EIATTR_SW_WAR
	.align		4
.L_47:
        /*2bd8*/ 	.byte	0x04, 0x36
        /*2bda*/ 	.short	(.L_49 - .L_48)
.L_48:
        /*2bdc*/ 	.word	0x00000008
.L_49:


//--------------------- .nv.compat                --------------------------
	.section	.nv.compat,"",@"SHT_CUDA_COMPAT_INFO"
	.align	4
        /*0000*/ 	.byte	0x02, 0x02, 0x02, 0x00, 0x02, 0x05, 0x05, 0x00, 0x02, 0x03, 0x00, 0x00, 0x02, 0x06, 0x01, 0x00


//--------------------- .nv.callgraph             --------------------------
	.section	.nv.callgraph,"",@"SHT_CUDA_CALLGRAPH"
	.align	4
	.sectionentsize	8
	.align		4
        /*0000*/ 	.word	0x00000000
	.align		4
        /*0004*/ 	.word	0xffffffff
	.align		4
        /*0008*/ 	.word	0x00000000
	.align		4
        /*000c*/ 	.word	0xfffffffe
	.align		4
        /*0010*/ 	.word	0x00000000
	.align		4
        /*0014*/ 	.word	0xfffffffd
	.align		4
        /*0018*/ 	.word	0x00000000
	.align		4
        /*001c*/ 	.word	0xfffffffc


//--------------------- .text.matmul_kernel       --------------------------
	.section	.text.matmul_kernel,"ax",@progbits
	.align	128
        .global         matmul_kernel
        .type           matmul_kernel,@function
        .size           matmul_kernel,(.L_x_3 - matmul_kernel)
        .other          matmul_kernel,@"STO_CUDA_ENTRY STV_DEFAULT"
matmul_kernel:
.text.matmul_kernel:
[----:B------:R-:W0:Y:S02]  /*0000*/  LDC R1, c[0x0][0x37c] ;  /* 0x0000df00ff017b82 */ /* 0x000e240000000800 */
[----:B0-----:R-:W-:-:S06]  /*0010*/  VIADD R1, R1, 0xffffab18 ;  /* 0xffffab1801017836 */ /* 0x001fcc0000000000 */
[----:B------:R-:W0:Y:S01]  /*0020*/  LDC.64 R4, c[0x0][0x398] ;  /* 0x0000e600ff047b82 */ /* 0x000e220000000a00 */
[----:B------:R-:W1:Y:S01]  /*0030*/  S2R R7, SR_CTAID.X ;  /* 0x0000000000077919 */ /* 0x000e620000002500 */
[----:B------:R-:W2:Y:S01]  /*0040*/  LDCU UR45, c[0x0][0x3a0] ;  /* 0x00007400ff2d77ac */ /* 0x000ea20008000800 */
[----:B------:R-:W-:Y:S01]  /*0050*/  STL [R1+0x790], RZ ;  /* 0x000790ff01007387 */ /* 0x000fe20000100800 */
[----:B------:R-:W-:Y:S01]  /*0060*/  UMOV UR4, 0x400 ;  /* 0x0000040000047882 */ /* 0x000fe20000000000 */
[----:B------:R-:W3:Y:S03]  /*0070*/  LDCU.64 UR40, c[0x0][0x358] ;  /* 0x00006b00ff2877ac */ /* 0x000ee60008000a00 */
[----:B------:R-:W4:Y:S01]  /*0080*/  S2UR UR5, SR_CgaCtaId ;  /* 0x00000000000579c3 */ /* 0x000f220000008800 */
[----:B------:R-:W-:Y:S04]  /*0090*/  STL [R1+0x794], RZ ;  /* 0x000794ff01007387 */ /* 0x000fe80000100800 */
[----:B------:R-:W-:Y:S04]  /*00a0*/  STL [R1+0x798], RZ ;  /* 0x000798ff01007387 */ /* 0x000fe80000100800 */
[----:B------:R-:W-:Y:S01]  /*00b0*/  STL [R1+0x79c], RZ ;  /* 0x00079cff01007387 */ /* 0x000fe20000100800 */
[----:B--2---:R-:W-:-:S03]  /*00c0*/  UIADD3 UR45, UPT, UPT, UR45, 0x7f, URZ ;  /* 0x0000007f2d2d7890 */ /* 0x004fc6000fffe0ff */
[----:B------:R-:W-:Y:S01]  /*00d0*/  STL [R1+0x780], RZ ;  /* 0x000780ff01007387 */ /* 0x000fe20000100800 */
[----:B0-----:R-:W-:-:S03]  /*00e0*/  VIADD R0, R5, 0x7f ;  /* 0x0000007f05007836 */ /* 0x001fc60000000000 */
[----:B------:R-:W-:Y:S01]  /*00f0*/  STL [R1+0x784], RZ ;  /* 0x000784ff01007387 */ /* 0x000fe20000100800 */
[----:B------:R-:W-:-:S03]  /*0100*/  UISETP.GE.AND UP0, UPT, UR45, 0x80, UPT ;  /* 0x000000802d00788c */ /* 0x000fc6000bf06270 */
[----:B------:R-:W-:Y:S01]  /*0110*/  STL [R1+0x788], RZ ;  /* 0x000788ff01007387 */ /* 0x000fe20000100800 */
[----:B------:R-:W-:Y:S01]  /*0120*/  SHF.R.S32.HI R3, RZ, 0x1f, R0 ;  /* 0x0000001fff037819 */ /* 0x000fe20000011400 */
[----:B----4-:R-:W-:Y:S02]  /*0130*/  ULEA UR4, UR5, UR4, 0x18 ;  /* 0x0000000405047291 */ /* 0x010fe4000f8ec0ff */
[----:B------:R-:W-:Y:S01]  /*0140*/  STL [R1+0x78c], RZ ;  /* 0x00078cff01007387 */ /* 0x000fe20000100800 */
[----:B------:R-:W-:Y:S02]  /*0150*/  LEA.HI R3, R3, R0, RZ, 0x7 ;  /* 0x0000000003037211 */ /* 0x000fe400078f38ff */
[----:B-1----:R-:W-:Y:S01]  /*0160*/  IABS R10, R7 ;  /* 0x00000007000a7213 */ /* 0x002fe20000000000 */
[----:B------:R-:W-:Y:S01]  /*0170*/  STL [R1+0x770], RZ ;  /* 0x000770ff01007387 */ /* 0x000fe20000100800 */
[----:B------:R-:W-:-:S03]  /*0180*/  SHF.R.S32.HI R3, RZ, 0x7, R3 ;  /* 0x00000007ff037819 */ /* 0x000fc60000011403 */
[----:B------:R-:W-:Y:S02]  /*0190*/  STL [R1+0x774], RZ ;  /* 0x000774ff01007387 */ /* 0x000fe40000100800 */
[----:B------:R-:W-:Y:S02]  /*01a0*/  IMAD.SHL.U32 R6, R3, 0x8, RZ ;  /* 0x0000000803067824 */ /* 0x000fe400078e00ff */
[----:B------:R-:W-:Y:S03]  /*01b0*/  STL [R1+0x778], RZ ;  /* 0x000778ff01007387 */ /* 0x000fe60000100800 */
[-C--:B------:R-:W-:Y:S01]  /*01c0*/  IABS R9, R6.reuse ;  /* 0x0000000600097213 */ /* 0x080fe20000000000 */
[----:B------:R-:W-:Y:S01]  /*01d0*/  STL [R1+0x77c], RZ ;  /* 0x00077cff01007387 */ /* 0x000fe20000100800 */
[----:B------:R-:W-:Y:S02]  /*01e0*/  IABS R12, R6 ;  /* 0x00000006000c7213 */ /* 0x000fe40000000000 */
[----:B------:R-:W0:Y:S01]  /*01f0*/  I2F.RP R0, R9 ;  /* 0x0000000900007306 */ /* 0x000e220000209400 */
[----:B------:R-:W-:Y:S04]  /*0200*/  STL [R1+0x760], RZ ;  /* 0x000760ff01007387 */ /* 0x000fe80000100800 */
[----:B------:R-:W-:Y:S04]  /*0210*/  STL [R1+0x764], RZ ;  /* 0x000764ff01007387 */ /* 0x000fe80000100800 */
[----:B------:R-:W-:Y:S04]  /*0220*/  STL [R1+0x768], RZ ;  /* 0x000768ff01007387 */ /* 0x000fe80000100800 */
[----:B------:R-:W-:Y:S01]  /*0230*/  STL [R1+0x76c], RZ ;  /* 0x00076cff01007387 */ /* 0x000fe20000100800 */
[----:B0-----:R-:W0:Y:S03]  /*0240*/  MUFU.RCP R0, R0 ;  /* 0x0000000000007308 */ /* 0x001e260000001000 */
[----:B------:R-:W-:Y:S04]  /*0250*/  STL [R1+0x750], RZ ;  /* 0x000750ff01007387 */ /* 0x000fe80000100800 */
[----:B------:R-:W-:Y:S04]  /*0260*/  STL [R1+0x754], RZ ;  /* 0x000754ff01007387 */ /* 0x000fe80000100800 */
[----:B------:R-:W-:Y:S04]  /*0270*/  STL [R1+0x758], RZ ;  /* 0x000758ff01007387 */ /* 0x000fe80000100800 */
[----:B------:R-:W-:Y:S01]  /*0280*/  STL [R1+0x75c], RZ ;  /* 0x00075cff01007387 */ /* 0x000fe20000100800 */
[----:B0-----:R-:W-:-:S03]  /*0290*/  VIADD R2, R0, 0xffffffe ;  /* 0x0ffffffe00027836 */ /* 0x001fc60000000000 */
[----:B------:R-:W-:Y:S01]  /*02a0*/  STL [R1+0x740], RZ ;  /* 0x000740ff01007387 */ /* 0x000fe20000100800 */
[----:B------:R-:W-:Y:S01]  /*02b0*/  IMAD.MOV R0, RZ, RZ, -R12 ;  /* 0x000000ffff007224 */ /* 0x000fe200078e0a0c */
[----:B------:R0:W1:Y:S02]  /*02c0*/  F2I.FTZ.U32.TRUNC.NTZ R3, R2 ;  /* 0x0000000200037305 */ /* 0x000064000021f000 */
[----:B------:R-:W-:Y:S04]  /*02d0*/  STL [R1+0x744], RZ ;  /* 0x000744ff01007387 */ /* 0x000fe80000100800 */
[----:B------:R-:W-:Y:S04]  /*02e0*/  STL [R1+0x748], RZ ;  /* 0x000748ff01007387 */ /* 0x000fe80000100800 */
[----:B------:R-:W-:Y:S01]  /*02f0*/  STL [R1+0x74c], RZ ;  /* 0x00074cff01007387 */ /* 0x000fe20000100800 */
[----:B0-----:R-:W-:-:S03]  /*0300*/  IMAD.MOV.U32 R2, RZ, RZ, RZ ;  /* 0x000000ffff027224 */ /* 0x001fc600078e00ff */
[----:B------:R-:W-:Y:S01]  /*0310*/  STL [R1+0x730], RZ ;  /* 0x000730ff01007387 */ /* 0x000fe20000100800 */
[----:B-1----:R-:W-:-:S03]  /*0320*/  IMAD.MOV R8, RZ, RZ, -R3 ;  /* 0x000000ffff087224 */ /* 0x002fc600078e0a03 */
[----:B------:R-:W-:Y:S01]  /*0330*/  STL [R1+0x734], RZ ;  /* 0x000734ff01007387 */ /* 0x000fe20000100800 */
[----:B------:R-:W-:-:S03]  /*0340*/  IMAD R11, R8, R9, RZ ;  /* 0x00000009080b7224 */ /* 0x000fc600078e02ff */
[----:B------:R-:W-:Y:S01]  /*0350*/  STL [R1+0x738], RZ ;  /* 0x000738ff01007387 */ /* 0x000fe20000100800 */
[----:B------:R-:W-:Y:S02]  /*0360*/  IMAD.MOV.U32 R8, RZ, RZ, R10 ;  /* 0x000000ffff087224 */ /* 0x000fe400078e000a */
[----:B------:R-:W-:Y:S01]  /*0370*/  IMAD.HI.U32 R3, R3, R11, R2 ;  /* 0x0000000b03037227 */ /* 0x000fe200078e0002 */
[----:B------:R-:W-:Y:S04]  /*0380*/  STL [R1+0x73c], RZ ;  /* 0x00073cff01007387 */ /* 0x000fe80000100800 */
[----:B------:R-:W-:Y:S01]  /*0390*/  STL [R1+0x720], RZ ;  /* 0x000720ff01007387 */ /* 0x000fe20000100800 */
[----:B------:R-:W-:-:S03]  /*03a0*/  IMAD.HI.U32 R3, R3, R8, RZ ;  /* 0x0000000803037227 */ /* 0x000fc600078e00ff */
[----:B------:R-:W-:Y:S01]  /*03b0*/  STL [R1+0x724], RZ ;  /* 0x000724ff01007387 */ /* 0x000fe20000100800 */
[----:B------:R-:W-:-:S03]  /*03c0*/  IMAD R0, R3, R0, R8 ;  /* 0x0000000003007224 */ /* 0x000fc600078e0208 */
[----:B------:R-:W-:Y:S02]  /*03d0*/  STL [R1+0x728], RZ ;  /* 0x000728ff01007387 */ /* 0x000fe40000100800 */
[----:B------:R-:W-:Y:S02]  /*03e0*/  ISETP.GT.U32.AND P1, PT, R9, R0, PT ;  /* 0x000000000900720c */ /* 0x000fe40003f24070 */
[----:B------:R-:W-:Y:S04]  /*03f0*/  STL [R1+0x72c], RZ ;  /* 0x00072cff01007387 */ /* 0x000fe80000100800 */
[----:B------:R-:W-:Y:S04]  /*0400*/  STL [R1+0xb40], RZ ;  /* 0x000b40ff01007387 */ /* 0x000fe80000100800 */
[----:B------:R-:W-:Y:S03]  /*0410*/  STL [R1+0xb44], RZ ;  /* 0x000b44ff01007387 */ /* 0x000fe60000100800 */
[----:B------:R-:W-:Y:S01]  /*0420*/  @!P1 IMAD.IADD R0, R0, 0x1, -R9 ;  /* 0x0000000100009824 */ /* 0x000fe200078e0a09 */
[----:B------:R-:W-:Y:S01]  /*0430*/  STL [R1+0xb48], RZ ;  /* 0x000b48ff01007387 */ /* 0x000fe20000100800 */
[----:B------:R-:W-:Y:S01]  /*0440*/  @!P1 VIADD R3, R3, 0x1 ;  /* 0x0000000103039836 */ /* 0x000fe20000000000 */
[----:B------:R-:W-:-:S02]  /*0450*/  ISETP.NE.AND P1, PT, R6, RZ, PT ;  /* 0x000000ff0600720c */ /* 0x000fc40003f25270 */
[----:B------:R-:W-:Y:S01]  /*0460*/  STL [R1+0xb4c], RZ ;  /* 0x000b4cff01007387 */ /* 0x000fe20000100800 */
[----:B------:R-:W-:Y:S02]  /*0470*/  ISETP.GE.U32.AND P0, PT, R0, R9, PT ;  /* 0x000000090000720c */ /* 0x000fe40003f06070 */
[----:B------:R-:W-:Y:S01]  /*0480*/  LOP3.LUT R0, R7, R6, RZ, 0x3c, !PT ;  /* 0x0000000607007212 */ /* 0x000fe200078e3cff */
[----:B------:R-:W-:Y:S03]  /*0490*/  STL [R1+0xc30], RZ ;  /* 0x000c30ff01007387 */ /* 0x000fe60000100800 */
[----:B------:R-:W-:Y:S01]  /*04a0*/  ISETP.GE.AND P2, PT, R0, RZ, PT ;  /* 0x000000ff0000720c */ /* 0x000fe20003f46270 */
[----:B------:R-:W-:Y:S01]  /*04b0*/  STL [R1+0xc34], RZ ;  /* 0x000c34ff01007387 */ /* 0x000fe20000100800 */
[----:B------:R-:W-:-:S03]  /*04c0*/  VIADD R0, R4, 0x7f ;  /* 0x0000007f04007836 */ /* 0x000fc60000000000 */
[----:B------:R-:W-:Y:S02]  /*04d0*/  STL [R1+0xc38], RZ ;  /* 0x000c38ff01007387 */ /* 0x000fe40000100800 */
[----:B------:R-:W-:Y:S02]  /*04e0*/  @P0 VIADD R3, R3, 0x1 ;  /* 0x0000000103030836 */ /* 0x000fe40000000000 */
[----:B------:R-:W-:Y:S02]  /*04f0*/  STL [R1+0xc3c], RZ ;  /* 0x000c3cff01007387 */ /* 0x000fe40000100800 */
[----:B------:R-:W-:Y:S01]  /*0500*/  IMAD.MOV.U32 R2, RZ, RZ, R3 ;  /* 0x000000ffff027224 */ /* 0x000fe200078e0003 */
[----:B------:R-:W-:Y:S01]  /*0510*/  SHF.R.S32.HI R3, RZ, 0x1f, R0 ;  /* 0x0000001fff037819 */ /* 0x000fe20000011400 */
[----:B------:R-:W-:Y:S02]  /*0520*/  STL [R1+0xc20], RZ ;  /* 0x000c20ff01007387 */ /* 0x000fe40000100800 */
[----:B------:R-:W-:Y:S01]  /*0530*/  @!P2 IMAD.MOV R2, RZ, RZ, -R2 ;  /* 0x000000ffff02a224 */ /* 0x000fe200078e0a02 */
[----:B------:R-:W-:Y:S01]  /*0540*/  @!P1 LOP3.LUT R2, RZ, R6, RZ, 0x33, !PT ;  /* 0x00000006ff029212 */ /* 0x000fe200078e33ff */
[----:B------:R-:W-:Y:S01]  /*0550*/  STL [R1+0xc24], RZ ;  /* 0x000c24ff01007387 */ /* 0x000fe20000100800 */
[----:B------:R-:W-:-:S03]  /*0560*/  LEA.HI R3, R3, R0, RZ, 0x7 ;  /* 0x0000000003037211 */ /* 0x000fc600078f38ff */
[----:B------:R-:W-:Y:S01]  /*0570*/  STL [R1+0xc28], RZ ;  /* 0x000c28ff01007387 */ /* 0x000fe20000100800 */
[----:B------:R-:W-:Y:S02]  /*0580*/  IMAD.SHL.U32 R8, R2, 0x8, RZ ;  /* 0x0000000802087824 */ /* 0x000fe400078e00ff */
[----:B------:R-:W-:Y:S01]  /*0590*/  IMAD.MOV R2, RZ, RZ, -R2 ;  /* 0x000000ffff027224 */ /* 0x000fe200078e0a02 */
[----:B------:R-:W-:Y:S02]  /*05a0*/  STL [R1+0xc2c], RZ ;  /* 0x000c2cff01007387 */ /* 0x000fe40000100800 */
[----:B------:R-:W-:Y:S01]  /*05b0*/  LEA.HI.SX32 R3, R3, -R8, 0x19 ;  /* 0x8000000803037211 */ /* 0x000fe200078fcaff */
[----:B------:R-:W-:Y:S01]  /*05c0*/  IMAD R6, R6, R2, R7 ;  /* 0x0000000206067224 */ /* 0x000fe200078e0207 */
[----:B------:R-:W-:Y:S02]  /*05d0*/  STL [R1+0xc10], RZ ;  /* 0x000c10ff01007387 */ /* 0x000fe40000100800 */
[----:B------:R-:W-:-:S02]  /*05e0*/  VIMNMX R13, PT, PT, R3, 0x8, PT ;  /* 0x00000008030d7848 */ /* 0x000fc40003fe0100 */
[----:B------:R-:W-:Y:S01]  /*05f0*/  STL [R1+0xc14], RZ ;  /* 0x000c14ff01007387 */ /* 0x000fe20000100800 */
[----:B------:R-:W-:Y:S02]  /*0600*/  IABS R11, R6 ;  /* 0x00000006000b7213 */ /* 0x000fe40000000000 */
[----:B------:R-:W-:Y:S01]  /*0610*/  IABS R9, R13 ;  /* 0x0000000d00097213 */ /* 0x000fe20000000000 */
[----:B------:R-:W-:Y:S03]  /*0620*/  STL [R1+0xc18], RZ ;  /* 0x000c18ff01007387 */ /* 0x000fe60000100800 */
        /* <DEDUP_REMOVED lines=11> */
[----:B------:R-:W-:Y:S04]  /*06e0*/  STL [R1+0xbfc], RZ ;  /* 0x000bfcff01007387 */ /* 0x000fe80000100800 */
[----:B------:R-:W-:Y:S01]  /*06f0*/  STL [R1+0xbe0], RZ ;  /* 0x000be0ff01007387 */ /* 0x000fe20000100800 */
[----:B------:R-:W0:Y:S03]  /*0700*/  F2I.FTZ.U32.TRUNC.NTZ R3, R3 ;  /* 0x0000000300037305 */ /* 0x000e26000021f000 */
[----:B------:R-:W-:Y:S04]  /*0710*/  STL [R1+0xbe4], RZ ;  /* 0x000be4ff01007387 */ /* 0x000fe80000100800 */
[----:B------:R-:W-:Y:S04]  /*0720*/  STL [R1+0xbe8], RZ ;  /* 0x000be8ff01007387 */ /* 0x000fe80000100800 */
[----:B------:R-:W-:Y:S04]  /*0730*/  STL [R1+0xbec], RZ ;  /* 0x000becff01007387 */ /* 0x000fe80000100800 */
[----:B------:R-:W-:Y:S01]  /*0740*/  STL [R1+0xca0], RZ ;  /* 0x000ca0ff01007387 */ /* 0x000fe20000100800 */
[----:B0-----:R-:W-:-:S03]  /*0750*/  IMAD.MOV R10, RZ, RZ, -R3 ;  /* 0x000000ffff0a7224 */ /* 0x001fc600078e0a03 */
[----:B------:R-:W-:Y:S01]  /*0760*/  STL [R1+0xca4], RZ ;  /* 0x000ca4ff01007387 */ /* 0x000fe20000100800 */
[----:B------:R-:W-:Y:S01]  /*0770*/  IMAD.MOV.U32 R2, RZ, RZ, R10 ;  /* 0x000000ffff027224 */ /* 0x000fe200078e000a */
[----:B------:R-:W-:Y:S02]  /*0780*/  IABS R10, R13 ;  /* 0x0000000d000a7213 */ /* 0x000fe40000000000 */
[----:B------:R-:W-:Y:S01]  /*0790*/  STL [R1+0xca8], RZ ;  /* 0x000ca8ff01007387 */ /* 0x000fe20000100800 */
[----:B------:R-:W-:Y:S02]  /*07a0*/  IMAD R7, R2, R9, RZ ;  /* 0x0000000902077224 */ /* 0x000fe400078e02ff */
[----:B------:R-:W-:Y:S01]  /*07b0*/  IMAD.MOV.U32 R2, RZ, RZ, RZ ;  /* 0x000000ffff027224 */ /* 0x000fe200078e00ff */
[----:B------:R-:W-:Y:S03]  /*07c0*/  STL [R1+0xcac], RZ ;  /* 0x000cacff01007387 */ /* 0x000fe60000100800 */
[----:B------:R-:W-:Y:S01]  /*07d0*/  IMAD.HI.U32 R2, R3, R7, R2 ;  /* 0x0000000703027227 */ /* 0x000fe200078e0002 */
[----:B------:R-:W-:Y:S03]  /*07e0*/  STL [R1+0xbd0], RZ ;  /* 0x000bd0ff01007387 */ /* 0x000fe60000100800 */
[----:B------:R-:W-:Y:S01]  /*07f0*/  IMAD.MOV R3, RZ, RZ, -R10 ;  /* 0x000000ffff037224 */ /* 0x000fe200078e0a0a */
        /* <DEDUP_REMOVED lines=18> */
[----:B------:R-:W-:Y:S04]  /*0920*/  STL [R1+0xbb8], RZ ;  /* 0x000bb8ff01007387 */ /* 0x000fe80000100800 */
[----:B------:R-:W-:Y:S02]  /*0930*/  STL [R1+0xbbc], RZ ;  /* 0x000bbcff01007387 */ /* 0x000fe40000100800 */
[----:B------:R-:W-:-:S02]  /*0940*/  @P0 VIADD R0, R0, 0x1 ;  /* 0x0000000100000836 */ /* 0x000fc40000000000 */
[----:B------:R-:W-:Y:S04]  /*0950*/  STL [R1+0xba0], RZ ;  /* 0x000ba0ff01007387 */ /* 0x000fe80000100800 */
[----:B------:R-:W-:Y:S01]  /*0960*/  STL [R1+0xba4], RZ ;  /* 0x000ba4ff01007387 */ /* 0x000fe20000100800 */
[----:B------:R-:W-:Y:S01]  /*0970*/  @!P2 IMAD.MOV R0, RZ, RZ, -R0 ;  /* 0x000000ffff00a224 */ /* 0x000fe200078e0a00 */
[----:B------:R-:W-:Y:S02]  /*0980*/  @!P1 LOP3.LUT R0, RZ, R13, RZ, 0x33, !PT ;  /* 0x0000000dff009212 */ /* 0x000fe400078e33ff */
[----:B------:R-:W-:Y:S03]  /*0990*/  STL [R1+0xba8], RZ ;  /* 0x000ba8ff01007387 */ /* 0x000fe60000100800 */
[----:B------:R-:W-:Y:S01]  /*09a0*/  IMAD.SHL.U32 R61, R0, 0x80, RZ ;  /* 0x00000080003d7824 */ /* 0x000fe200078e00ff */
[----:B------:R-:W-:Y:S01]  /*09b0*/  STL [R1+0xbac], RZ ;  /* 0x000bacff01007387 */ /* 0x000fe20000100800 */
[----:B------:R-:W-:-:S02]  /*09c0*/  IMAD.MOV R2, RZ, RZ, -R0 ;  /* 0x000000ffff027224 */ /* 0x000fc400078e0a00 */
[----:B------:R-:W-:Y:S01]  /*09d0*/  VIADD R0, R61, 0x1 ;  /* 0x000000013d007836 */ /* 0x000fe20000000000 */
[----:B------:R-:W-:Y:S01]  /*09e0*/  STL [R1+0xb90], RZ ;  /* 0x000b90ff01007387 */ /* 0x000fe20000100800 */
[----:B------:R-:W-:Y:S02]  /*09f0*/  IMAD R2, R13, R2, R6 ;  /* 0x000000020d027224 */ /* 0x000fe400078e0206 */
[C---:B------:R-:W-:Y:S01]  /*0a00*/  VIADD R7, R61.reuse, 0x2 ;  /* 0x000000023d077836 */ /* 0x040fe20000000000 */
[----:B------:R-:W-:Y:S01]  /*0a10*/  STL [R1+0xb94], RZ ;  /* 0x000b94ff01007387 */ /* 0x000fe20000100800 */
[C---:B------:R-:W-:Y:S02]  /*0a20*/  VIADD R6, R61.reuse, 0x3 ;  /* 0x000000033d067836 */ /* 0x040fe40000000000 */
[----:B------:R-:W-:Y:S01]  /*0a30*/  IMAD.IADD R2, R8, 0x1, R2 ;  /* 0x0000000108027824 */ /* 0x000fe200078e0202 */
[----:B------:R-:W-:Y:S01]  /*0a40*/  STL [R1+0xb98], RZ ;  /* 0x000b98ff01007387 */ /* 0x000fe20000100800 */
[----:B------:R-:W-:-:S02]  /*0a50*/  VIADD R60, R61, 0x53 ;  /* 0x000000533d3c7836 */ /* 0x000fc40000000000 */
[C---:B------:R-:W-:Y:S01]  /*0a60*/  VIADD R59, R61.reuse, 0x54 ;  /* 0x000000543d3b7836 */ /* 0x040fe20000000000 */
[----:B------:R-:W-:Y:S01]  /*0a70*/  STL [R1+0xb9c], RZ ;  /* 0x000b9cff01007387 */ /* 0x000fe20000100800 */
[C---:B------:R-:W-:Y:S02]  /*0a80*/  VIADD R58, R61.reuse, 0x55 ;  /* 0x000000553d3a7836 */ /* 0x040fe40000000000 */
[C---:B------:R-:W-:Y:S01]  /*0a90*/  VIADD R57, R61.reuse, 0x56 ;  /* 0x000000563d397836 */ /* 0x040fe20000000000 */
[----:B------:R-:W-:Y:S01]  /*0aa0*/  STL [R1+0xb80], RZ ;  /* 0x000b80ff01007387 */ /* 0x000fe20000100800 */
[C---:B------:R-:W-:Y:S02]  /*0ab0*/  VIADD R56, R61.reuse, 0x57 ;  /* 0x000000573d387836 */ /* 0x040fe40000000000 */
[C---:B------:R-:W-:Y:S01]  /*0ac0*/  VIADD R49, R61.reuse, 0x58 ;  /* 0x000000583d317836 */ /* 0x040fe20000000000 */
        /* <DEDUP_REMOVED lines=52> */
[----:B------:R-:W-:-:S03]  /*0e10*/  VIADD R8, R61, 0x7c ;  /* 0x0000007c3d087836 */ /* 0x000fc60000000000 */
[----:B------:R-:W-:Y:S04]  /*0e20*/  STL [R1+0xa4c], RZ ;  /* 0x000a4cff01007387 */ /* 0x000fe80000100800 */
        /* <DEDUP_REMOVED lines=408> */
[----:B------:R-:W-:Y:S04]  /*27b0*/  STL [R1+0xe34], R61 ;  /* 0x000e343d01007387 */ /* 0x000fe80000100800 */
[----:B------:R0:W-:Y:S04]  /*27c0*/  STL [R1+0x1f4], R0 ;  /* 0x0001f40001007387 */ /* 0x0001e80000100800 */
[----:B------:R1:W-:Y:S04]  /*27d0*/  STL [R1+0x1f0], R7 ;  /* 0x0001f00701007387 */ /* 0x0003e80000100800 */
[----:B------:R2:W-:Y:S01]  /*27e0*/  STL [R1+0x1ec], R6 ;  /* 0x0001ec0601007387 */ /* 0x0005e20000100800 */
[C---:B0-----:R-:W-:Y:S01]  /*27f0*/  VIADD R0, R61.reuse, 0x4 ;  /* 0x000000043d007836 */ /* 0x041fe20000000000 */
[----:B------:R-:W0:Y:S01]  /*2800*/  S2R R14, SR_TID.X ;  /* 0x00000000000e7919 */ /* 0x000e220000002100 */
[----:B-1----:R-:W-:-:S03]  /*2810*/  VIADD R7, R61, 0x5 ;  /* 0x000000053d077836 */ /* 0x002fc60000000000 */
[----:B------:R1:W-:Y:S01]  /*2820*/  STL [R1+0x1e8], R0 ;  /* 0x0001e80001007387 */ /* 0x0003e20000100800 */
[----:B--2---:R-:W-:-:S03]  /*2830*/  VIADD R6, R61, 0x6 ;  /* 0x000000063d067836 */ /* 0x004fc60000000000 */
[----:B------:R2:W-:Y:S04]  /*2840*/  STL [R1+0x1e4], R7 ;  /* 0x0001e40701007387 */ /* 0x0005e80000100800 */
[----:B------:R4:W-:Y:S01]  /*2850*/  STL [R1+0x1dc], R6 ;  /* 0x0001dc0601007387 */ /* 0x0009e20000100800 */
[C---:B-1----:R-:W-:Y:S02]  /*2860*/  VIADD R0, R61.reuse, 0x7 ;  /* 0x000000073d007836 */ /* 0x042fe40000000000 */
[----:B--2---:R-:W-:-:S03]  /*2870*/  VIADD R7, R61, 0x8 ;  /* 0x000000083d077836 */ /* 0x004fc60000000000 */
[----:B------:R1:W-:Y:S01]  /*2880*/  STL [R1+0x1d8], R0 ;  /* 0x0001d80001007387 */ /* 0x0003e20000100800 */
[----:B----4-:R-:W-:-:S03]  /*2890*/  VIADD R6, R61, 0x9 ;  /* 0x000000093d067836 */ /* 0x010fc60000000000 */
[----:B------:R2:W-:Y:S04]  /*28a0*/  STL [R1+0x1d4], R7 ;  /* 0x0001d40701007387 */ /* 0x0005e80000100800 */
[----:B------:R4:W-:Y:S01]  /*28b0*/  STL [R1+0x1d0], R6 ;  /* 0x0001d00601007387 */ /* 0x0009e20000100800 */
[C---:B-1----:R-:W-:Y:S01]  /*28c0*/  VIADD R0, R61.reuse, 0xa ;  /* 0x0000000a3d007836 */ /* 0x042fe20000000000 */
[----:B0-----:R-:W-:Y:S01]  /*28d0*/  LOP3.LUT R3, R14, 0x1f, RZ, 0xc0, !PT ;  /* 0x0000001f0e037812 */ /* 0x001fe200078ec0ff */
[----:B--2---:R-:W-:-:S03]  /*28e0*/  VIADD R7, R61, 0xb ;  /* 0x0000000b3d077836 */ /* 0x004fc60000000000 */
[----:B------:R0:W-:Y:S01]  /*28f0*/  STL [R1+0x1cc], R0 ;  /* 0x0001cc0001007387 */ /* 0x0001e20000100800 */
[----:B----4-:R-:W-:-:S03]  /*2900*/  VIADD R6, R61, 0xc ;  /* 0x0000000c3d067836 */ /* 0x010fc60000000000 */
[----:B------:R1:W-:Y:S04]  /*2910*/  STL [R1+0x1c8], R7 ;  /* 0x0001c80701007387 */ /* 0x0003e80000100800 */
[----:B------:R2:W-:Y:S01]  /*2920*/  STL [R1+0x1c4], R6 ;  /* 0x0001c40601007387 */ /* 0x0005e20000100800 */
[C---:B0-----:R-:W-:Y:S02]  /*2930*/  VIADD R0, R61.reuse, 0xd ;  /* 0x0000000d3d007836 */ /* 0x041fe40000000000 */
[----:B-1----:R-:W-:-:S03]  /*2940*/  VIADD R7, R61, 0xe ;  /* 0x0000000e3d077836 */ /* 0x002fc60000000000 */
[----:B------:R0:W-:Y:S01]  /*2950*/  STL [R1+0x1c0], R0 ;  /* 0x0001c00001007387 */ /* 0x0001e20000100800 */
[----:B--2---:R-:W-:-:S03]  /*2960*/  VIADD R6, R61, 0xf ;  /* 0x0000000f3d067836 */ /* 0x004fc60000000000 */
        /* <DEDUP_REMOVED lines=133> */
[----:B------:R-:W-:Y:S01]  /*31c0*/  STL [R1+0x24], R6 ;  /* 0x0000240601007387 */ /* 0x000fe20000100800 */
[C---:B0-----:R-:W-:Y:S02]  /*31d0*/  VIADD R0, R61.reuse, 0x52 ;  /* 0x000000523d007836 */ /* 0x041fe40000000000 */
[----:B-1----:R-:W-:-:S03]  /*31e0*/  VIADD R7, R61, 0x7d ;  /* 0x0000007d3d077836 */ /* 0x002fc60000000000 */
[----:B------:R0:W-:Y:S02]  /*31f0*/  STL [R1+0x20], R0 ;  /* 0x0000200001007387 */ /* 0x0001e40000100800 */
[----:B0-----:R-:W-:-:S05]  /*3200*/  IMAD.SHL.U32 R0, R2, 0x80, RZ ;  /* 0x0000008002007824 */ /* 0x001fca00078e00ff */
[C-C-:B------:R-:W-:Y:S02]  /*3210*/  LOP3.LUT R6, R0.reuse, 0x20, R3.reuse, 0xfe, !PT ;  /* 0x0000002000067812 */ /* 0x140fe400078efe03 */
[C---:B------:R-:W-:Y:S01]  /*3220*/  LOP3.LUT R50, R0.reuse, 0x1f, R14, 0xf8, !PT ;  /* 0x0000001f00327812 */ /* 0x040fe200078ef80e */
[C---:B------:R-:W-:Y:S01]  /*3230*/  VIADD R14, R61.reuse, 0x77 ;  /* 0x000000773d0e7836 */ /* 0x040fe20000000000 */
[C-C-:B------:R-:W-:Y:S01]  /*3240*/  LOP3.LUT R2, R0.reuse, 0x40, R3.reuse, 0xfe, !PT ;  /* 0x0000004000027812 */ /* 0x140fe200078efe03 */
[----:B------:R0:W-:Y:S01]  /*3250*/  STL [R1+0x10f8], R6 ;  /* 0x0010f80601007387 */ /* 0x0001e20000100800 */
[----:B------:R-:W-:Y:S01]  /*3260*/  LOP3.LUT R0, R0, 0x60, R3, 0xfe, !PT ;  /* 0x0000006000007812 */ /* 0x000fe200078efe03 */
[C---:B------:R-:W-:Y:S02]  /*3270*/  VIADD R3, R61.reuse, 0x7f ;  /* 0x0000007f3d037836 */ /* 0x040fe40000000000 */
[----:B------:R1:W-:Y:S04]  /*3280*/  STL [R1+0x10f4], R50 ;  /* 0x0010f43201007387 */ /* 0x0003e80000100800 */
[----:B------:R1:W-:Y:S01]  /*3290*/  STL [R1+0x10fc], R2 ;  /* 0x0010fc0201007387 */ /* 0x0003e20000100800 */
[----:B0-----:R-:W-:-:S03]  /*32a0*/  VIADD R6, R61, 0x7e ;  /* 0x0000007e3d067836 */ /* 0x001fc60000000000 */
[----:B------:R1:W-:Y:S01]  /*32b0*/  STL [R1+0x1100], R0 ;  /* 0x0011000001007387 */ /* 0x0003e20000100800 */
[----:B---3--:R-:W-:Y:S05]  /*32c0*/  BRA.U !UP0, `(.L_x_0) ;  /* 0x00000931086c7547 */ /* 0x008fea000b800000 */
[----:B------:R-:W-:Y:S01]  /*32d0*/  IABS R11, R4 ;  /* 0x00000004000b7213 */ /* 0x000fe20000000000 */
[----:B------:R0:W-:Y:S01]  /*32e0*/  STL [R1+0x3880], R59 ;  /* 0x0038803b01007387 */ /* 0x0001e20000100800 */
[----:B-1----:R-:W-:Y:S01]  /*32f0*/  IABS R0, R5 ;  /* 0x0000000500007213 */ /* 0x002fe20000000000 */
[----:B------:R-:W-:Y:S01]  /*3300*/  IMAD.MOV.U32 R26, RZ, RZ, RZ ;  /* 0x000000ffff1a7224 */ /* 0x000fe200078e00ff */
[----:B------:R-:W1:Y:S01]  /*3310*/  I2F.RP R2, R11 ;  /* 0x0000000b00027306 */ /* 0x000e620000209400 */
[----:B------:R-:W-:Y:S01]  /*3320*/  IABS R51, R50 ;  /* 0x0000003200337213 */ /* 0x000fe20000000000 */
[----:B------:R-:W2:Y:S01]  /*3330*/  LDCU.128 UR20, c[0x0][0x380] ;  /* 0x00007000ff1477ac */ /* 0x000ea20008000c00 */
[----:B------:R-:W-:Y:S01]  /*3340*/  ISETP.GE.AND P5, PT, R3, RZ, PT ;  /* 0x000000ff0300720c */ /* 0x000fe20003fa6270 */
[----:B------:R-:W3:Y:S01]  /*3350*/  LDCU UR76, c[0x0][0x3b0] ;  /* 0x00007600ff4c77ac */ /* 0x000ee20008000800 */
[----:B0-----:R-:W4:Y:S01]  /*3360*/  LDL R59, [R1+0x10f8] ;  /* 0x0010f800013b7983 */ /* 0x001f220000100800 */
[----:B------:R-:W0:Y:S03]  /*3370*/  LDCU UR77, c[0x0][0x3a4] ;  /* 0x00007480ff4d77ac */ /* 0x000e260008000800 */
[----:B------:R5:W-:Y:S01]  /*3380*/  STL [R1+0x387c], R60 ;  /* 0x00387c3c01007387 */ /* 0x000be20000100800 */
[----:B------:R-:W0:Y:S01]  /*3390*/  LDCU UR75, c[0x0][0x3a8] ;  /* 0x00007500ff4b77ac */ /* 0x000e220008000800 */
[----:B-1----:R-:W1:Y:S01]  /*33a0*/  MUFU.RCP R2, R2 ;  /* 0x0000000200027308 */ /* 0x002e620000001000 */
[----:B------:R-:W0:Y:S01]  /*33b0*/  LDCU UR12, c[0x0][0x3a8] ;  /* 0x00007500ff0c77ac */ /* 0x000e220008000800 */
[----:B-----5:R-:W5:Y:S01]  /*33c0*/  LDL R60, [R1+0x10fc] ;  /* 0x0010fc00013c7983 */ /* 0x020f620000100800 */
[----:B------:R-:W0:Y:S03]  /*33d0*/  LDCU UR13, c[0x0][0x3a8] ;  /* 0x00007500ff0d77ac */ /* 0x000e260008000800 */
[----:B------:R1:W-:Y:S01]  /*33e0*/  STL [R1+0x3874], R5 ;  /* 0x0038740501007387 */ /* 0x0003e20000100800 */
[----:B------:R-:W0:Y:S01]  /*33f0*/  LDCU UR14, c[0x0][0x3a8] ;  /* 0x00007500ff0e77ac */ /* 0x000e220008000800 */
[----:B------:R-:W0:Y:S01]  /*3400*/  LDCU UR15, c[0x0][0x3a8] ;  /* 0x00007500ff0f77ac */ /* 0x000e220008000800 */
[----:B------:R-:W0:Y:S01]  /*3410*/  LDCU UR16, c[0x0][0x3a8] ;  /* 0x00007500ff1077ac */ /* 0x000e220008000800 */
[----:B-1----:R-:W2:Y:S01]  /*3420*/  LDL R5, [R1+0x1100] ;  /* 0x0011000001057983 */ /* 0x002ea20000100800 */
[----:B------:R-:W-:Y:S01]  /*3430*/  VIADD R2, R2, 0xffffffe ;  /* 0x0ffffffe02027836 */ /* 0x000fe20000000000 */
[----:B------:R-:W1:Y:S01]  /*3440*/  I2F.RP R28, R0 ;  /* 0x00000000001c7306 */ /* 0x000e620000209400 */
[----:B------:R-:W0:Y:S01]  /*3450*/  LDCU UR17, c[0x0][0x3a8] ;  /* 0x00007500ff1177ac */ /* 0x000e220008000800 */
[----:B------:R-:W0:Y:S06]  /*3460*/  LDCU UR18, c[0x0][0x3a8] ;  /* 0x00007500ff1277ac */ /* 0x000e2c0008000800 */
[----:B------:R-:W0:Y:S01]  /*3470*/  F2I.FTZ.U32.TRUNC.NTZ R27, R2 ;  /* 0x00000002001b7305 */ /* 0x000e22000021f000 */
[----:B------:R-:W2:Y:S01]  /*3480*/  LDCU UR19, c[0x0][0x3a8] ;  /* 0x00007500ff1377ac */ /* 0x000ea20008000800 */
[----:B------:R-:W2:Y:S06]  /*3490*/  LDCU UR24, c[0x0][0x3a8] ;  /* 0x00007500ff1877ac */ /* 0x000eac0008000800 */
[----:B-1----:R-:W1:Y:S01]  /*34a0*/  MUFU.RCP R28, R28 ;  /* 0x0000001c001c7308 */ /* 0x002e620000001000 */
[----:B------:R-:W1:Y:S01]  /*34b0*/  LDCU UR25, c[0x0][0x3a8] ;  /* 0x00007500ff1977ac */ /* 0x000e620008000800 */
[----:B------:R-:W2:Y:S01]  /*34c0*/  LDCU UR26, c[0x0][0x3a8] ;  /* 0x00007500ff1a77ac */ /* 0x000ea20008000800 */
[--C-:B0-----:R-:W-:Y:S01]  /*34d0*/  IMAD.MOV R2, RZ, RZ, -R27.reuse ;  /* 0x000000ffff027224 */ /* 0x101fe200078e0a1b */
[----:B------:R-:W0:Y:S03]  /*34e0*/  LDCU UR27, c[0x0][0x3a8] ;  /* 0x00007500ff1b77ac */ /* 0x000e260008000800 */
[----:B------:R-:W-:Y:S01]  /*34f0*/  IMAD R55, R2, R11, RZ ;  /* 0x0000000b02377224 */ /* 0x000fe200078e02ff */
[----:B------:R-:W0:Y:S03]  /*3500*/  LDCU UR28, c[0x0][0x3a8] ;  /* 0x00007500ff1c77ac */ /* 0x000e260008000800 */
[----:B------:R-:W-:Y:S01]  /*3510*/  IMAD.HI.U32 R55, R27, R55, R26 ;  /* 0x000000371b377227 */ /* 0x000fe200078e001a */
[----:B------:R-:W0:Y:S03]  /*3520*/  LDCU UR29, c[0x0][0x3a8] ;  /* 0x00007500ff1d77ac */ /* 0x000e260008000800 */
[----:B-1----:R-:W-:-:S02]  /*3530*/  VIADD R28, R28, 0xffffffe ;  /* 0x0ffffffe1c1c7836 */ /* 0x002fc40000000000 */
[----:B------:R-:W-:Y:S01]  /*3540*/  IMAD.HI.U32 R52, R55, R51, RZ ;  /* 0x0000003337347227 */ /* 0x000fe200078e00ff */
[----:B------:R-:W1:Y:S01]  /*3550*/  LDCU UR30, c[0x0][0x3a8] ;  /* 0x00007500ff1e77ac */ /* 0x000e620008000800 */
[----:B------:R3:W0:Y:S02]  /*3560*/  F2I.FTZ.U32.TRUNC.NTZ R29, R28 ;  /* 0x0000001c001d7305 */ /* 0x000624000021f000 */
[----:B------:R-:W-:Y:S01]  /*3570*/  IMAD.MOV R52, RZ, RZ, -R52 ;  /* 0x000000ffff347224 */ /* 0x000fe200078e0a34 */
[----:B------:R-:W1:Y:S03]  /*3580*/  LDCU UR31, c[0x0][0x3a8] ;  /* 0x00007500ff1f77ac */ /* 0x000e660008000800 */
[C---:B------:R-:W-:Y:S01]  /*3590*/  IMAD R51, R11.reuse, R52, R51 ;  /* 0x000000340b337224 */ /* 0x040fe200078e0233 */
[----:B------:R-:W-:Y:S01]  /*35a0*/  IABS R52, R3 ;  /* 0x0000000300347213 */ /* 0x000fe20000000000 */
[----:B------:R-:W1:Y:S01]  /*35b0*/  LDCU UR32, c[0x0][0x3a8] ;  /* 0x00007500ff2077ac */ /* 0x000e620008000800 */
[----:B------:R-:W2:Y:S01]  /*35c0*/  LDL R3, [R1+0x10f4] ;  /* 0x0010f40001037983 */ /* 0x000ea20000100800 */
[----:B---3--:R-:W-:Y:S01]  /*35d0*/  IMAD.MOV.U32 R28, RZ, RZ, RZ ;  /* 0x000000ffff1c7224 */ /* 0x008fe200078e00ff */
[----:B------:R-:W-:Y:S01]  /*35e0*/  ISETP.GT.U32.AND P0, PT, R11, R51, PT ;  /* 0x000000330b00720c */ /* 0x000fe20003f04070 */
[----:B------:R-:W3:Y:S01]  /*35f0*/  LDCU UR33, c[0x0][0x3a8] ;  /* 0x00007500ff2177ac */ /* 0x000ee20008000800 */
[--C-:B0-----:R-:W-:Y:S01]  /*3600*/  IMAD.MOV R2, RZ, RZ, -R29.reuse ;  /* 0x000000ffff027224 */ /* 0x101fe200078e0a1d */
[----:B------:R-:W0:Y:S03]  /*3610*/  LDCU UR34, c[0x0][0x3a8] ;  /* 0x00007500ff2277ac */ /* 0x000e260008000800 */
[----:B------:R-:W-:Y:S01]  /*3620*/  IMAD R2, R2, R0, RZ ;  /* 0x0000000002027224 */ /* 0x000fe200078e02ff */
[----:B------:R-:W0:Y:S03]  /*3630*/  LDCU UR35, c[0x0][0x3a8] ;  /* 0x00007500ff2377ac */ /* 0x000e260008000800 */
[----:B------:R-:W-:Y:S01]  /*3640*/  IMAD.HI.U32 R2, R29, R2, R28 ;  /* 0x000000021d027227 */ /* 0x000fe200078e001c */
[----:B------:R-:W-:Y:S01]  /*3650*/  IABS R29, R6 ;  /* 0x00000006001d7213 */ /* 0x000fe20000000000 */
[----:B------:R-:W0:Y:S02]  /*3660*/  LDCU UR36, c[0x0][0x3a8] ;  /* 0x00007500ff2477ac */ /* 0x000e240008000800 */
[----:B------:R-:W-:-:S02]  /*3670*/  @!P0 IMAD.IADD R51, R51, 0x1, -R11 ;  /* 0x0000000133338824 */ /* 0x000fc400078e0a0b */
[----:B------:R-:W-:Y:S01]  /*3680*/  IMAD.HI.U32 R28, R2, R52, RZ ;  /* 0x00000034021c7227 */ /* 0x000fe200078e00ff */
[----:B------:R-:W0:Y:S03]  /*3690*/  LDCU UR37, c[0x0][0x3a8] ;  /* 0x00007500ff2577ac */ /* 0x000e260008000800 */
[----:B------:R-:W-:Y:S01]  /*36a0*/  IMAD.MOV R28, RZ, RZ, -R28 ;  /* 0x000000ffff1c7224 */ /* 0x000fe200078e0a1c */
[----:B------:R-:W0:Y:S03]  /*36b0*/  LDCU UR38, c[0x0][0x3a8] ;  /* 0x00007500ff2677ac */ /* 0x000e260008000800 */
[----:B------:R-:W-:Y:S01]  /*36c0*/  IMAD R28, R0, R28, R52 ;  /* 0x0000001c001c7224 */ /* 0x000fe200078e0234 */
[----:B------:R-:W0:Y:S01]  /*36d0*/  LDCU UR42, c[0x0][0x3a8] ;  /* 0x00007500ff2a77ac */ /* 0x000e220008000800 */
        /* <DEDUP_REMOVED lines=39> */
[----:B----4-:R-:W-:-:S05]  /*3950*/  IABS R50, R59 ;  /* 0x0000003b00327213 */ /* 0x010fca0000000000 */
[----:B------:R-:W-:-:S04]  /*3960*/  IMAD.HI.U32 R53, R55, R50, RZ ;  /* 0x0000003237357227 */ /* 0x000fc800078e00ff */
[----:B------:R-:W-:-:S04]  /*3970*/  IMAD.MOV R53, RZ, RZ, -R53 ;  /* 0x000000ffff357224 */ /* 0x000fc800078e0a35 */
[C---:B------:R-:W-:Y:S01]  /*3980*/  IMAD R50, R11.reuse, R53, R50 ;  /* 0x000000350b327224 */ /* 0x040fe200078e0232 */
[----:B-----5:R-:W-:Y:S02]  /*3990*/  IABS R27, R60 ;  /* 0x0000003c001b7213 */ /* 0x020fe40000000000 */
[----:B------:R-:W-:Y:S02]  /*39a0*/  IABS R53, R61 ;  /* 0x0000003d00357213 */ /* 0x000fe40000000000 */
[----:B------:R-:W-:Y:S01]  /*39b0*/  ISETP.GT.U32.AND P1, PT, R11, R50, PT ;  /* 0x000000320b00720c */ /* 0x000fe20003f24070 */
[----:B------:R-:W-:-:S04]  /*39c0*/  IMAD.HI.U32 R54, R55, R27, RZ ;  /* 0x0000001b37367227 */ /* 0x000fc800078e00ff */
[----:B------:R-:W-:-:S04]  /*39d0*/  IMAD.MOV R54, RZ, RZ, -R54 ;  /* 0x000000ffff367224 */ /* 0x000fc800078e0a36 */
[----:B------:R-:W-:Y:S01]  /*39e0*/  IMAD R27, R11, R54, R27 ;  /* 0x000000360b1b7224 */ /* 0x000fe200078e021b */
[----:B--2---:R-:W-:Y:S01]  /*39f0*/  IABS R26, R5 ;  /* 0x00000005001a7213 */ /* 0x004fe20000000000 */
[----:B------:R-:W-:-:S03]  /*3a00*/  IMAD.HI.U32 R54, R2, R53, RZ ;  /* 0x0000003502367227 */ /* 0x000fc600078e00ff */
[----:B------:R-:W-:Y:S01]  /*3a10*/  ISETP.GT.U32.AND P2, PT, R11, R27, PT ;  /* 0x0000001b0b00720c */ /* 0x000fe20003f44070 */
[----:B------:R-:W-:-:S04]  /*3a20*/  IMAD.HI.U32 R55, R55, R26, RZ ;  /* 0x0000001a37377227 */ /* 0x000fc800078e00ff */
[----:B------:R-:W-:Y:S02]  /*3a30*/  IMAD.MOV R55, RZ, RZ, -R55 ;  /* 0x000000ffff377224 */ /* 0x000fe400078e0a37 */
[--C-:B------:R-:W-:Y:S02]  /*3a40*/  @!P1 IMAD.IADD R50, R50, 0x1, -R11.reuse ;  /* 0x0000000132329824 */ /* 0x100fe400078e0a0b */
[C---:B------:R-:W-:Y:S02]  /*3a50*/  IMAD R55, R11.reuse, R55, R26 ;  /* 0x000000370b377224 */ /* 0x040fe400078e021a */
[----:B------:R-:W-:Y:S01]  /*3a60*/  IMAD.HI.U32 R26, R2, R29, RZ ;  /* 0x0000001d021a7227 */ /* 0x000fe200078e00ff */
[C---:B------:R-:W-:Y:S02]  /*3a70*/  ISETP.GT.U32.AND P0, PT, R11.reuse, R50, PT ;  /* 0x000000320b00720c */ /* 0x040fe40003f04070 */
[----:B------:R-:W-:Y:S01]  /*3a80*/  ISETP.GT.U32.AND P3, PT, R11, R55, PT ;  /* 0x000000370b00720c */ /* 0x000fe20003f64070 */
[----:B------:R-:W-:Y:S01]  /*3a90*/  @!P2 IMAD.IADD R27, R27, 0x1, -R11 ;  /* 0x000000011b1ba824 */ /* 0x000fe200078e0a0b */
[----:B------:R-:W-:Y:S01]  /*3aa0*/  ISETP.GT.U32.AND P2, PT, R11, R51, PT ;  /* 0x000000330b00720c */ /* 0x000fe20003f44070 */
[----:B------:R-:W-:-:S03]  /*3ab0*/  IMAD.MOV R54, RZ, RZ, -R54 ;  /* 0x000000ffff367224 */ /* 0x000fc600078e0a36 */
[----:B------:R-:W-:-:S07]  /*3ac0*/  ISETP.GT.U32.AND P1, PT, R11, R27, PT ;  /* 0x0000001b0b00720c */ /* 0x000fce0003f24070 */
[----:B------:R-:W-:-:S05]  /*3ad0*/  @!P3 IMAD.IADD R55, R55, 0x1, -R11 ;  /* 0x000000013737b824 */ /* 0x000fca00078e0a0b */
[----:B------:R-:W-:Y:S01]  /*3ae0*/  ISETP.GT.U32.AND P6, PT, R11, R55, PT ;  /* 0x000000370b00720c */ /* 0x000fe20003fc4070 */
[--C-:B------:R-:W-:Y:S01]  /*3af0*/  @!P2 IMAD.IADD R51, R51, 0x1, -R11.reuse ;  /* 0x000000013333a824 */ /* 0x100fe200078e0a0b */
[----:B------:R-:W-:Y:S01]  /*3b00*/  ISETP.GE.AND P2, PT, R59, RZ, PT ;  /* 0x000000ff3b00720c */ /* 0x000fe20003f46270 */
[--C-:B------:R-:W-:Y:S02]  /*3b10*/  @!P0 IMAD.IADD R50, R50, 0x1, -R11.reuse ;  /* 0x0000000132328824 */ /* 0x100fe400078e0a0b */
[----:B------:R-:W-:Y:S01]  /*3b20*/  @!P1 IMAD.IADD R27, R27, 0x1, -R11 ;  /* 0x000000011b1b9824 */ /* 0x000fe200078e0a0b */
[----:B------:R-:W-:-:S07]  /*3b30*/  ISETP.GE.AND P4, PT, R3, RZ, PT ;  /* 0x000000ff0300720c */ /* 0x000fce0003f86270 */
[----:B------:R-:W-:Y:S01]  /*3b40*/  @!P6 IMAD.IADD R55, R55, 0x1, -R11 ;  /* 0x000000013737e824 */ /* 0x000fe200078e0a0b */
[----:B------:R-:W-:Y:S01]  /*3b50*/  ISETP.GT.U32.AND P6, PT, R0, R28, PT ;  /* 0x0000001c0000720c */ /* 0x000fe20003fc4070 */
[----:B------:R-:W-:Y:S01]  /*3b60*/  IMAD.MOV R26, RZ, RZ, -R26 ;  /* 0x000000ffff1a7224 */ /* 0x000fe200078e0a1a */
[----:B------:R-:W-:Y:S01]  /*3b70*/  IABS R11, R7 ;  /* 0x00000007000b7213 */ /* 0x000fe20000000000 */
[----:B------:R-:W-:Y:S01]  /*3b80*/  @!P2 IMAD.MOV R50, RZ, RZ, -R50 ;  /* 0x000000ffff32a224 */ /* 0x000fe200078e0a32 */
[----:B------:R-:W-:Y:S01]  /*3b90*/  ISETP.GE.AND P3, PT, R6, RZ, PT ;  /* 0x000000ff0600720c */ /* 0x000fe20003f66270 */
[----:B------:R-:W-:Y:S01]  /*3ba0*/  IMAD R53, R0, R54, R53 ;  /* 0x0000003600357224 */ /* 0x000fe200078e0235 */
[----:B------:R-:W-:Y:S01]  /*3bb0*/  ISETP.NE.AND P2, PT, R4, RZ, PT ;  /* 0x000000ff0400720c */ /* 0x000fe20003f45270 */
[----:B------:R-:W2:Y:S01]  /*3bc0*/  LDL.LU R59, [R1+0x3880] ;  /* 0x00388000013b7983 */ /* 0x000ea20000300800 */
[----:B------:R-:W-:Y:S01]  /*3bd0*/  LOP3.LUT R6, RZ, R4, RZ, 0x33, !PT ;  /* 0x00000004ff067212 */ /* 0x000fe200078e33ff */
[----:B------:R-:W-:-:S02]  /*3be0*/  IMAD.MOV.U32 R4, RZ, RZ, R11 ;  /* 0x000000ffff047224 */ /* 0x000fc400078e000b */
[----:B------:R-:W-:Y:S01]  /*3bf0*/  @!P4 IMAD.MOV R51, RZ, RZ, -R51 ;  /* 0x000000ffff33c224 */ /* 0x000fe200078e0a33 */
[----:B------:R-:W-:Y:S01]  /*3c00*/  ISETP.GE.AND P4, PT, R5, RZ, PT ;  /* 0x000000ff0500720c */ /* 0x000fe20003f86270 */
[----:B------:R-:W-:Y:S02]  /*3c10*/  @!P6 IMAD.IADD R28, R28, 0x1, -R0 ;  /* 0x000000011c1ce824 */ /* 0x000fe400078e0a00 */
[----:B------:R-:W-:-:S03]  /*3c20*/  IMAD.HI.U32 R11, R2, R4, RZ ;  /* 0x00000004020b7227 */ /* 0x000fc600078e00ff */
[C---:B------:R-:W-:Y:S01]  /*3c30*/  ISETP.GT.U32.AND P6, PT, R0.reuse, R28, PT ;  /* 0x0000001c0000720c */ /* 0x040fe20003fc4070 */
[----:B------:R-:W-:Y:S02]  /*3c40*/  IMAD R29, R0, R26, R29 ;  /* 0x0000001a001d7224 */ /* 0x000fe400078e021d */
[----:B------:R-:W-:Y:S01]  /*3c50*/  IMAD.MOV R11, RZ, RZ, -R11 ;  /* 0x000000ffff0b7224 */ /* 0x000fe200078e0a0b */
[----:B------:R-:W-:Y:S02]  /*3c60*/  ISETP.GE.AND P1, PT, R60, RZ, PT ;  /* 0x000000ff3c00720c */ /* 0x000fe40003f26270 */
[C---:B------:R-:W-:Y:S01]  /*3c70*/  ISETP.GT.U32.AND P0, PT, R0.reuse, R53, PT ;  /* 0x000000350000720c */ /* 0x040fe20003f04070 */
[----:B------:R-:W-:Y:S01]  /*3c80*/  @!P4 IMAD.MOV R55, RZ, RZ, -R55 ;  /* 0x000000ffff37c224 */ /* 0x000fe200078e0a37 */
[C---:B------:R-:W-:Y:S01]  /*3c90*/  ISETP.GT.U32.AND P4, PT, R0.reuse, R29, PT ;  /* 0x0000001d0000720c */ /* 0x040fe20003f84070 */
[----:B------:R-:W-:Y:S01]  /*3ca0*/  IMAD R4, R0, R11, R4 ;  /* 0x0000000b00047224 */ /* 0x000fe200078e0204 */
[----:B------:R-:W-:Y:S01]  /*3cb0*/  SEL R5, R6, R51, !P2 ;  /* 0x0000003306057207 */ /* 0x000fe20005000000 */
[----:B------:R-:W4:Y:S02]  /*3cc0*/  LDL.LU R60, [R1+0x387c] ;  /* 0x00387c00013c7983 */ /* 0x000f240000300800 */
[----:B------:R-:W-:Y:S01]  /*3cd0*/  @!P6 IMAD.IADD R28, R28, 0x1, -R0 ;  /* 0x000000011c1ce824 */ /* 0x000fe200078e0a00 */
[----:B------:R-:W-:-:S03]  /*3ce0*/  ISETP.GT.U32.AND P6, PT, R0, R4, PT ;  /* 0x000000040000720c */ /* 0x000fc60003fc4070 */
[----:B------:R-:W-:Y:S01]  /*3cf0*/  @!P1 IMAD.MOV R27, RZ, RZ, -R27 ;  /* 0x000000ffff1b9224 */ /* 0x000fe200078e0a1b */
[----:B------:R-:W-:Y:S01]  /*3d00*/  IABS R3, R8 ;  /* 0x0000000800037213 */ /* 0x000fe20000000000 */
[--C-:B------:R-:W-:Y:S02]  /*3d10*/  @!P0 IMAD.IADD R53, R53, 0x1, -R0.reuse ;  /* 0x0000000135358824 */ /* 0x100fe400078e0a00 */
[--C-:B------:R-:W-:Y:S01]  /*3d20*/  @!P4 IMAD.IADD R29, R29, 0x1, -R0.reuse ;  /* 0x000000011d1dc824 */ /* 0x100fe200078e0a00 */
[----:B------:R5:W-:Y:S01]  /*3d30*/  STL [R1+0x214], R5 ;  /* 0x0002140501007387 */ /* 0x000be20000100800 */
[C---:B------:R-:W-:Y:S02]  /*3d40*/  SEL R50, R6.reuse, R50, !P2 ;  /* 0x0000003206327207 */ /* 0x040fe40005000000 */
[----:B------:R-:W-:Y:S02]  /*3d50*/  SEL R27, R6, R27, !P2 ;  /* 0x0000001b061b7207 */ /* 0x000fe40005000000 */
[----:B------:R-:W-:Y:S01]  /*3d60*/  @!P6 IMAD.IADD R4, R4, 0x1, -R0 ;  /* 0x000000010404e824 */ /* 0x000fe200078e0a00 */
[----:B------:R-:W-:Y:S01]  /*3d70*/  ISETP.GT.U32.AND P4, PT, R0, R29, PT ;  /* 0x0000001d0000720c */ /* 0x000fe20003f84070 */
[----:B------:R-:W-:Y:S01]  /*3d80*/  IMAD.HI.U32 R26, R2, R3, RZ ;  /* 0x00000003021a7227 */ /* 0x000fe200078e00ff */
[----:B-----5:R-:W-:-:S02]  /*3d90*/  SEL R5, R6, R55, !P2 ;  /* 0x0000003706057207 */ /* 0x020fc40005000000 */
[----:B------:R-:W-:Y:S02]  /*3da0*/  ISETP.GE.AND P2, PT, R7, RZ, PT ;  /* 0x000000ff0700720c */ /* 0x000fe40003f46270 */
[----:B------:R-:W-:Y:S02]  /*3db0*/  IABS R7, R9 ;  /* 0x0000000900077213 */ /* 0x000fe40000000000 */
[C---:B------:R-:W-:Y:S01]  /*3dc0*/  ISETP.GT.U32.AND P1, PT, R0.reuse, R53, PT ;  /* 0x000000350000720c */ /* 0x040fe20003f24070 */
[----:B------:R-:W-:Y:S01]  /*3dd0*/  IMAD.MOV R26, RZ, RZ, -R26 ;  /* 0x000000ffff1a7224 */ /* 0x000fe200078e0a1a */
[----:B------:R-:W-:Y:S01]  /*3de0*/  ISETP.GT.U32.AND P6, PT, R0, R4, PT ;  /* 0x000000040000720c */ /* 0x000fe20003fc4070 */
[----:B------:R-:W-:Y:S01]  /*3df0*/  IMAD.HI.U32 R6, R2, R7, RZ ;  /* 0x0000000702067227 */ /* 0x000fe200078e00ff */
[----:B------:R-:W-:-:S03]  /*3e00*/  ISETP.GE.AND P0, PT, R61, RZ, PT ;  /* 0x000000ff3d00720c */ /* 0x000fc60003f06270 */
[C---:B------:R-:W-:Y:S02]  /*3e10*/  IMAD R3, R0.reuse, R26, R3 ;  /* 0x0000001a00037224 */ /* 0x040fe400078e0203 */
[----:B------:R-:W-:Y:S02]  /*3e20*/  IMAD.MOV R6, RZ, RZ, -R6 ;  /* 0x000000ffff067224 */ /* 0x000fe400078e0a06 */
[--C-:B------:R-:W-:Y:S01]  /*3e30*/  @!P4 IMAD.IADD R29, R29, 0x1, -R0.reuse ;  /* 0x000000011d1dc824 */ /* 0x100fe200078e0a00 */
[C---:B------:R-:W-:Y:S01]  /*3e40*/  ISETP.GT.U32.AND P4, PT, R0.reuse, R3, PT ;  /* 0x000000030000720c */ /* 0x040fe20003f84070 */
[----:B------:R-:W-:Y:S02]  /*3e50*/  IMAD R7, R0, R6, R7 ;  /* 0x0000000600077224 */ /* 0x000fe400078e0207 */
[--C-:B------:R-:W-:Y:S01]  /*3e60*/  @!P1 IMAD.IADD R53, R53, 0x1, -R0.reuse ;  /* 0x0000000135359824 */ /* 0x100fe200078e0a00 */
[----:B------:R-:W-:Y:S01]  /*3e70*/  STL [R1+0x20c], R50 ;  /* 0x00020c3201007387 */ /* 0x000fe20000100800 */
[----:B------:R-:W-:Y:S01]  /*3e80*/  @!P6 IMAD.IADD R4, R4, 0x1, -R0 ;  /* 0x000000010404e824 */ /* 0x000fe200078e0a00 */
[----:B------:R-:W-:Y:S01]  /*3e90*/  ISETP.GT.U32.AND P6, PT, R0, R7, PT ;  /* 0x000000070000720c */ /* 0x000fe20003fc4070 */
[----:B------:R-:W-:Y:S01]  /*3ea0*/  IMAD.MOV.U32 R11, RZ, RZ, R53 ;  /* 0x000000ffff0b7224 */ /* 0x000fe200078e0035 */
[----:B------:R-:W-:Y:S04]  /*3eb0*/  STL [R1+0x200], R27 ;  /* 0x0002001b01007387 */ /* 0x000fe80000100800 */
[----:B------:R5:W-:Y:S01]  /*3ec0*/  STL [R1+0x1f8], R5 ;  /* 0x0001f80501007387 */ /* 0x000be20000100800 */
[----:B------:R-:W-:Y:S01]  /*3ed0*/  @!P0 IMAD.MOV R11, RZ, RZ, -R11 ;  /* 0x000000ffff0b8224 */ /* 0x000fe200078e0a0b */
[----:B------:R-:W-:-:S02]  /*3ee0*/  ISETP.GE.AND P0, PT, R9, RZ, PT ;  /* 0x000000ff0900720c */ /* 0x000fc40003f06270 */
[----:B------:R-:W-:Y:S01]  /*3ef0*/  IABS R9, R10 ;  /* 0x0000000a00097213 */ /* 0x000fe20000000000 */
[----:B-----5:R-:W-:Y:S02]  /*3f00*/  IMAD.MOV.U32 R5, RZ, RZ, R28 ;  /* 0x000000ffff057224 */ /* 0x020fe400078e001c */
[--C-:B------:R-:W-:Y:S02]  /*3f10*/  @!P4 IMAD.IADD R3, R3, 0x1, -R0.reuse ;  /* 0x000000010303c824 */ /* 0x100fe400078e0a00 */
[----:B------:R-:W-:Y:S01]  /*3f20*/  @!P5 IMAD.MOV R5, RZ, RZ, -R5 ;  /* 0x000000ffff05d224 */ /* 0x000fe200078e0a05 */
[----:B------:R-:W-:Y:S02]  /*3f30*/  ISETP.GE.AND P5, PT, R10, RZ, PT ;  /* 0x000000ff0a00720c */ /* 0x000fe40003fa6270 */
[----:B------:R-:W-:Y:S01]  /*3f40*/  IABS R10, R12 ;  /* 0x0000000c000a7213 */ /* 0x000fe20000000000 */
[----:B------:R-:W-:Y:S01]  /*3f50*/  IMAD.HI.U32 R28, R2, R9, RZ ;  /* 0x00000009021c7227 */ /* 0x000fe200078e00ff */
[----:B------:R-:W-:Y:S03]  /*3f60*/  STL [R1+0x386c], R11 ;  /* 0x00386c0b01007387 */ /* 0x000fe60000100800 */
[----:B------:R-:W-:Y:S01]  /*3f70*/  @!P6 IMAD.IADD R7, R7, 0x1, -R0 ;  /* 0x000000010707e824 */ /* 0x000fe200078e0a00 */
[----:B------:R-:W-:Y:S01]  /*3f80*/  ISETP.GT.U32.AND P6, PT, R0, R3, PT ;  /* 0x000000030000720c */ /* 0x000fe20003fc4070 */
[----:B------:R-:W-:Y:S01]  /*3f90*/  IMAD.HI.U32 R27, R2, R10, RZ ;  /* 0x0000000a021b7227 */ /* 0x000fe200078e00ff */
[----:B------:R5:W-:Y:S03]  /*3fa0*/  STL [R1+0x1c], R5 ;  /* 0x00001c0501007387 */ /* 0x000be60000100800 */
[----:B------:R-:W-:Y:S01]  /*3fb0*/  IMAD.MOV R28, RZ, RZ, -R28 ;  /* 0x000000ffff1c7224 */ /* 0x000fe200078e0a1c */
[----:B------:R-:W-:Y:S01]  /*3fc0*/  ISETP.GE.AND P1, PT, R8, RZ, PT ;  /* 0x000000ff0800720c */ /* 0x000fe20003f26270 */
[----:B------:R-:W-:Y:S01]  /*3fd0*/  IMAD.MOV R27, RZ, RZ, -R27 ;  /* 0x000000ffff1b7224 */ /* 0x000fe200078e0a1b */
[----:B------:R-:W-:Y:S01]  /*3fe0*/  IABS R8, R13 ;  /* 0x0000000d00087213 */ /* 0x000fe20000000000 */
[----:B------:R-:W-:-:S02]  /*3ff0*/  IMAD R9, R0, R28, R9 ;  /* 0x0000001c00097224 */ /* 0x000fc400078e0209 */
[----:B-----5:R-:W-:Y:S01]  /*4000*/  IMAD.MOV.U32 R5, RZ, RZ, R29 ;  /* 0x000000ffff057224 */ /* 0x020fe200078e001d */
[----:B------:R-:W-:Y:S01]  /*4010*/  IABS R61, R14 ;  /* 0x0000000e003d7213 */ /* 0x000fe20000000000 */
[----:B------:R-:W-:Y:S02]  /*4020*/  IMAD R10, R0, R27, R10 ;  /* 0x0000001b000a7224 */ /* 0x000fe400078e020a */
[----:B------:R-:W-:Y:S01]  /*4030*/  @!P3 IMAD.MOV R5, RZ, RZ, -R5 ;  /* 0x000000ffff05b224 */ /* 0x000fe200078e0a05 */
[----:B------:R-:W-:Y:S01]  /*4040*/  ISETP.GE.AND P4, PT, R12, RZ, PT ;  /* 0x000000ff0c00720c */ /* 0x000fe20003f86270 */
[----:B------:R-:W-:Y:S01]  /*4050*/  @!P2 IMAD.MOV R4, RZ, RZ, -R4 ;  /* 0x000000ffff04a224 */ /* 0x000fe200078e0a04 */
[----:B------:R-:W-:Y:S01]  /*4060*/  IABS R27, R17 ;  /* 0x00000011001b7213 */ /* 0x000fe20000000000 */
[----:B------:R-:W-:Y:S01]  /*4070*/  IMAD.HI.U32 R26, R2, R8, RZ ;  /* 0x00000008021a7227 */ /* 0x000fe200078e00ff */
[----:B------:R-:W-:Y:S02]  /*4080*/  IABS R12, R15 ;  /* 0x0000000f000c7213 */ /* 0x000fe40000000000 */
[----:B------:R-:W-:Y:S01]  /*4090*/  ISETP.GT.U32.AND P3, PT, R0, R7, PT ;  /* 0x000000070000720c */ /* 0x000fe20003f64070 */
[----:B------:R-:W-:Y:S01]  /*40a0*/  IMAD.HI.U32 R6, R2, R61, RZ ;  /* 0x0000003d02067227 */ /* 0x000fe200078e00ff */
[C---:B------:R-:W-:Y:S01]  /*40b0*/  ISETP.GT.U32.AND P2, PT, R0.reuse, R9, PT ;  /* 0x000000090000720c */ /* 0x040fe20003f44070 */
[----:B------:R-:W-:Y:S02]  /*40c0*/  STL [R1+0x18], R5 ;  /* 0x0000180501007387 */ /* 0x000fe40000100800 */
[----:B------:R-:W-:Y:S01]  /*40d0*/  @!P6 IMAD.IADD R3, R3, 0x1, -R0 ;  /* 0x000000010303e824 */ /* 0x000fe200078e0a00 */
[----:B------:R-:W-:Y:S01]  /*40e0*/  ISETP.GT.U32.AND P6, PT, R0, R10, PT ;  /* 0x0000000a0000720c */ /* 0x000fe20003fc4070 */
[----:B------:R5:W-:Y:S01]  /*40f0*/  STL [R1+0x14], R4 ;  /* 0x0000140401007387 */ /* 0x000be20000100800 */
[----:B------:R-:W-:-:S02]  /*4100*/  IMAD.MOV R26, RZ, RZ, -R26 ;  /* 0x000000ffff1a7224 */ /* 0x000fc400078e0a1a */
[----:B------:R-:W-:Y:S02]  /*4110*/  IMAD.MOV R6, RZ, RZ, -R6 ;  /* 0x000000ffff067224 */ /* 0x000fe400078e0a06 */
[----:B------:R-:W-:Y:S02]  /*4120*/  IMAD R8, R0, R26, R8 ;  /* 0x0000001a00087224 */ /* 0x000fe400078e0208 */
[----:B-----5:R-:W-:Y:S02]  /*4130*/  IMAD.MOV.U32 R4, RZ, RZ, R27 ;  /* 0x000000ffff047224 */ /* 0x020fe400078e001b */
[----:B------:R-:W-:-:S04]  /*4140*/  IMAD.HI.U32 R27, R2, R12, RZ ;  /* 0x0000000c021b7227 */ /* 0x000fc800078e00ff */
[C---:B------:R-:W-:Y:S02]  /*4150*/  IMAD R61, R0.reuse, R6, R61 ;  /* 0x00000006003d7224 */ /* 0x040fe400078e023d */
[----:B------:R-:W-:Y:S02]  /*4160*/  IMAD.MOV R27, RZ, RZ, -R27 ;  /* 0x000000ffff1b7224 */ /* 0x000fe400078e0a1b */
[--C-:B------:R-:W-:Y:S01]  /*4170*/  @!P3 IMAD.IADD R7, R7, 0x1, -R0.reuse ;  /* 0x000000010707b824 */ /* 0x100fe200078e0a00 */
[C---:B------:R-:W-:Y:S01]  /*4180*/  ISETP.GT.U32.AND P3, PT, R0.reuse, R8, PT ;  /* 0x000000080000720c */ /* 0x040fe20003f64070 */
[----:B------:R-:W-:Y:S01]  /*4190*/  @!P2 IMAD.IADD R9, R9, 0x1, -R0 ;  /* 0x000000010909a824 */ /* 0x000fe200078e0a00 */
[C---:B------:R-:W-:Y:S01]  /*41a0*/  ISETP.GT.U32.AND P2, PT, R0.reuse, R61, PT ;  /* 0x0000003d0000720c */ /* 0x040fe20003f44070 */
[----:B------:R-:W-:Y:S02]  /*41b0*/  IMAD R12, R0, R27, R12 ;  /* 0x0000001b000c7224 */ /* 0x000fe400078e020c */
[----:B------:R-:W-:-:S03]  /*41c0*/  @!P6 IMAD.IADD R10, R10, 0x1, -R0 ;  /* 0x000000010a0ae824 */ /* 0x000fc600078e0a00 */
[----:B------:R-:W-:Y:S02]  /*41d0*/  ISETP.GT.U32.AND P6, PT, R0, R12, PT ;  /* 0x0000000c0000720c */ /* 0x000fe40003fc4070 */
[----:B------:R-:W-:Y:S02]  /*41e0*/  IABS R6, R16 ;  /* 0x0000001000067213 */ /* 0x000fe40000000000 */
[----:B------:R-:W-:Y:S01]  /*41f0*/  IABS R26, R18 ;  /* 0x00000012001a7213 */ /* 0x000fe20000000000 */
[--C-:B------:R-:W-:Y:S01]  /*4200*/  @!P3 IMAD.IADD R8, R8, 0x1, -R0.reuse ;  /* 0x000000010808b824 */ /* 0x100fe200078e0a00 */
[----:B------:R-:W-:Y:S01]  /*4210*/  ISETP.GT.U32.AND P3, PT, R0, R9, PT ;  /* 0x000000090000720c */ /* 0x000fe20003f64070 */
[----:B------:R-:W-:Y:S02]  /*4220*/  @!P2 IMAD.IADD R61, R61, 0x1, -R0 ;  /* 0x000000013d3da824 */ /* 0x000fe400078e0a00 */
[----:B------:R-:W-:-:S04]  /*4230*/  IMAD.HI.U32 R29, R2, R6, RZ ;  /* 0x00000006021d7227 */ /* 0x000fc800078e00ff */
[----:B------:R-:W-:Y:S02]  /*4240*/  IMAD.MOV.U32 R5, RZ, RZ, R3 ;  /* 0x000000ffff057224 */ /* 0x000fe400078e0003 */
[----:B------:R-:W-:Y:S01]  /*4250*/  @!P6 IMAD.IADD R12, R12, 0x1, -R0 ;  /* 0x000000010c0ce824 */ /* 0x000fe200078e0a00 */
[----:B------:R-:W-:Y:S01]  /*4260*/  ISETP.GT.U32.AND P6, PT, R0, R61, PT ;  /* 0x0000003d0000720c */ /* 0x000fe20003fc4070 */
[----:B------:R-:W-:Y:S02]  /*4270*/  IMAD.MOV R29, RZ, RZ, -R29 ;  /* 0x000000ffff1d7224 */ /* 0x000fe400078e0a1d */
[----:B------:R-:W-:-:S04]  /*4280*/  IMAD.HI.U32 R27, R2, R26, RZ ;  /* 0x0000001a021b7227 */ /* 0x000fc800078e00ff */
[----:B------:R-:W-:Y:S01]  /*4290*/  @!P1 IMAD.MOV R5, RZ, RZ, -R5 ;  /* 0x000000ffff059224 */ /* 0x000fe200078e0a05 */
[C---:B------:R-:W-:Y:S01]  /*42a0*/  ISETP.GT.U32.AND P1, PT, R0.reuse, R8, PT ;  /* 0x000000080000720c */ /* 0x040fe20003f24070 */
[C---:B------:R-:W-:Y:S02]  /*42b0*/  IMAD R6, R0.reuse, R29, R6 ;  /* 0x0000001d00067224 */ /* 0x040fe400078e0206 */
[----:B------:R-:W-:Y:S01]  /*42c0*/  IMAD.MOV R27, RZ, RZ, -R27 ;  /* 0x000000ffff1b7224 */ /* 0x000fe200078e0a1b */
[----:B------:R5:W-:Y:S01]  /*42d0*/  STL [R1+0x10], R5 ;  /* 0x0000100501007387 */ /* 0x000be20000100800 */
[----:B------:R-:W-:Y:S01]  /*42e0*/  @!P3 IMAD.IADD R9, R9, 0x1, -R0 ;  /* 0x000000010909b824 */ /* 0x000fe200078e0a00 */
[C---:B------:R-:W-:Y:S01]  /*42f0*/  ISETP.GT.U32.AND P2, PT, R0.reuse, R10, PT ;  /* 0x0000000a0000720c */ /* 0x040fe20003f44070 */
[C---:B------:R-:W-:Y:S01]  /*4300*/  IMAD R3, R0.reuse, R27, R26 ;  /* 0x0000001b00037224 */ /* 0x040fe200078e021a */
[----:B------:R-:W-:Y:S01]  /*4310*/  ISETP.GT.U32.AND P3, PT, R0, R6, PT ;  /* 0x000000060000720c */ /* 0x000fe20003f64070 */
[----:B------:R-:W-:-:S04]  /*4320*/  IMAD.HI.U32 R28, R2, R4, RZ ;  /* 0x00000004021c7227 */ /* 0x000fc800078e00ff */
[----:B-----5:R-:W-:Y:S02]  /*4330*/  IMAD.MOV.U32 R5, RZ, RZ, R7 ;  /* 0x000000ffff057224 */ /* 0x020fe400078e0007 */
[----:B------:R-:W-:Y:S01]  /*4340*/  @!P6 IMAD.IADD R61, R61, 0x1, -R0 ;  /* 0x000000013d3de824 */ /* 0x000fe200078e0a00 */
[C---:B------:R-:W-:Y:S01]  /*4350*/  ISETP.GT.U32.AND P6, PT, R0.reuse, R3, PT ;  /* 0x000000030000720c */ /* 0x040fe20003fc4070 */
[----:B------:R-:W-:Y:S02]  /*4360*/  @!P0 IMAD.MOV R5, RZ, RZ, -R5 ;  /* 0x000000ffff058224 */ /* 0x000fe400078e0a05 */
[----:B------:R-:W-:Y:S01]  /*4370*/  IMAD.MOV R28, RZ, RZ, -R28 ;  /* 0x000000ffff1c7224 */ /* 0x000fe200078e0a1c */
[----:B------:R-:W-:Y:S01]  /*4380*/  ISETP.GT.U32.AND P0, PT, R0, R12, PT ;  /* 0x0000000c0000720c */ /* 0x000fe20003f04070 */
[----:B------:R-:W-:Y:S01]  /*4390*/  @!P1 IMAD.IADD R8, R8, 0x1, -R0 ;  /* 0x0000000108089824 */ /* 0x000fe200078e0a00 */
[----:B------:R5:W-:Y:S01]  /*43a0*/  STL [R1+0xc], R5 ;  /* 0x00000c0501007387 */ /* 0x000be20000100800 */
[----:B------:R-:W-:Y:S01]  /*43b0*/  IMAD R4, R0, R28, R4 ;  /* 0x0000001c00047224 */ /* 0x000fe200078e0204 */
[----:B------:R-:W-:Y:S01]  /*43c0*/  ISETP.GE.AND P1, PT, R13, RZ, PT ;  /* 0x000000ff0d00720c */ /* 0x000fe20003f26270 */
[--C-:B------:R-:W-:Y:S01]  /*43d0*/  @!P2 IMAD.IADD R10, R10, 0x1, -R0.reuse ;  /* 0x000000010a0aa824 */ /* 0x100fe200078e0a00 */
[----:B------:R-:W-:Y:S01]  /*43e0*/  IABS R7, R20 ;  /* 0x0000001400077213 */ /* 0x000fe20000000000 */
[----:B------:R-:W-:-:S02]  /*43f0*/  @!P3 IMAD.IADD R6, R6, 0x1, -R0 ;  /* 0x000000010606b824 */ /* 0x000fc400078e0a00 */
[----:B-----5:R-:W-:Y:S01]  /*4400*/  IMAD.MOV.U32 R5, RZ, RZ, R9 ;  /* 0x000000ffff057224 */ /* 0x020fe200078e0009 */
[----:B------:R-:W-:-:S03]  /*4410*/  ISETP.GT.U32.AND P2, PT, R0, R4, PT ;  /* 0x000000040000720c */ /* 0x000fc60003f44070 */
[----:B------:R-:W-:Y:S01]  /*4420*/  @!P5 IMAD.MOV R5, RZ, RZ, -R5 ;  /* 0x000000ffff05d224 */ /* 0x000fe200078e0a05 */
[----:B------:R-:W-:Y:S01]  /*4430*/  IABS R26, R19 ;  /* 0x00000013001a7213 */ /* 0x000fe20000000000 */
[----:B------:R-:W-:Y:S01]  /*4440*/  @!P6 IMAD.IADD R3, R3, 0x1, -R0 ;  /* 0x000000010303e824 */ /* 0x000fe200078e0a00 */
[----:B------:R-:W-:Y:S01]  /*4450*/  ISETP.GT.U32.AND P6, PT, R0, R6, PT ;  /* 0x000000060000720c */ /* 0x000fe20003fc4070 */
[C---:B------:R-:W-:Y:S01]  /*4460*/  IMAD.HI.U32 R13, R2.reuse, R7, RZ ;  /* 0x00000007020d7227 */ /* 0x040fe200078e00ff */
[----:B------:R5:W-:Y:S03]  /*4470*/  STL [R1+0x8], R5 ;  /* 0x0000080501007387 */ /* 0x000be60000100800 */
[----:B------:R-:W-:-:S04]  /*4480*/  IMAD.HI.U32 R27, R2, R26, RZ ;  /* 0x0000001a021b7227 */ /* 0x000fc800078e00ff */
[----:B------:R-:W-:Y:S02]  /*4490*/  @!P0 IMAD.IADD R12, R12, 0x1, -R0 ;  /* 0x000000010c0c8824 */ /* 0x000fe400078e0a00 */
[----:B-----5:R-:W-:Y:S01]  /*44a0*/  IMAD.MOV.U32 R5, RZ, RZ, R8 ;  /* 0x000000ffff057224 */ /* 0x020fe200078e0008 */
[----:B------:R-:W-:Y:S01]  /*44b0*/  ISETP.GE.AND P0, PT, R14, RZ, PT ;  /* 0x000000ff0e00720c */ /* 0x000fe20003f06270 */
[----:B------:R-:W-:Y:S01]  /*44c0*/  IMAD.MOV R14, RZ, RZ, -R13 ;  /* 0x000000ffff0e7224 */ /* 0x000fe200078e0a0d */
[----:B------:R-:W-:Y:S01]  /*44d0*/  IABS R13, R21 ;  /* 0x00000015000d7213 */ /* 0x000fe20000000000 */
[----:B------:R-:W-:Y:S01]  /*44e0*/  @!P1 IMAD.MOV R5, RZ, RZ, -R5 ;  /* 0x000000ffff059224 */ /* 0x000fe200078e0a05 */
[----:B------:R-:W-:Y:S01]  /*44f0*/  ISETP.GT.U32.AND P1, PT, R0, R3, PT ;  /* 0x000000030000720c */ /* 0x000fe20003f24070 */
[----:B------:R-:W-:Y:S01]  /*4500*/  IMAD.MOV R27, RZ, RZ, -R27 ;  /* 0x000000ffff1b7224 */ /* 0x000fe200078e0a1b */
[----:B------:R-:W-:Y:S01]  /*4510*/  ISETP.GE.AND P3, PT, R15, RZ, PT ;  /* 0x000000ff0f00720c */ /* 0x000fe20003f66270 */
[----:B------:R-:W-:Y:S01]  /*4520*/  @!P2 IMAD.IADD R4, R4, 0x1, -R0 ;  /* 0x000000010404a824 */ /* 0x000fe200078e0a00 */
[----:B------:R-:W-:Y:S01]  /*4530*/  ISETP.GE.AND P2, PT, R16, RZ, PT ;  /* 0x000000ff1000720c */ /* 0x000fe20003f46270 */
[----:B------:R-:W-:-:S02]  /*4540*/  IMAD R16, R0, R27, R26 ;  /* 0x0000001b00107224 */ /* 0x000fc400078e021a */
[----:B------:R-:W-:Y:S02]  /*4550*/  IMAD.MOV.U32 R9, RZ, RZ, R13 ;  /* 0x000000ffff097224 */ /* 0x000fe400078e000d */
[----:B------:R-:W-:Y:S02]  /*4560*/  IMAD.MOV.U32 R11, RZ, RZ, R10 ;  /* 0x000000ffff0b7224 */ /* 0x000fe400078e000a */
[----:B------:R-:W-:Y:S01]  /*4570*/  @!P6 IMAD.IADD R6, R6, 0x1, -R0 ;  /* 0x000000010606e824 */ /* 0x000fe200078e0a00 */
[----:B------:R-:W-:Y:S01]  /*4580*/  ISETP.GE.AND P6, PT, R18, RZ, PT ;  /* 0x000000ff1200720c */ /* 0x000fe20003fc6270 */
[----:B------:R-:W-:Y:S01]  /*4590*/  @!P4 IMAD.MOV R11, RZ, RZ, -R11 ;  /* 0x000000ffff0bc224 */ /* 0x000fe200078e0a0b */
[----:B------:R-:W-:Y:S01]  /*45a0*/  ISETP.GT.U32.AND P4, PT, R0, R16, PT ;  /* 0x000000100000720c */ /* 0x000fe20003f84070 */
[----:B------:R-:W-:Y:S01]  /*45b0*/  IMAD.HI.U32 R8, R2, R9, RZ ;  /* 0x0000000902087227 */ /* 0x000fe200078e00ff */
[----:B------:R-:W-:-:S03]  /*45c0*/  ISETP.GT.U32.AND P5, PT, R0, R4, PT ;  /* 0x000000040000720c */ /* 0x000fc60003fa4070 */
[C---:B------:R-:W-:Y:S02]  /*45d0*/  IMAD R7, R0.reuse, R14, R7 ;  /* 0x0000000e00077224 */ /* 0x040fe400078e0207 */
[----:B------:R-:W-:Y:S02]  /*45e0*/  IMAD.MOV R8, RZ, RZ, -R8 ;  /* 0x000000ffff087224 */ /* 0x000fe400078e0a08 */
[----:B------:R-:W-:Y:S02]  /*45f0*/  @!P1 IMAD.IADD R3, R3, 0x1, -R0 ;  /* 0x0000000103039824 */ /* 0x000fe400078e0a00 */
[----:B------:R-:W-:Y:S01]  /*4600*/  @!P3 IMAD.MOV R12, RZ, RZ, -R12 ;  /* 0x000000ffff0cb224 */ /* 0x000fe200078e0a0c */
[C---:B------:R-:W-:Y:S01]  /*4610*/  ISETP.GT.U32.AND P3, PT, R0.reuse, R7, PT ;  /* 0x000000070000720c */ /* 0x040fe20003f64070 */
[----:B------:R-:W-:Y:S02]  /*4620*/  IMAD R9, R0, R8, R9 ;  /* 0x0000000800097224 */ /* 0x000fe400078e0209 */
[----:B------:R-:W-:-:S02]  /*4630*/  IMAD.MOV.U32 R15, RZ, RZ, R3 ;  /* 0x000000ffff0f7224 */ /* 0x000fc400078e0003 */
[----:B------:R-:W-:Y:S02]  /*4640*/  @!P4 IMAD.IADD R16, R16, 0x1, -R0 ;  /* 0x000000011010c824 */ /* 0x000fe400078e0a00 */
[----:B------:R-:W-:Y:S01]  /*4650*/  @!P6 IMAD.MOV R15, RZ, RZ, -R15 ;  /* 0x000000ffff0fe224 */ /* 0x000fe200078e0a0f */
[----:B------:R-:W-:Y:S01]  /*4660*/  ISETP.GT.U32.AND P6, PT, R0, R9, PT ;  /* 0x000000090000720c */ /* 0x000fe20003fc4070 */
[----:B------:R-:W-:Y:S02]  /*4670*/  IMAD.MOV.U32 R13, RZ, RZ, R6 ;  /* 0x000000ffff0d7224 */ /* 0x000fe400078e0006 */
[----:B------:R-:W-:Y:S01]  /*4680*/  @!P0 IMAD.MOV R61, RZ, RZ, -R61 ;  /* 0x000000ffff3d8224 */ /* 0x000fe200078e0a3d */
[----:B------:R-:W-:Y:S01]  /*4690*/  ISETP.GE.AND P0, PT, R17, RZ, PT ;  /* 0x000000ff1100720c */ /* 0x000fe20003f06270 */
[--C-:B------:R-:W-:Y:S01]  /*46a0*/  @!P5 IMAD.IADD R4, R4, 0x1, -R0.reuse ;  /* 0x000000010404d824 */ /* 0x100fe200078e0a00 */
[----:B------:R-:W-:Y:S01]  /*46b0*/  ISETP.GE.AND P5, PT, R19, RZ, PT ;  /* 0x000000ff1300720c */ /* 0x000fe20003fa6270 */
[----:B------:R-:W-:Y:S01]  /*46c0*/  @!P2 IMAD.MOV R13, RZ, RZ, -R13 ;  /* 0x000000ffff0da224 */ /* 0x000fe200078e0a0d */
[----:B------:R-:W-:Y:S01]  /*46d0*/  ISETP.GT.U32.AND P2, PT, R0, R16, PT ;  /* 0x000000100000720c */ /* 0x000fe20003f44070 */
[----:B------:R-:W-:Y:S01]  /*46e0*/  @!P3 IMAD.IADD R7, R7, 0x1, -R0 ;  /* 0x000000010707b824 */ /* 0x000fe200078e0a00 */
[----:B------:R-:W-:Y:S01]  /*46f0*/  IABS R19, R22 ;  /* 0x0000001600137213 */ /* 0x000fe20000000000 */
[----:B------:R5:W-:Y:S01]  /*4700*/  STL [R1+0x4], R11 ;  /* 0x0000040b01007387 */ /* 0x000be20000100800 */
[----:B------:R-:W-:-:S03]  /*4710*/  ISETP.GE.AND P4, PT, R21, RZ, PT ;  /* 0x000000ff1500720c */ /* 0x000fc60003f86270 */
[----:B------:R-:W2:Y:S01]  /*4720*/  LDL.LU R54, [R1+0x20] ;  /* 0x0000200001367983 */ /* 0x000ea20000300800 */
[----:B------:R-:W-:Y:S01]  /*4730*/  IABS R21, R24 ;  /* 0x0000001800157213 */ /* 0x000fe20000000000 */
[----:B------:R-:W-:Y:S01]  /*4740*/  IMAD.HI.U32 R3, R2, R19, RZ ;  /* 0x0000001302037227 */ /* 0x000fe200078e00ff */
[----:B------:R-:W-:-:S03]  /*4750*/  ISETP.GT.U32.AND P3, PT, R0, R7, PT ;  /* 0x000000070000720c */ /* 0x000fc60003f64070 */
[----:B------:R-:W-:Y:S01]  /*4760*/  @!P6 IMAD.IADD R9, R9, 0x1, -R0 ;  /* 0x000000010909e824 */ /* 0x000fe200078e0a00 */
[----:B------:R-:W-:Y:S01]  /*4770*/  ISETP.GE.AND P1, PT, R20, RZ, PT ;  /* 0x000000ff1400720c */ /* 0x000fe20003f26270 */
[----:B------:R-:W-:Y:S01]  /*4780*/  IMAD.MOV.U32 R14, RZ, RZ, R4 ;  /* 0x000000ffff0e7224 */ /* 0x000fe200078e0004 */
[----:B------:R-:W-:Y:S01]  /*4790*/  IABS R20, R23 ;  /* 0x0000001700147213 */ /* 0x000fe20000000000 */
[----:B------:R-:W-:Y:S01]  /*47a0*/  IMAD.MOV R3, RZ, RZ, -R3 ;  /* 0x000000ffff037224 */ /* 0x000fe200078e0a03 */
[----:B-----5:R-:W5:Y:S01]  /*47b0*/  LDL.LU R11, [R1+0x24] ;  /* 0x00002400010b7983 */ /* 0x020f620000300800 */
[----:B------:R-:W-:Y:S01]  /*47c0*/  IMAD.HI.U32 R6, R2, R21, RZ ;  /* 0x0000001502067227 */ /* 0x000fe200078e00ff */
[----:B------:R-:W-:Y:S02]  /*47d0*/  ISETP.GT.U32.AND P6, PT, R0, R9, PT ;  /* 0x000000090000720c */ /* 0x000fe40003fc4070 */
[----:B------:R-:W2:Y:S01]  /*47e0*/  LDL.LU R53, [R1+0x28] ;  /* 0x0000280001357983 */ /* 0x000ea20000300800 */
[----:B------:R-:W-:Y:S01]  /*47f0*/  @!P0 IMAD.MOV R14, RZ, RZ, -R14 ;  /* 0x000000ffff0e8224 */ /* 0x000fe200078e0a0e */
[----:B------:R-:W-:Y:S01]  /*4800*/  ISETP.GE.AND P0, PT, R22, RZ, PT ;  /* 0x000000ff1600720c */ /* 0x000fe20003f06270 */
[----:B------:R-:W-:Y:S01]  /*4810*/  @!P2 IMAD.IADD R16, R16, 0x1, -R0 ;  /* 0x000000011010a824 */ /* 0x000fe200078e0a00 */
[----:B------:R-:W-:Y:S01]  /*4820*/  IABS R22, R25 ;  /* 0x0000001900167213 */ /* 0x000fe20000000000 */
[----:B------:R-:W-:-:S02]  /*4830*/  IMAD R19, R0, R3, R19 ;  /* 0x0000000300137224 */ /* 0x000fc400078e0213 */
[----:B------:R-:W-:Y:S02]  /*4840*/  IMAD.MOV R3, RZ, RZ, -R6 ;  /* 0x000000ffff037224 */ /* 0x000fe400078e0a06 */
[----:B------:R-:W-:Y:S01]  /*4850*/  IMAD.HI.U32 R4, R2, R20, RZ ;  /* 0x0000001402047227 */ /* 0x000fe200078e00ff */
[----:B------:R0:W-:Y:S03]  /*4860*/  STL [R1], R5 ;  /* 0x0000000501007387 */ /* 0x0001e60000100800 */
[----:B------:R-:W-:Y:S01]  /*4870*/  @!P5 IMAD.MOV R16, RZ, RZ, -R16 ;  /* 0x000000ffff10d224 */ /* 0x000fe200078e0a10 */
[C---:B------:R-:W-:Y:S01]  /*4880*/  ISETP.GT.U32.AND P5, PT, R0.reuse, R19, PT ;  /* 0x000000130000720c */ /* 0x040fe20003fa4070 */
[----:B------:R-:W-:Y:S02]  /*4890*/  IMAD R21, R0, R3, R21 ;  /* 0x0000000300157224 */ /* 0x000fe400078e0215 */
[----:B------:R-:W-:-:S02]  /*48a0*/  @!P3 IMAD.IADD R7, R7, 0x1, -R0 ;  /* 0x000000010707b824 */ /* 0x000fc400078e0a00 */
[----:B------:R-:W-:Y:S01]  /*48b0*/  IMAD.MOV R4, RZ, RZ, -R4 ;  /* 0x000000ffff047224 */ /* 0x000fe200078e0a04 */
[----:B0-----:R-:W2:Y:S01]  /*48c0*/  LDL.LU R5, [R1+0x2c] ;  /* 0x00002c0001057983 */ /* 0x001ea20000300800 */
[----:B------:R-:W-:-:S04]  /*48d0*/  IMAD.HI.U32 R3, R2, R22, RZ ;  /* 0x0000001602037227 */ /* 0x000fc800078e00ff */
[C---:B------:R-:W-:Y:S02]  /*48e0*/  IMAD R20, R0.reuse, R4, R20 ;  /* 0x0000000400147224 */ /* 0x040fe400078e0214 */
[----:B------:R-:W-:Y:S02]  /*48f0*/  IMAD.MOV.U32 R17, RZ, RZ, R7 ;  /* 0x000000ffff117224 */ /* 0x000fe400078e0007 */
[----:B------:R-:W-:Y:S02]  /*4900*/  IMAD.MOV R3, RZ, RZ, -R3 ;  /* 0x000000ffff037224 */ /* 0x000fe400078e0a03 */
[----:B------:R-:W-:Y:S01]  /*4910*/  @!P6 IMAD.IADD R9, R9, 0x1, -R0 ;  /* 0x000000010909e824 */ /* 0x000fe200078e0a00 */
[C---:B------:R-:W-:Y:S01]  /*4920*/  ISETP.GT.U32.AND P6, PT, R0.reuse, R21, PT ;  /* 0x000000150000720c */ /* 0x040fe20003fc4070 */
[----:B------:R-:W-:Y:S01]  /*4930*/  @!P1 IMAD.MOV R17, RZ, RZ, -R17 ;  /* 0x000000ffff119224 */ /* 0x000fe200078e0a11 */
[C---:B------:R-:W-:Y:S01]  /*4940*/  ISETP.GT.U32.AND P1, PT, R0.reuse, R20, PT ;  /* 0x000000140000720c */ /* 0x040fe20003f24070 */
[----:B------:R-:W-:-:S02]  /*4950*/  IMAD R22, R0, R3, R22 ;  /* 0x0000000300167224 */ /* 0x000fc400078e0216 */
[----:B------:R-:W-:-:S03]  /*4960*/  @!P5 IMAD.IADD R19, R19, 0x1, -R0 ;  /* 0x000000011313d824 */ /* 0x000fc600078e0a00 */
[----:B------:R-:W-:Y:S02]  /*4970*/  ISETP.GT.U32.AND P5, PT, R0, R22, PT ;  /* 0x000000160000720c */ /* 0x000fe40003fa4070 */
[----:B------:R-:W-:Y:S02]  /*4980*/  ISETP.GE.AND P2, PT, R23, RZ, PT ;  /* 0x000000ff1700720c */ /* 0x000fe40003f46270 */
[----:B------:R-:W-:Y:S01]  /*4990*/  IABS R23, R30 ;  /* 0x0000001e00177213 */ /* 0x000fe20000000000 */
[--C-:B------:R-:W-:Y:S01]  /*49a0*/  @!P6 IMAD.IADD R21, R21, 0x1, -R0.reuse ;  /* 0x000000011515e824 */ /* 0x100fe200078e0a00 */
[----:B------:R-:W-:Y:S01]  /*49b0*/  ISETP.GE.AND P3, PT, R24, RZ, PT ;  /* 0x000000ff1800720c */ /* 0x000fe20003f66270 */
[----:B------:R-:W-:Y:S01]  /*49c0*/  @!P1 IMAD.IADD R20, R20, 0x1, -R0 ;  /* 0x0000000114149824 */ /* 0x000fe200078e0a00 */
[----:B------:R-:W-:Y:S01]  /*49d0*/  IABS R24, R31 ;  /* 0x0000001f00187213 */ /* 0x000fe20000000000 */
[----:B------:R-:W-:Y:S02]  /*49e0*/  IMAD.MOV.U32 R18, RZ, RZ, R9 ;  /* 0x000000ffff127224 */ /* 0x000fe400078e0009 */
[----:B------:R-:W-:Y:S01]  /*49f0*/  IMAD.HI.U32 R4, R2, R23, RZ ;  /* 0x0000001702047227 */ /* 0x000fe200078e00ff */
[----:B------:R-:W-:-:S02]  /*4a00*/  ISETP.GT.U32.AND P6, PT, R0, R21, PT ;  /* 0x000000150000720c */ /* 0x000fc40003fc4070 */
[----:B------:R-:W-:Y:S01]  /*4a10*/  IABS R3, R32 ;  /* 0x0000002000037213 */ /* 0x000fe20000000000 */
[----:B------:R-:W-:Y:S01]  /*4a20*/  @!P4 IMAD.MOV R18, RZ, RZ, -R18 ;  /* 0x000000ffff12c224 */ /* 0x000fe200078e0a12 */
[----:B------:R-:W-:Y:S01]  /*4a30*/  ISETP.GT.U32.AND P4, PT, R0, R20, PT ;  /* 0x000000140000720c */ /* 0x000fe20003f84070 */
[----:B------:R-:W-:Y:S02]  /*4a40*/  @!P5 IMAD.IADD R22, R22, 0x1, -R0 ;  /* 0x000000011616d824 */ /* 0x000fe400078e0a00 */
[----:B------:R-:W-:Y:S02]  /*4a50*/  IMAD.MOV R4, RZ, RZ, -R4 ;  /* 0x000000ffff047224 */ /* 0x000fe400078e0a04 */
[----:B------:R-:W-:Y:S01]  /*4a60*/  IMAD.HI.U32 R6, R2, R24, RZ ;  /* 0x0000001802067227 */ /* 0x000fe200078e00ff */
[----:B------:R-:W-:-:S03]  /*4a70*/  ISETP.GT.U32.AND P5, PT, R0, R22, PT ;  /* 0x000000160000720c */ /* 0x000fc60003fa4070 */
[----:B------:R-:W-:Y:S02]  /*4a80*/  IMAD R23, R0, R4, R23 ;  /* 0x0000000400177224 */ /* 0x000fe400078e0217 */
[----:B------:R-:W-:Y:S02]  /*4a90*/  IMAD.MOV R6, RZ, RZ, -R6 ;  /* 0x000000ffff067224 */ /* 0x000fe400078e0a06 */
[----:B------:R-:W-:-:S04]  /*4aa0*/  IMAD.HI.U32 R4, R2, R3, RZ ;  /* 0x0000000302047227 */ /* 0x000fc800078e00ff */
[----:B------:R-:W-:Y:S02]  /*4ab0*/  IMAD R24, R0, R6, R24 ;  /* 0x0000000600187224 */ /* 0x000fe400078e0218 */
[----:B------:R-:W-:Y:S02]  /*4ac0*/  IMAD.MOV R4, RZ, RZ, -R4 ;  /* 0x000000ffff047224 */ /* 0x000fe400078e0a04 */
[--C-:B------:R-:W-:Y:S01]  /*4ad0*/  @!P6 IMAD.IADD R21, R21, 0x1, -R0.reuse ;  /* 0x000000011515e824 */ /* 0x100fe200078e0a00 */
[----:B------:R-:W-:Y:S01]  /*4ae0*/  ISETP.GE.AND P6, PT, R25, RZ, PT ;  /* 0x000000ff1900720c */ /* 0x000fe20003fc6270 */
[--C-:B------:R-:W-:Y:S01]  /*4af0*/  @!P4 IMAD.IADD R20, R20, 0x1, -R0.reuse ;  /* 0x000000011414c824 */ /* 0x100fe200078e0a00 */
[C---:B------:R-:W-:Y:S01]  /*4b00*/  ISETP.GT.U32.AND P4, PT, R0.reuse, R24, PT ;  /* 0x000000180000720c */ /* 0x040fe20003f84070 */
[----:B------:R-:W-:Y:S01]  /*4b10*/  IMAD R25, R0, R4, R3 ;  /* 0x0000000400197224 */ /* 0x000fe200078e0203 */
[----:B------:R-:W-:Y:S01]  /*4b20*/  IABS R26, R33 ;  /* 0x00000021001a7213 */ /* 0x000fe20000000000 */
[----:B------:R-:W-:-:S03]  /*4b30*/  @!P5 IMAD.IADD R22, R22, 0x1, -R0 ;  /* 0x000000011616d824 */ /* 0x000fc600078e0a00 */
[----:B------:R-:W-:Y:S01]  /*4b40*/  ISETP.GT.U32.AND P5, PT, R0, R25, PT ;  /* 0x000000190000720c */ /* 0x000fe20003fa4070 */
[----:B------:R-:W-:Y:S01]  /*4b50*/  IMAD.HI.U32 R3, R2, R26, RZ ;  /* 0x0000001a02037227 */ /* 0x000fe200078e00ff */
[----:B------:R-:W-:-:S03]  /*4b60*/  IABS R27, R34 ;  /* 0x00000022001b7213 */ /* 0x000fc60000000000 */
[----:B------:R-:W-:Y:S02]  /*4b70*/  IMAD.MOV R3, RZ, RZ, -R3 ;  /* 0x000000ffff037224 */ /* 0x000fe400078e0a03 */
[----:B------:R-:W-:Y:S01]  /*4b80*/  @!P4 IMAD.IADD R24, R24, 0x1, -R0 ;  /* 0x000000011818c824 */ /* 0x000fe200078e0a00 */
[C---:B------:R-:W-:Y:S01]  /*4b90*/  ISETP.GT.U32.AND P1, PT, R0.reuse, R19, PT ;  /* 0x000000130000720c */ /* 0x040fe20003f24070 */
[----:B------:R-:W-:Y:S01]  /*4ba0*/  IMAD R26, R0, R3, R26 ;  /* 0x00000003001a7224 */ /* 0x000fe200078e021a */
[----:B------:R-:W-:Y:S01]  /*4bb0*/  IABS R28, R35 ;  /* 0x00000023001c7213 */ /* 0x000fe20000000000 */
[----:B------:R-:W-:-:S04]  /*4bc0*/  IMAD.HI.U32 R3, R2, R27, RZ ;  /* 0x0000001b02037227 */ /* 0x000fc800078e00ff */
[----:B------:R-:W-:Y:S01]  /*4bd0*/  @!P5 IMAD.IADD R25, R25, 0x1, -R0 ;  /* 0x000000011919d824 */ /* 0x000fe200078e0a00 */
[C---:B------:R-:W-:Y:S01]  /*4be0*/  ISETP.GT.U32.AND P5, PT, R0.reuse, R24, PT ;  /* 0x000000180000720c */ /* 0x040fe20003fa4070 */
[----:B------:R-:W-:Y:S01]  /*4bf0*/  @!P6 IMAD.MOV R22, RZ, RZ, -R22 ;  /* 0x000000ffff16e224 */ /* 0x000fe200078e0a16 */
[----:B------:R-:W-:Y:S01]  /*4c00*/  ISETP.GT.U32.AND P6, PT, R0, R26, PT ;  /* 0x0000001a0000720c */ /* 0x000fe20003fc4070 */
[----:B------:R-:W-:-:S04]  /*4c10*/  IMAD.HI.U32 R4, R2, R28, RZ ;  /* 0x0000001c02047227 */ /* 0x000fc800078e00ff */
[----:B------:R-:W-:Y:S02]  /*4c20*/  IMAD.MOV R3, RZ, RZ, -R3 ;  /* 0x000000ffff037224 */ /* 0x000fe400078e0a03 */
[----:B------:R-:W-:Y:S02]  /*4c30*/  IMAD.MOV R4, RZ, RZ, -R4 ;  /* 0x000000ffff047224 */ /* 0x000fe400078e0a04 */
[C---:B------:R-:W-:Y:S02]  /*4c40*/  IMAD R27, R0.reuse, R3, R27 ;  /* 0x00000003001b7224 */ /* 0x040fe400078e021b */
[----:B------:R-:W-:Y:S01]  /*4c50*/  @!P1 IMAD.IADD R19, R19, 0x1, -R0 ;  /* 0x0000000113139824 */ /* 0x000fe200078e0a00 */
[C---:B------:R-:W-:Y:S01]  /*4c60*/  ISETP.GT.U32.AND P1, PT, R0.reuse, R23, PT ;  /* 0x000000170000720c */ /* 0x040fe20003f24070 */
[----:B------:R-:W-:Y:S02]  /*4c70*/  IMAD R28, R0, R4, R28 ;  /* 0x00000004001c7224 */ /* 0x000fe400078e021c */
[--C-:B------:R-:W-:Y:S01]  /*4c80*/  @!P5 IMAD.IADD R24, R24, 0x1, -R0.reuse ;  /* 0x000000011818d824 */ /* 0x100fe200078e0a00 */
[----:B------:R-:W-:Y:S01]  /*4c90*/  ISETP.GT.U32.AND P5, PT, R0, R27, PT ;  /* 0x0000001b0000720c */ /* 0x000fe20003fa4070 */
[----:B------:R-:W-:Y:S01]  /*4ca0*/  @!P6 IMAD.IADD R26, R26, 0x1, -R0 ;  /* 0x000000011a1ae824 */ /* 0x000fe200078e0a00 */
[----:B------:R-:W-:-:S07]  /*4cb0*/  ISETP.GT.U32.AND P6, PT, R0, R28, PT ;  /* 0x0000001c0000720c */ /* 0x000fce0003fc4070 */
[--C-:B------:R-:W-:Y:S01]  /*4cc0*/  @!P1 IMAD.IADD R23, R23, 0x1, -R0.reuse ;  /* 0x0000000117179824 */ /* 0x100fe200078e0a00 */
[----:B------:R-:W-:Y:S02]  /*4cd0*/  ISETP.GE.AND P1, PT, R30, RZ, PT ;  /* 0x000000ff1e00720c */ /* 0x000fe40003f26270 */
[----:B------:R-:W-:Y:S01]  /*4ce0*/  IABS R30, R37 ;  /* 0x00000025001e7213 */ /* 0x000fe20000000000 */
[--C-:B------:R-:W-:Y:S02]  /*4cf0*/  @!P5 IMAD.IADD R27, R27, 0x1, -R0.reuse ;  /* 0x000000011b1bd824 */ /* 0x100fe400078e0a00 */
[----:B------:R-:W-:Y:S02]  /*4d00*/  @!P6 IMAD.IADD R28, R28, 0x1, -R0 ;  /* 0x000000011c1ce824 */ /* 0x000fe400078e0a00 */
[----:B------:R-:W-:Y:S01]  /*4d10*/  IMAD.HI.U32 R4, R2, R30, RZ ;  /* 0x0000001e02047227 */ /* 0x000fe200078e00ff */
[----:B------:R-:W-:-:S03]  /*4d20*/  ISETP.GT.U32.AND P6, PT, R0, R27, PT ;  /* 0x0000001b0000720c */ /* 0x000fc60003fc4070 */
[----:B------:R-:W-:Y:S01]  /*4d30*/  IMAD.MOV R4, RZ, RZ, -R4 ;  /* 0x000000ffff047224 */ /* 0x000fe200078e0a04 */
[----:B------:R-:W-:Y:S02]  /*4d40*/  ISETP.GE.AND P4, PT, R31, RZ, PT ;  /* 0x000000ff1f00720c */ /* 0x000fe40003f86270 */
[----:B------:R-:W-:Y:S01]  /*4d50*/  IABS R29, R36 ;  /* 0x00000024001d7213 */ /* 0x000fe20000000000 */
[----:B------:R-:W-:-:S04]  /*4d60*/  IMAD R30, R0, R4, R30 ;  /* 0x00000004001e7224 */ /* 0x000fc800078e021e */
[----:B------:R-:W-:-:S04]  /*4d70*/  IMAD.HI.U32 R3, R2, R29, RZ ;  /* 0x0000001d02037227 */ /* 0x000fc800078e00ff */
[----:B------:R-:W-:Y:S01]  /*4d80*/  @!P6 IMAD.IADD R27, R27, 0x1, -R0 ;  /* 0x000000011b1be824 */ /* 0x000fe200078e0a00 */
[C---:B------:R-:W-:Y:S01]  /*4d90*/  ISETP.GT.U32.AND P6, PT, R0.reuse, R30, PT ;  /* 0x0000001e0000720c */ /* 0x040fe20003fc4070 */
[----:B------:R-:W-:Y:S01]  /*4da0*/  IMAD.MOV R3, RZ, RZ, -R3 ;  /* 0x000000ffff037224 */ /* 0x000fe200078e0a03 */
[----:B------:R-:W-:Y:S01]  /*4db0*/  IABS R31, R38 ;  /* 0x00000026001f7213 */ /* 0x000fe20000000000 */
[----:B------:R-:W-:Y:S01]  /*4dc0*/  @!P4 IMAD.MOV R24, RZ, RZ, -R24 ;  /* 0x000000ffff18c224 */ /* 0x000fe200078e0a18 */
[C---:B------:R-:W-:Y:S01]  /*4dd0*/  ISETP.GT.U32.AND P4, PT, R0.reuse, R28, PT ;  /* 0x0000001c0000720c */ /* 0x040fe20003f84070 */
[----:B------:R-:W-:Y:S02]  /*4de0*/  IMAD R29, R0, R3, R29 ;  /* 0x00000003001d7224 */ /* 0x000fe400078e021d */
[----:B------:R-:W-:-:S04]  /*4df0*/  IMAD.HI.U32 R3, R2, R31, RZ ;  /* 0x0000001f02037227 */ /* 0x000fc800078e00ff */
[----:B------:R-:W-:Y:S01]  /*4e00*/  @!P0 IMAD.MOV R19, RZ, RZ, -R19 ;  /* 0x000000ffff138224 */ /* 0x000fe200078e0a13 */
[C---:B------:R-:W-:Y:S01]  /*4e10*/  ISETP.GT.U32.AND P0, PT, R0.reuse, R23, PT ;  /* 0x000000170000720c */ /* 0x040fe20003f04070 */
[----:B------:R-:W-:Y:S01]  /*4e20*/  @!P2 IMAD.MOV R20, RZ, RZ, -R20 ;  /* 0x000000ffff14a224 */ /* 0x000fe200078e0a14 */
[----:B------:R-:W-:Y:S01]  /*4e30*/  ISETP.GT.U32.AND P2, PT, R0, R25, PT ;  /* 0x000000190000720c */ /* 0x000fe20003f44070 */
[----:B------:R-:W-:Y:S01]  /*4e40*/  @!P3 IMAD.MOV R21, RZ, RZ, -R21 ;  /* 0x000000ffff15b224 */ /* 0x000fe200078e0a15 */
[----:B------:R-:W-:Y:S01]  /*4e50*/  ISETP.GE.AND P3, PT, R32, RZ, PT ;  /* 0x000000ff2000720c */ /* 0x000fe20003f66270 */
[----:B------:R-:W-:Y:S01]  /*4e60*/  @!P6 IMAD.IADD R30, R30, 0x1, -R0 ;  /* 0x000000011e1ee824 */ /* 0x000fe200078e0a00 */
[----:B------:R-:W-:Y:S01]  /*4e70*/  IABS R32, R39 ;  /* 0x0000002700207213 */ /* 0x000fe20000000000 */
[----:B------:R-:W-:-:S03]  /*4e80*/  IMAD.MOV R3, RZ, RZ, -R3 ;  /* 0x000000ffff037224 */ /* 0x000fc600078e0a03 */
[C---:B------:R-:W-:Y:S01]  /*4e90*/  ISETP.GT.U32.AND P6, PT, R0.reuse, R30, PT ;  /* 0x0000001e0000720c */ /* 0x040fe20003fc4070 */
[----:B------:R-:W-:Y:S02]  /*4ea0*/  IMAD R31, R0, R3, R31 ;  /* 0x00000003001f7224 */ /* 0x000fe400078e021f */
[----:B------:R-:W-:Y:S01]  /*4eb0*/  IMAD.HI.U32 R4, R2, R32, RZ ;  /* 0x0000002002047227 */ /* 0x000fe200078e00ff */
[----:B------:R-:W-:-:S03]  /*4ec0*/  ISETP.GT.U32.AND P5, PT, R0, R26, PT ;  /* 0x0000001a0000720c */ /* 0x000fc60003fa4070 */
[----:B------:R-:W-:Y:S01]  /*4ed0*/  @!P4 IMAD.IADD R28, R28, 0x1, -R0 ;  /* 0x000000011c1cc824 */ /* 0x000fe200078e0a00 */
[----:B------:R-:W-:Y:S01]  /*4ee0*/  ISETP.GT.U32.AND P4, PT, R0, R31, PT ;  /* 0x0000001f0000720c */ /* 0x000fe20003f84070 */
[----:B------:R-:W-:Y:S02]  /*4ef0*/  IMAD.MOV R4, RZ, RZ, -R4 ;  /* 0x000000ffff047224 */ /* 0x000fe400078e0a04 */
[--C-:B------:R-:W-:Y:S01]  /*4f00*/  @!P0 IMAD.IADD R23, R23, 0x1, -R0.reuse ;  /* 0x0000000117178824 */ /* 0x100fe200078e0a00 */
[----:B------:R-:W-:Y:S01]  /*4f10*/  ISETP.GE.AND P0, PT, R33, RZ, PT ;  /* 0x000000ff2100720c */ /* 0x000fe20003f06270 */
[----:B------:R-:W-:Y:S01]  /*4f20*/  @!P2 IMAD.IADD R25, R25, 0x1, -R0 ;  /* 0x000000011919a824 */ /* 0x000fe200078e0a00 */
[----:B------:R-:W-:Y:S01]  /*4f30*/  ISETP.GE.AND P2, PT, R34, RZ, PT ;  /* 0x000000ff2200720c */ /* 0x000fe20003f46270 */
[----:B------:R-:W-:Y:S01]  /*4f40*/  IMAD R32, R0, R4, R32 ;  /* 0x0000000400207224 */ /* 0x000fe200078e0220 */
[----:B------:R-:W-:Y:S02]  /*4f50*/  IABS R33, R40 ;  /* 0x0000002800217213 */ /* 0x000fe40000000000 */
[----:B------:R-:W-:Y:S01]  /*4f60*/  IABS R34, R41 ;  /* 0x0000002900227213 */ /* 0x000fe20000000000 */
[----:B------:R-:W-:Y:S01]  /*4f70*/  @!P1 IMAD.MOV R23, RZ, RZ, -R23 ;  /* 0x000000ffff179224 */ /* 0x000fe200078e0a17 */
[----:B------:R-:W-:Y:S01]  /*4f80*/  ISETP.GE.AND P1, PT, R35, RZ, PT ;  /* 0x000000ff2300720c */ /* 0x000fe20003f26270 */
[----:B------:R-:W-:Y:S01]  /*4f90*/  @!P6 IMAD.IADD R30, R30, 0x1, -R0 ;  /* 0x000000011e1ee824 */ /* 0x000fe200078e0a00 */
[----:B------:R-:W-:Y:S01]  /*4fa0*/  ISETP.GT.U32.AND P6, PT, R0, R32, PT ;  /* 0x000000200000720c */ /* 0x000fe20003fc4070 */
[----:B------:R-:W-:Y:S01]  /*4fb0*/  IMAD.HI.U32 R3, R2, R33, RZ ;  /* 0x0000002102037227 */ /* 0x000fe200078e00ff */
[----:B------:R-:W-:-:S03]  /*4fc0*/  IABS R35, R42 ;  /* 0x0000002a00237213 */ /* 0x000fc60000000000 */
[----:B------:R-:W-:-:S04]  /*4fd0*/  IMAD.HI.U32 R4, R2, R34, RZ ;  /* 0x0000002202047227 */ /* 0x000fc800078e00ff */
[--C-:B------:R-:W-:Y:S01]  /*4fe0*/  @!P5 IMAD.IADD R26, R26, 0x1, -R0.reuse ;  /* 0x000000011a1ad824 */ /* 0x100fe200078e0a00 */
[----:B------:R-:W-:Y:S01]  /*4ff0*/  ISETP.GT.U32.AND P5, PT, R0, R29, PT ;  /* 0x0000001d0000720c */ /* 0x000fe20003fa4070 */
[----:B------:R-:W-:Y:S02]  /*5000*/  @!P4 IMAD.IADD R31, R31, 0x1, -R0 ;  /* 0x000000011f1fc824 */ /* 0x000fe400078e0a00 */
[----:B------:R-:W-:Y:S02]  /*5010*/  IMAD.MOV R6, RZ, RZ, -R3 ;  /* 0x000000ffff067224 */ /* 0x000fe400078e0a03 */
[----:B------:R-:W-:Y:S02]  /*5020*/  IMAD.MOV R4, RZ, RZ, -R4 ;  /* 0x000000ffff047224 */ /* 0x000fe400078e0a04 */
[----:B------:R-:W-:Y:S01]  /*5030*/  IMAD.HI.U32 R3, R2, R35, RZ ;  /* 0x0000002302037227 */ /* 0x000fe200078e00ff */
[----:B------:R-:W-:-:S03]  /*5040*/  ISETP.GT.U32.AND P4, PT, R0, R31, PT ;  /* 0x0000001f0000720c */ /* 0x000fc60003f84070 */
[----:B------:R-:W-:Y:S01]  /*5050*/  @!P3 IMAD.MOV R25, RZ, RZ, -R25 ;  /* 0x000000ffff19b224 */ /* 0x000fe200078e0a19 */
[----:B------:R-:W-:Y:S01]  /*5060*/  ISETP.GE.AND P3, PT, R36, RZ, PT ;  /* 0x000000ff2400720c */ /* 0x000fe20003f66270 */
[----:B------:R-:W-:Y:S01]  /*5070*/  IMAD R34, R0, R4, R34 ;  /* 0x0000000400227224 */ /* 0x000fe200078e0222 */
[----:B------:R-:W-:Y:S01]  /*5080*/  IABS R36, R43 ;  /* 0x0000002b00247213 */ /* 0x000fe20000000000 */
[----:B------:R-:W-:Y:S02]  /*5090*/  IMAD.MOV R3, RZ, RZ, -R3 ;  /* 0x000000ffff037224 */ /* 0x000fe400078e0a03 */
[----:B------:R-:W-:Y:S01]  /*50a0*/  @!P6 IMAD.IADD R32, R32, 0x1, -R0 ;  /* 0x000000012020e824 */ /* 0x000fe200078e0a00 */
[C---:B------:R-:W-:Y:S01]  /*50b0*/  ISETP.GT.U32.AND P6, PT, R0.reuse, R34, PT ;  /* 0x000000220000720c */ /* 0x040fe20003fc4070 */
[----:B------:R-:W-:Y:S02]  /*50c0*/  IMAD R35, R0, R3, R35 ;  /* 0x0000000300237224 */ /* 0x000fe400078e0223 */
[----:B------:R-:W-:-:S04]  /*50d0*/  IMAD.HI.U32 R3, R2, R36, RZ ;  /* 0x0000002402037227 */ /* 0x000fc800078e00ff */
[--C-:B------:R-:W-:Y:S02]  /*50e0*/  @!P5 IMAD.IADD R29, R29, 0x1, -R0.reuse ;  /* 0x000000011d1dd824 */ /* 0x100fe400078e0a00 */
[C---:B------:R-:W-:Y:S02]  /*50f0*/  IMAD R33, R0.reuse, R6, R33 ;  /* 0x0000000600217224 */ /* 0x040fe400078e0221 */
[----:B------:R-:W-:Y:S01]  /*5100*/  IMAD.MOV R3, RZ, RZ, -R3 ;  /* 0x000000ffff037224 */ /* 0x000fe200078e0a03 */
[C---:B------:R-:W-:Y:S01]  /*5110*/  ISETP.GT.U32.AND P5, PT, R0.reuse, R29, PT ;  /* 0x0000001d0000720c */ /* 0x040fe20003fa4070 */
[----:B------:R-:W-:Y:S01]  /*5120*/  @!P4 IMAD.IADD R31, R31, 0x1, -R0 ;  /* 0x000000011f1fc824 */ /* 0x000fe200078e0a00 */
[C---:B------:R-:W-:Y:S01]  /*5130*/  ISETP.GT.U32.AND P4, PT, R0.reuse, R33, PT ;  /* 0x000000210000720c */ /* 0x040fe20003f84070 */
[----:B------:R-:W-:Y:S02]  /*5140*/  IMAD R36, R0, R3, R36 ;  /* 0x0000000300247224 */ /* 0x000fe400078e0224 */
[----:B------:R-:W-:-:S03]  /*5150*/  @!P6 IMAD.IADD R34, R34, 0x1, -R0 ;  /* 0x000000012222e824 */ /* 0x000fc600078e0a00 */
[----:B------:R-:W-:Y:S01]  /*5160*/  ISETP.GT.U32.AND P6, PT, R0, R36, PT ;  /* 0x000000240000720c */ /* 0x000fe20003fc4070 */
[----:B------:R-:W-:Y:S01]  /*5170*/  @!P0 IMAD.MOV R26, RZ, RZ, -R26 ;  /* 0x000000ffff1a8224 */ /* 0x000fe200078e0a1a */
[----:B------:R-:W-:Y:S01]  /*5180*/  ISETP.GE.AND P0, PT, R37, RZ, PT ;  /* 0x000000ff2500720c */ /* 0x000fe20003f06270 */
[----:B------:R-:W-:Y:S01]  /*5190*/  @!P2 IMAD.MOV R27, RZ, RZ, -R27 ;  /* 0x000000ffff1ba224 */ /* 0x000fe200078e0a1b */
[----:B------:R-:W-:Y:S01]  /*51a0*/  ISETP.GE.AND P2, PT, R38, RZ, PT ;  /* 0x000000ff2600720c */ /* 0x000fe20003f46270 */
[--C-:B------:R-:W-:Y:S01]  /*51b0*/  @!P5 IMAD.IADD R29, R29, 0x1, -R0.reuse ;  /* 0x000000011d1dd824 */ /* 0x100fe200078e0a00 */
[----:B------:R-:W-:Y:S01]  /*51c0*/  IABS R37, R44 ;  /* 0x0000002c00257213 */ /* 0x000fe20000000000 */
[----:B------:R-:W-:Y:S01]  /*51d0*/  @!P4 IMAD.IADD R33, R33, 0x1, -R0 ;  /* 0x000000012121c824 */ /* 0x000fe200078e0a00 */
[----:B------:R-:W-:Y:S02]  /*51e0*/  IABS R38, R45 ;  /* 0x0000002d00267213 */ /* 0x000fe40000000000 */
[C---:B------:R-:W-:Y:S01]  /*51f0*/  ISETP.GT.U32.AND P4, PT, R0.reuse, R35, PT ;  /* 0x000000230000720c */ /* 0x040fe20003f84070 */
[----:B------:R-:W-:Y:S01]  /*5200*/  @!P1 IMAD.MOV R28, RZ, RZ, -R28 ;  /* 0x000000ffff1c9224 */ /* 0x000fe200078e0a1c */
[C---:B------:R-:W-:Y:S01]  /*5210*/  ISETP.GT.U32.AND P1, PT, R0.reuse, R32, PT ;  /* 0x000000200000720c */ /* 0x040fe20003f24070 */
[----:B------:R-:W-:Y:S01]  /*5220*/  @!P3 IMAD.MOV R29, RZ, RZ, -R29 ;  /* 0x000000ffff1db224 */ /* 0x000fe200078e0a1d */
[----:B------:R-:W-:Y:S01]  /*5230*/  ISETP.GT.U32.AND P3, PT, R0, R33, PT ;  /* 0x000000210000720c */ /* 0x000fe20003f64070 */
[----:B------:R-:W-:Y:S01]  /*5240*/  @!P6 IMAD.IADD R36, R36, 0x1, -R0 ;  /* 0x000000012424e824 */ /* 0x000fe200078e0a00 */
[----:B------:R-:W-:Y:S01]  /*5250*/  IABS R3, R47 ;  /* 0x0000002f00037213 */ /* 0x000fe20000000000 */
[----:B------:R-:W-:-:S04]  /*5260*/  IMAD.HI.U32 R8, R2, R37, RZ ;  /* 0x0000002502087227 */ /* 0x000fc800078e00ff */
[----:B------:R-:W-:Y:S01]  /*5270*/  IMAD.HI.U32 R7, R2, R38, RZ ;  /* 0x0000002602077227 */ /* 0x000fe200078e00ff */
[----:B------:R-:W-:Y:S02]  /*5280*/  ISETP.GE.AND P5, PT, R39, RZ, PT ;  /* 0x000000ff2700720c */ /* 0x000fe40003fa6270 */
[----:B------:R-:W-:Y:S01]  /*5290*/  ISETP.GT.U32.AND P6, PT, R0, R36, PT ;  /* 0x000000240000720c */ /* 0x000fe20003fc4070 */
[----:B------:R-:W-:Y:S01]  /*52a0*/  IMAD.MOV R8, RZ, RZ, -R8 ;  /* 0x000000ffff087224 */ /* 0x000fe200078e0a08 */
[----:B------:R-:W-:Y:S01]  /*52b0*/  IABS R39, R46 ;  /* 0x0000002e00277213 */ /* 0x000fe20000000000 */
[----:B------:R-:W-:Y:S02]  /*52c0*/  IMAD.MOV R7, RZ, RZ, -R7 ;  /* 0x000000ffff077224 */ /* 0x000fe400078e0a07 */
[----:B------:R-:W-:-:S04]  /*52d0*/  IMAD.HI.U32 R4, R2, R3, RZ ;  /* 0x0000000302047227 */ /* 0x000fc800078e00ff */
[----:B------:R-:W-:Y:S02]  /*52e0*/  @!P4 IMAD.IADD R35, R35, 0x1, -R0 ;  /* 0x000000012323c824 */ /* 0x000fe400078e0a00 */
[C---:B------:R-:W-:Y:S02]  /*52f0*/  IMAD R37, R0.reuse, R8, R37 ;  /* 0x0000000800257224 */ /* 0x040fe400078e0225 */
[C---:B------:R-:W-:Y:S02]  /*5300*/  IMAD R38, R0.reuse, R7, R38 ;  /* 0x0000000700267224 */ /* 0x040fe400078e0226 */
[----:B------:R-:W-:Y:S01]  /*5310*/  @!P0 IMAD.MOV R30, RZ, RZ, -R30 ;  /* 0x000000ffff1e8224 */ /* 0x000fe200078e0a1e */
[----:B------:R-:W-:Y:S01]  /*5320*/  ISETP.GT.U32.AND P0, PT, R0, R34, PT ;  /* 0x000000220000720c */ /* 0x000fe20003f04070 */
[----:B------:R-:W-:Y:S02]  /*5330*/  IMAD.MOV R4, RZ, RZ, -R4 ;  /* 0x000000ffff047224 */ /* 0x000fe400078e0a04 */
[----:B------:R-:W-:Y:S01]  /*5340*/  IMAD.HI.U32 R6, R2, R39, RZ ;  /* 0x0000002702067227 */ /* 0x000fe200078e00ff */
[----:B------:R-:W-:-:S03]  /*5350*/  ISETP.GE.AND P4, PT, R40, RZ, PT ;  /* 0x000000ff2800720c */ /* 0x000fc60003f86270 */
[----:B------:R-:W-:Y:S01]  /*5360*/  @!P2 IMAD.MOV R31, RZ, RZ, -R31 ;  /* 0x000000ffff1fa224 */ /* 0x000fe200078e0a1f */
[----:B------:R-:W-:Y:S01]  /*5370*/  ISETP.GT.U32.AND P2, PT, R0, R35, PT ;  /* 0x000000230000720c */ /* 0x000fe20003f44070 */
[--C-:B------:R-:W-:Y:S01]  /*5380*/  @!P1 IMAD.IADD R32, R32, 0x1, -R0.reuse ;  /* 0x0000000120209824 */ /* 0x100fe200078e0a00 */
[C---:B------:R-:W-:Y:S01]  /*5390*/  ISETP.GT.U32.AND P1, PT, R0.reuse, R37, PT ;  /* 0x000000250000720c */ /* 0x040fe20003f24070 */
[----:B------:R-:W-:Y:S01]  /*53a0*/  @!P3 IMAD.IADD R33, R33, 0x1, -R0 ;  /* 0x000000012121b824 */ /* 0x000fe200078e0a00 */
[C---:B------:R-:W-:Y:S01]  /*53b0*/  ISETP.GT.U32.AND P3, PT, R0.reuse, R38, PT ;  /* 0x000000260000720c */ /* 0x040fe20003f64070 */
[----:B------:R-:W-:Y:S02]  /*53c0*/  IMAD R40, R0, R4, R3 ;  /* 0x0000000400287224 */ /* 0x000fe400078e0203 */
[----:B------:R-:W-:Y:S02]  /*53d0*/  IMAD.MOV R6, RZ, RZ, -R6 ;  /* 0x000000ffff067224 */ /* 0x000fe400078e0a06 */
[--C-:B------:R-:W-:Y:S01]  /*53e0*/  @!P6 IMAD.IADD R36, R36, 0x1, -R0.reuse ;  /* 0x000000012424e824 */ /* 0x100fe200078e0a00 */
[C---:B------:R-:W-:Y:S01]  /*53f0*/  ISETP.GT.U32.AND P6, PT, R0.reuse, R40, PT ;  /* 0x000000280000720c */ /* 0x040fe20003fc4070 */
[----:B------:R-:W-:Y:S01]  /*5400*/  IMAD R39, R0, R6, R39 ;  /* 0x0000000600277224 */ /* 0x000fe200078e0227 */
[----:B------:R-:W-:Y:S01]  /*5410*/  IABS R3, R48 ;  /* 0x0000003000037213 */ /* 0x000fe20000000000 */
[----:B------:R-:W-:-:S03]  /*5420*/  @!P0 IMAD.IADD R34, R34, 0x1, -R0 ;  /* 0x0000000122228824 */ /* 0x000fc600078e0a00 */
[----:B------:R-:W-:Y:S01]  /*5430*/  ISETP.GT.U32.AND P0, PT, R0, R39, PT ;  /* 0x000000270000720c */ /* 0x000fe20003f04070 */
[--C-:B------:R-:W-:Y:S01]  /*5440*/  @!P2 IMAD.IADD R35, R35, 0x1, -R0.reuse ;  /* 0x000000012323a824 */ /* 0x100fe200078e0a00 */
[----:B------:R-:W-:Y:S01]  /*5450*/  ISETP.GE.AND P2, PT, R41, RZ, PT ;  /* 0x000000ff2900720c */ /* 0x000fe20003f46270 */
[--C-:B------:R-:W-:Y:S01]  /*5460*/  @!P1 IMAD.IADD R37, R37, 0x1, -R0.reuse ;  /* 0x0000000125259824 */ /* 0x100fe200078e0a00 */
[----:B------:R-:W-:Y:S01]  /*5470*/  ISETP.GE.AND P1, PT, R42, RZ, PT ;  /* 0x000000ff2a00720c */ /* 0x000fe20003f26270 */
[----:B------:R-:W-:Y:S01]  /*5480*/  @!P3 IMAD.IADD R38, R38, 0x1, -R0 ;  /* 0x000000012626b824 */ /* 0x000fe200078e0a00 */
[----:B------:R-:W-:Y:S01]  /*5490*/  IABS R4, R49 ;  /* 0x0000003100047213 */ /* 0x000fe20000000000 */
[----:B------:R-:W-:-:S04]  /*54a0*/  IMAD.HI.U32 R7, R2, R3, RZ ;  /* 0x0000000302077227 */ /* 0x000fc800078e00ff */
[----:B------:R-:W-:Y:S01]  /*54b0*/  @!P5 IMAD.MOV R32, RZ, RZ, -R32 ;  /* 0x000000ffff20d224 */ /* 0x000fe200078e0a20 */
[----:B------:R-:W-:Y:S01]  /*54c0*/  ISETP.GT.U32.AND P5, PT, R0, R38, PT ;  /* 0x000000260000720c */ /* 0x000fe20003fa4070 */
[----:B------:R-:W-:Y:S01]  /*54d0*/  @!P6 IMAD.IADD R40, R40, 0x1, -R0 ;  /* 0x000000012828e824 */ /* 0x000fe200078e0a00 */
[----:B------:R-:W-:Y:S01]  /*54e0*/  ISETP.GT.U32.AND P6, PT, R0, R37, PT ;  /* 0x000000250000720c */ /* 0x000fe20003fc4070 */
[----:B------:R-:W-:Y:S02]  /*54f0*/  IMAD.MOV R7, RZ, RZ, -R7 ;  /* 0x000000ffff077224 */ /* 0x000fe400078e0a07 */
[----:B------:R-:W-:Y:S01]  /*5500*/  IMAD.HI.U32 R6, R2, R4, RZ ;  /* 0x0000000402067227 */ /* 0x000fe200078e00ff */
[----:B------:R-:W-:-:S03]  /*5510*/  ISETP.GE.AND P3, PT, R43, RZ, PT ;  /* 0x000000ff2b00720c */ /* 0x000fc60003f66270 */
[----:B------:R-:W-:Y:S02]  /*5520*/  @!P0 IMAD.IADD R39, R39, 0x1, -R0 ;  /* 0x0000000127278824 */ /* 0x000fe400078e0a00 */
[C---:B------:R-:W-:Y:S02]  /*5530*/  IMAD R41, R0.reuse, R7, R3 ;  /* 0x0000000700297224 */ /* 0x040fe400078e0203 */
[----:B------:R-:W-:Y:S01]  /*5540*/  IMAD.MOV R6, RZ, RZ, -R6 ;  /* 0x000000ffff067224 */ /* 0x000fe200078e0a06 */
[----:B------:R-:W-:Y:S01]  /*5550*/  IABS R3, R56 ;  /* 0x0000003800037213 */ /* 0x000fe20000000000 */
[----:B------:R-:W-:Y:S01]  /*5560*/  @!P2 IMAD.MOV R34, RZ, RZ, -R34 ;  /* 0x000000ffff22a224 */ /* 0x000fe200078e0a22 */
[C---:B------:R-:W-:Y:S01]  /*5570*/  ISETP.GT.U32.AND P2, PT, R0.reuse, R39, PT ;  /* 0x000000270000720c */ /* 0x040fe20003f44070 */
[----:B------:R-:W-:Y:S01]  /*5580*/  @!P1 IMAD.MOV R35, RZ, RZ, -R35 ;  /* 0x000000ffff239224 */ /* 0x000fe200078e0a23 */
[C---:B------:R-:W-:Y:S01]  /*5590*/  ISETP.GT.U32.AND P1, PT, R0.reuse, R41, PT ;  /* 0x000000290000720c */ /* 0x040fe20003f24070 */
[----:B------:R-:W-:Y:S01]  /*55a0*/  IMAD R4, R0, R6, R4 ;  /* 0x0000000600047224 */ /* 0x000fe200078e0204 */
[----:B------:R-:W-:Y:S01]  /*55b0*/  ISETP.GE.AND P0, PT, R44, RZ, PT ;  /* 0x000000ff2c00720c */ /* 0x000fe20003f06270 */
[--C-:B------:R-:W-:Y:S01]  /*55c0*/  @!P5 IMAD.IADD R38, R38, 0x1, -R0.reuse ;  /* 0x000000012626d824 */ /* 0x100fe200078e0a00 */
[----:B------:R-:W-:Y:S01]  /*55d0*/  ISETP.GE.AND P5, PT, R46, RZ, PT ;  /* 0x000000ff2e00720c */ /* 0x000fe20003fa6270 */
[----:B------:R-:W-:Y:S01]  /*55e0*/  @!P6 IMAD.IADD R37, R37, 0x1, -R0 ;  /* 0x000000012525e824 */ /* 0x000fe200078e0a00 */
[----:B------:R-:W-:Y:S01]  /*55f0*/  ISETP.GT.U32.AND P6, PT, R0, R4, PT ;  /* 0x000000040000720c */ /* 0x000fe20003fc4070 */
[----:B------:R-:W-:-:S04]  /*5600*/  IMAD.HI.U32 R6, R2, R3, RZ ;  /* 0x0000000302067227 */ /* 0x000fc800078e00ff */
[----:B------:R-:W-:Y:S01]  /*5610*/  @!P4 IMAD.MOV R33, RZ, RZ, -R33 ;  /* 0x000000ffff21c224 */ /* 0x000fe200078e0a21 */
[C---:B------:R-:W-:Y:S01]  /*5620*/  ISETP.GT.U32.AND P4, PT, R0.reuse, R40, PT ;  /* 0x000000280000720c */ /* 0x040fe20003f84070 */
[----:B------:R-:W-:Y:S01]  /*5630*/  @!P3 IMAD.MOV R36, RZ, RZ, -R36 ;  /* 0x000000ffff24b224 */ /* 0x000fe200078e0a24 */
[----:B------:R-:W-:Y:S01]  /*5640*/  ISETP.GE.AND P3, PT, R45, RZ, PT ;  /* 0x000000ff2d00720c */ /* 0x000fe20003f66270 */
[----:B------:R-:W-:Y:S02]  /*5650*/  IMAD.MOV R7, RZ, RZ, -R6 ;  /* 0x000000ffff077224 */ /* 0x000fe400078e0a06 */
[--C-:B------:R-:W-:Y:S02]  /*5660*/  @!P2 IMAD.IADD R39, R39, 0x1, -R0.reuse ;  /* 0x000000012727a824 */ /* 0x100fe400078e0a00 */
[--C-:B------:R-:W-:Y:S02]  /*5670*/  @!P1 IMAD.IADD R41, R41, 0x1, -R0.reuse ;  /* 0x0000000129299824 */ /* 0x100fe400078e0a00 */
[----:B------:R-:W-:Y:S01]  /*5680*/  IMAD R3, R0, R7, R3 ;  /* 0x0000000700037224 */ /* 0x000fe200078e0203 */
[----:B------:R-:W-:Y:S01]  /*5690*/  STL [R1+0x3854], R61 ;  /* 0x0038543d01007387 */ /* 0x000fe20000100800 */
[----:B------:R-:W-:Y:S01]  /*56a0*/  @!P0 IMAD.MOV R37, RZ, RZ, -R37 ;  /* 0x000000ffff258224 */ /* 0x000fe200078e0a25 */
[----:B------:R-:W-:Y:S01]  /*56b0*/  IABS R6, R57 ;  /* 0x0000003900067213 */ /* 0x000fe20000000000 */
[----:B------:R-:W-:Y:S01]  /*56c0*/  @!P5 IMAD.MOV R39, RZ, RZ, -R39 ;  /* 0x000000ffff27d224 */ /* 0x000fe200078e0a27 */
[----:B------:R-:W-:Y:S01]  /*56d0*/  STL [R1+0x3858], R12 ;  /* 0x0038580c01007387 */ /* 0x000fe20000100800 */
[----:B------:R-:W-:Y:S01]  /*56e0*/  @!P6 IMAD.IADD R4, R4, 0x1, -R0 ;  /* 0x000000010404e824 */ /* 0x000fe200078e0a00 */
[----:B------:R-:W-:-:S02]  /*56f0*/  ISETP.GT.U32.AND P0, PT, R0, R41, PT ;  /* 0x000000290000720c */ /* 0x000fc40003f04070 */
[----:B------:R-:W-:Y:S01]  /*5700*/  ISETP.GT.U32.AND P5, PT, R0, R3, PT ;  /* 0x000000030000720c */ /* 0x000fe20003fa4070 */
[----:B------:R0:W-:Y:S01]  /*5710*/  STL [R1+0x385c], R13 ;  /* 0x00385c0d01007387 */ /* 0x0001e20000100800 */
[----:B------:R-:W-:Y:S01]  /*5720*/  @!P4 IMAD.IADD R40, R40, 0x1, -R0 ;  /* 0x000000012828c824 */ /* 0x000fe200078e0a00 */
[----:B------:R-:W-:Y:S02]  /*5730*/  ISETP.GE.AND P4, PT, R48, RZ, PT ;  /* 0x000000ff3000720c */ /* 0x000fe40003f86270 */
[----:B------:R-:W-:Y:S01]  /*5740*/  STL [R1+0x3860], R14 ;  /* 0x0038600e01007387 */ /* 0x000fe20000100800 */
[----:B------:R-:W-:Y:S01]  /*5750*/  @!P3 IMAD.MOV R38, RZ, RZ, -R38 ;  /* 0x000000ffff26b224 */ /* 0x000fe200078e0a26 */
[----:B------:R-:W-:Y:S02]  /*5760*/  ISETP.GT.U32.AND P3, PT, R0, R4, PT ;  /* 0x000000040000720c */ /* 0x000fe40003f64070 */
[----:B------:R-:W-:Y:S01]  /*5770*/  STL [R1+0x3864], R15 ;  /* 0x0038640f01007387 */ /* 0x000fe20000100800 */
[----:B------:R-:W-:-:S03]  /*5780*/  IMAD.HI.U32 R7, R2, R6, RZ ;  /* 0x0000000602077227 */ /* 0x000fc600078e00ff */
[----:B------:R-:W-:Y:S04]  /*5790*/  STL [R1+0x3868], R16 ;  /* 0x0038681001007387 */ /* 0x000fe80000100800 */
[----:B------:R-:W-:Y:S01]  /*57a0*/  STL [R1+0x3870], R17 ;  /* 0x0038701101007387 */ /* 0x000fe20000100800 */
[----:B------:R-:W-:-:S03]  /*57b0*/  IMAD.MOV R7, RZ, RZ, -R7 ;  /* 0x000000ffff077224 */ /* 0x000fc600078e0a07 */
[----:B------:R-:W-:Y:S04]  /*57c0*/  STL [R1+0x3878], R18 ;  /* 0x0038781201007387 */ /* 0x000fe80000100800 */
[----:B------:R-:W3:Y:S01]  /*57d0*/  LDL.LU R50, [R1+0x30] ;  /* 0x0000300001327983 */ /* 0x000ee20000300800 */
[----:B------:R-:W-:Y:S01]  /*57e0*/  IMAD R6, R0, R7, R6 ;  /* 0x0000000700067224 */ /* 0x000fe200078e0206 */
[----:B------:R-:W-:Y:S01]  /*57f0*/  IABS R7, R58 ;  /* 0x0000003a00077213 */ /* 0x000fe20000000000 */
[--C-:B------:R-:W-:Y:S01]  /*5800*/  @!P0 IMAD.IADD R41, R41, 0x1, -R0.reuse ;  /* 0x0000000129298824 */ /* 0x100fe200078e0a00 */
[----:B----4-:R-:W-:Y:S01]  /*5810*/  IABS R45, R60 ;  /* 0x0000003c002d7213 */ /* 0x010fe20000000000 */
[--C-:B------:R-:W-:Y:S01]  /*5820*/  @!P5 IMAD.IADD R3, R3, 0x1, -R0.reuse ;  /* 0x000000010303d824 */ /* 0x100fe200078e0a00 */
[----:B------:R-:W-:Y:S01]  /*5830*/  ISETP.GE.AND P6, PT, R56, RZ, PT ;  /* 0x000000ff3800720c */ /* 0x000fe20003fc6270 */
[----:B------:R-:W-:Y:S01]  /*5840*/  @!P4 IMAD.MOV R41, RZ, RZ, -R41 ;  /* 0x000000ffff29c224 */ /* 0x000fe200078e0a29 */
[----:B------:R-:W4:Y:S01]  /*5850*/  LDL.LU R55, [R1+0x34] ;  /* 0x0000340001377983 */ /* 0x000f220000300800 */
[----:B------:R-:W-:Y:S01]  /*5860*/  @!P3 IMAD.IADD R4, R4, 0x1, -R0 ;  /* 0x000000010404b824 */ /* 0x000fe200078e0a00 */
[----:B------:R-:W-:Y:S01]  /*5870*/  ISETP.GT.U32.AND P4, PT, R0, R3, PT ;  /* 0x000000030000720c */ /* 0x000fe20003f84070 */
[----:B------:R-:W-:Y:S01]  /*5880*/  IMAD.HI.U32 R8, R2, R7, RZ ;  /* 0x0000000702087227 */ /* 0x000fe200078e00ff */
[----:B------:R-:W-:Y:S01]  /*5890*/  ISETP.GT.U32.AND P5, PT, R0, R6, PT ;  /* 0x000000060000720c */ /* 0x000fe20003fa4070 */
[----:B------:R-:W4:Y:S02]  /*58a0*/  LDL.LU R52, [R1+0x38] ;  /* 0x0000380001347983 */ /* 0x000f240000300800 */
[----:B------:R-:W-:-:S02]  /*58b0*/  IMAD.MOV.U32 R10, RZ, RZ, R4 ;  /* 0x000000ffff0a7224 */ /* 0x000fc400078e0004 */
[----:B------:R-:W-:-:S04]  /*58c0*/  IMAD.MOV R4, RZ, RZ, -R8 ;  /* 0x000000ffff047224 */ /* 0x000fc800078e0a08 */
[----:B------:R-:W-:Y:S02]  /*58d0*/  IMAD R4, R0, R4, R7 ;  /* 0x0000000400047224 */ /* 0x000fe400078e0207 */
[----:B------:R-:W-:-:S03]  /*58e0*/  @!P4 IMAD.IADD R3, R3, 0x1, -R0 ;  /* 0x000000010303c824 */ /* 0x000fc600078e0a00 */
[----:B------:R-:W-:Y:S01]  /*58f0*/  ISETP.GT.U32.AND P4, PT, R0, R4, PT ;  /* 0x000000040000720c */ /* 0x000fe20003f84070 */
[----:B------:R-:W-:Y:S01]  /*5900*/  IMAD.HI.U32 R9, R2, R45, RZ ;  /* 0x0000002d02097227 */ /* 0x000fe200078e00ff */
[----:B--2---:R-:W-:-:S03]  /*5910*/  IABS R42, R59 ;  /* 0x0000003b002a7213 */ /* 0x004fc60000000000 */
[----:B------:R-:W-:Y:S01]  /*5920*/  IMAD.MOV R9, RZ, RZ, -R9 ;  /* 0x000000ffff097224 */ /* 0x000fe200078e0a09 */
[----:B------:R-:W-:Y:S01]  /*5930*/  ISETP.GE.AND P1, PT, R49, RZ, PT ;  /* 0x000000ff3100720c */ /* 0x000fe20003f26270 */
[----:B0-----:R-:W-:Y:S01]  /*5940*/  IMAD.MOV.U32 R13, RZ, RZ, R3 ;  /* 0x000000ffff0d7224 */ /* 0x001fe200078e0003 */
[----:B------:R-:W-:Y:S01]  /*5950*/  IABS R44, R54 ;  /* 0x00000036002c7213 */ /* 0x000fe20000000000 */
[----:B------:R-:W-:Y:S02]  /*5960*/  IMAD R45, R0, R9, R45 ;  /* 0x00000009002d7224 */ /* 0x000fe400078e022d */
[----:B------:R-:W-:-:S04]  /*5970*/  IMAD.HI.U32 R8, R2, R42, RZ ;  /* 0x0000002a02087227 */ /* 0x000fc800078e00ff */
[----:B------:R-:W-:Y:S01]  /*5980*/  @!P4 IMAD.IADD R4, R4, 0x1, -R0 ;  /* 0x000000010404c824 */ /* 0x000fe200078e0a00 */
[----:B------:R-:W-:Y:S01]  /*5990*/  ISETP.GE.AND P2, PT, R47, RZ, PT ;  /* 0x000000ff2f00720c */ /* 0x000fe20003f46270 */
[----:B------:R-:W-:Y:S01]  /*59a0*/  @!P6 IMAD.MOV R13, RZ, RZ, -R13 ;  /* 0x000000ffff0de224 */ /* 0x000fe200078e0a0d */
[C---:B------:R-:W-:Y:S01]  /*59b0*/  ISETP.GT.U32.AND P6, PT, R0.reuse, R45, PT ;  /* 0x0000002d0000720c */ /* 0x040fe20003fc4070 */
[----:B------:R-:W-:Y:S01]  /*59c0*/  IMAD.MOV R7, RZ, RZ, -R8 ;  /* 0x000000ffff077224 */ /* 0x000fe200078e0a08 */
[----:B------:R-:W-:Y:S01]  /*59d0*/  ISETP.GT.U32.AND P4, PT, R0, R4, PT ;  /* 0x000000040000720c */ /* 0x000fe20003f84070 */
[----:B------:R-:W-:Y:S02]  /*59e0*/  @!P5 IMAD.IADD R6, R6, 0x1, -R0 ;  /* 0x000000010606d824 */ /* 0x000fe400078e0a00 */
[----:B------:R-:W-:Y:S01]  /*59f0*/  IMAD.HI.U32 R8, R2, R44, RZ ;  /* 0x0000002c02087227 */ /* 0x000fe200078e00ff */
[----:B------:R-:W-:-:S03]  /*5a00*/  ISETP.GE.AND P0, PT, R58, RZ, PT ;  /* 0x000000ff3a00720c */ /* 0x000fc60003f06270 */
[C---:B------:R-:W-:Y:S01]  /*5a10*/  IMAD R42, R0.reuse, R7, R42 ;  /* 0x00000007002a7224 */ /* 0x040fe200078e022a */
[----:B-----5:R-:W-:Y:S01]  /*5a20*/  IABS R7, R11 ;  /* 0x0000000b00077213 */ /* 0x020fe20000000000 */
[----:B------:R-:W-:Y:S01]  /*5a30*/  IMAD.MOV R8, RZ, RZ, -R8 ;  /* 0x000000ffff087224 */ /* 0x000fe200078e0a08 */
[C---:B------:R-:W-:Y:S01]  /*5a40*/  ISETP.GT.U32.AND P5, PT, R0.reuse, R6, PT ;  /* 0x000000060000720c */ /* 0x040fe20003fa4070 */
[----:B------:R-:W-:Y:S02]  /*5a50*/  @!P1 IMAD.MOV R10, RZ, RZ, -R10 ;  /* 0x000000ffff0a9224 */ /* 0x000fe400078e0a0a */
[----:B------:R-:W-:Y:S02]  /*5a60*/  IMAD R44, R0, R8, R44 ;  /* 0x00000008002c7224 */ /* 0x000fe400078e022c */
[----:B------:R-:W-:Y:S01]  /*5a70*/  IMAD.HI.U32 R8, R2, R7, RZ ;  /* 0x0000000702087227 */ /* 0x000fe200078e00ff */
[----:B------:R0:W-:Y:S03]  /*5a80*/  STL [R1+0xa8], R10 ;  /* 0x0000a80a01007387 */ /* 0x0001e60000100800 */
[----:B------:R-:W-:Y:S01]  /*5a90*/  @!P2 IMAD.MOV R40, RZ, RZ, -R40 ;  /* 0x000000ffff28a224 */ /* 0x000fe200078e0a28 */
[----:B------:R-:W-:Y:S01]  /*5aa0*/  ISETP.GE.AND P2, PT, R57, RZ, PT ;  /* 0x000000ff3900720c */ /* 0x000fe20003f46270 */
[----:B------:R-:W-:-:S02]  /*5ab0*/  @!P4 IMAD.IADD R4, R4, 0x1, -R0 ;  /* 0x000000010404c824 */ /* 0x000fc400078e0a00 */
[----:B------:R-:W-:Y:S02]  /*5ac0*/  @!P6 IMAD.IADD R45, R45, 0x1, -R0 ;  /* 0x000000012d2de824 */ /* 0x000fe400078e0a00 */
[----:B------:R-:W-:Y:S01]  /*5ad0*/  IMAD.MOV R3, RZ, RZ, -R8 ;  /* 0x000000ffff037224 */ /* 0x000fe200078e0a08 */
[----:B0-----:R-:W-:Y:S01]  /*5ae0*/  IABS R10, R5 ;  /* 0x00000005000a7213 */ /* 0x001fe20000000000 */
[----:B------:R-:W-:Y:S01]  /*5af0*/  @!P0 IMAD.MOV R4, RZ, RZ, -R4 ;  /* 0x000000ffff048224 */ /* 0x000fe200078e0a04 */
[C---:B------:R-:W-:Y:S01]  /*5b00*/  ISETP.GT.U32.AND P0, PT, R0.reuse, R45, PT ;  /* 0x0000002d0000720c */ /* 0x040fe20003f04070 */
[----:B------:R-:W-:Y:S02]  /*5b10*/  IMAD R7, R0, R3, R7 ;  /* 0x0000000300077224 */ /* 0x000fe400078e0207 */
[----:B------:R-:W-:Y:S02]  /*5b20*/  @!P5 IMAD.IADD R6, R6, 0x1, -R0 ;  /* 0x000000010606d824 */ /* 0x000fe400078e0a00 */
[----:B------:R-:W-:-:S04]  /*5b30*/  IMAD.HI.U32 R3, R2, R10, RZ ;  /* 0x0000000a02037227 */ /* 0x000fc800078e00ff */
[----:B------:R-:W-:Y:S02]  /*5b40*/  IMAD.MOV.U32 R12, RZ, RZ, R6 ;  /* 0x000000ffff0c7224 */ /* 0x000fe400078e0006 */
[----:B------:R-:W-:Y:S02]  /*5b50*/  IMAD.MOV R3, RZ, RZ, -R3 ;  /* 0x000000ffff037224 */ /* 0x000fe400078e0a03 */
[----:B------:R-:W-:Y:S02]  /*5b60*/  @!P2 IMAD.MOV R12, RZ, RZ, -R12 ;  /* 0x000000ffff0ca224 */ /* 0x000fe400078e0a0c */
[----:B------:R-:W-:Y:S01]  /*5b70*/  IMAD R10, R0, R3, R10 ;  /* 0x00000003000a7224 */ /* 0x000fe200078e020a */
[----:B------:R-:W-:Y:S01]  /*5b80*/  STL [R1+0xb0], R13 ;  /* 0x0000b00d01007387 */ /* 0x000fe20000100800 */
[----:B------:R-:W-:Y:S01]  /*5b90*/  @!P0 IMAD.IADD R45, R45, 0x1, -R0 ;  /* 0x000000012d2d8824 */ /* 0x000fe200078e0a00 */
[----:B------:R-:W-:Y:S02]  /*5ba0*/  ISETP.GE.AND P4, PT, R54, RZ, PT ;  /* 0x000000ff3600720c */ /* 0x000fe40003f86270 */
[----:B------:R0:W-:Y:S01]  /*5bb0*/  STL [R1+0xb8], R12 ;  /* 0x0000b80c01007387 */ /* 0x0001e20000100800 */
[----:B------:R-:W-:-:S03]  /*5bc0*/  ISETP.GT.U32.AND P0, PT, R0, R10, PT ;  /* 0x0000000a0000720c */ /* 0x000fc60003f04070 */
[----:B------:R-:W2:Y:S04]  /*5bd0*/  LDL.LU R54, [R1+0x3c] ;  /* 0x00003c0001367983 */ /* 0x000ea80000300800 */
[----:B------:R-:W5:Y:S04]  /*5be0*/  LDL.LU R51, [R1+0x40] ;  /* 0x0000400001337983 */ /* 0x000f680000300800 */
[----:B------:R-:W-:Y:S02]  /*5bf0*/  STL [R1+0xbc], R4 ;  /* 0x0000bc0401007387 */ /* 0x000fe40000100800 */
[----:B------:R-:W-:Y:S01]  /*5c00*/  @!P0 IMAD.IADD R10, R10, 0x1, -R0 ;  /* 0x000000010a0a8824 */ /* 0x000fe200078e0a00 */
[----:B------:R-:W-:-:S02]  /*5c10*/  ISETP.GE.AND P0, PT, R5, RZ, PT ;  /* 0x000000ff0500720c */ /* 0x000fc40003f06270 */
[----:B------:R-:W5:Y:S01]  /*5c20*/  LDL.LU R5, [R1+0x44] ;  /* 0x0000440001057983 */ /* 0x000f620000300800 */
[C---:B------:R-:W-:Y:S02]  /*5c30*/  ISETP.GT.U32.AND P5, PT, R0.reuse, R42, PT ;  /* 0x0000002a0000720c */ /* 0x040fe40003fa4070 */
[----:B------:R-:W-:Y:S02]  /*5c40*/  IABS R43, R53 ;  /* 0x00000035002b7213 */ /* 0x000fe40000000000 */
[----:B------:R-:W-:-:S03]  /*5c50*/  ISETP.GT.U32.AND P2, PT, R0, R44, PT ;  /* 0x0000002c0000720c */ /* 0x000fc60003f44070 */
[----:B------:R-:W-:-:S06]  /*5c60*/  IMAD.HI.U32 R6, R2, R43, RZ ;  /* 0x0000002b02067227 */ /* 0x000fcc00078e00ff */
[----:B------:R-:W-:-:S05]  /*5c70*/  @!P5 IMAD.IADD R42, R42, 0x1, -R0 ;  /* 0x000000012a2ad824 */ /* 0x000fca00078e0a00 */
[C---:B------:R-:W-:Y:S01]  /*5c80*/  ISETP.GT.U32.AND P6, PT, R0.reuse, R42, PT ;  /* 0x0000002a0000720c */ /* 0x040fe20003fc4070 */
[----:B------:R-:W-:Y:S01]  /*5c90*/  IMAD.MOV R6, RZ, RZ, -R6 ;  /* 0x000000ffff067224 */ /* 0x000fe200078e0a06 */
[----:B------:R-:W-:-:S03]  /*5ca0*/  ISETP.GT.U32.AND P5, PT, R0, R7, PT ;  /* 0x000000070000720c */ /* 0x000fc60003fa4070 */
[----:B------:R-:W-:Y:S02]  /*5cb0*/  IMAD R43, R0, R6, R43 ;  /* 0x00000006002b7224 */ /* 0x000fe400078e022b */
[----:B------:R-:W-:-:S06]  /*5cc0*/  @!P2 IMAD.IADD R44, R44, 0x1, -R0 ;  /* 0x000000012c2ca824 */ /* 0x000fcc00078e0a00 */
[--C-:B------:R-:W-:Y:S01]  /*5cd0*/  @!P6 IMAD.IADD R42, R42, 0x1, -R0.reuse ;  /* 0x000000012a2ae824 */ /* 0x100fe200078e0a00 */
[C---:B------:R-:W-:Y:S02]  /*5ce0*/  ISETP.GT.U32.AND P6, PT, R0.reuse, R43, PT ;  /* 0x0000002b0000720c */ /* 0x040fe40003fc4070 */
[----:B------:R-:W-:Y:S01]  /*5cf0*/  ISETP.GT.U32.AND P2, PT, R0, R44, PT ;  /* 0x0000002c0000720c */ /* 0x000fe20003f44070 */
[----:B------:R-:W-:Y:S01]  /*5d00*/  @!P5 IMAD.IADD R7, R7, 0x1, -R0 ;  /* 0x000000010707d824 */ /* 0x000fe200078e0a00 */
[----:B------:R-:W-:-:S04]  /*5d10*/  ISETP.GE.AND P1, PT, R60, RZ, PT ;  /* 0x000000ff3c00720c */ /* 0x000fc80003f26270 */
[----:B------:R-:W-:-:S05]  /*5d20*/  ISETP.GT.U32.AND P5, PT, R0, R7, PT ;  /* 0x000000070000720c */ /* 0x000fca0003fa4070 */
[--C-:B------:R-:W-:Y:S02]  /*5d30*/  @!P6 IMAD.IADD R43, R43, 0x1, -R0.reuse ;  /* 0x000000012b2be824 */ /* 0x100fe400078e0a00 */
[----:B------:R-:W-:Y:S01]  /*5d40*/  @!P2 IMAD.IADD R44, R44, 0x1, -R0 ;  /* 0x000000012c2ca824 */ /* 0x000fe200078e0a00 */
[----:B------:R-:W-:Y:S01]  /*5d50*/  ISETP.GE.AND P2, PT, R11, RZ, PT ;  /* 0x000000ff0b00720c */ /* 0x000fe20003f46270 */
[----:B------:R-:W-:Y:S02]  /*5d60*/  IMAD.MOV.U32 R11, RZ, RZ, R45 ;  /* 0x000000ffff0b7224 */ /* 0x000fe400078e002d */
[----:B0-----:R-:W-:Y:S02]  /*5d70*/  IMAD.MOV.U32 R12, RZ, RZ, R44 ;  /* 0x000000ffff0c7224 */ /* 0x001fe400078e002c */
[----:B------:R-:W-:Y:S02]  /*5d80*/  @!P1 IMAD.MOV R11, RZ, RZ, -R11 ;  /* 0x000000ffff0b9224 */ /* 0x000fe400078e0a0b */
[----:B------:R-:W-:-:S02]  /*5d90*/  @!P5 IMAD.IADD R7, R7, 0x1, -R0 ;  /* 0x000000010707d824 */ /* 0x000fc400078e0a00 */
[----:B------:R-:W-:Y:S01]  /*5da0*/  @!P4 IMAD.MOV R12, RZ, RZ, -R12 ;  /* 0x000000ffff0cc224 */ /* 0x000fe200078e0a0c */
[----:B------:R0:W-:Y:S04]  /*5db0*/  STL [R1+0x4c], R11 ;  /* 0x00004c0b01007387 */ /* 0x0001e80000100800 */
[----:B------:R-:W-:Y:S01]  /*5dc0*/  STL [R1+0x80], R12 ;  /* 0x0000800c01007387 */ /* 0x000fe20000100800 */
[----:B0-----:R-:W-:-:S04]  /*5dd0*/  IMAD.MOV.U32 R11, RZ, RZ, R7 ;  /* 0x000000ffff0b7224 */ /* 0x001fc800078e0007 */
[----:B------:R-:W-:Y:S01]  /*5de0*/  @!P2 IMAD.MOV R11, RZ, RZ, -R11 ;  /* 0x000000ffff0ba224 */ /* 0x000fe200078e0a0b */
[----:B------:R-:W-:Y:S02]  /*5df0*/  ISETP.GE.AND P3, PT, R59, RZ, PT ;  /* 0x000000ff3b00720c */ /* 0x000fe40003f66270 */
[----:B------:R-:W-:-:S11]  /*5e00*/  ISETP.GE.AND P5, PT, R53, RZ, PT ;  /* 0x000000ff3500720c */ /* 0x000fd60003fa6270 */
[----:B------:R-:W-:Y:S01]  /*5e10*/  @!P3 IMAD.MOV R42, RZ, RZ, -R42 ;  /* 0x000000ffff2ab224 */ /* 0x000fe200078e0a2a */
[----:B------:R-:W-:-:S13]  /*5e20*/  ISETP.GT.U32.AND P3, PT, R0, R10, PT ;  /* 0x0000000a0000720c */ /* 0x000fda0003f64070 */
[----:B------:R-:W-:Y:S01]  /*5e30*/  @!P3 IMAD.IADD R10, R10, 0x1, -R0 ;  /* 0x000000010a0ab824 */ /* 0x000fe200078e0a00 */
[----:B---3--:R-:W-:-:S05]  /*5e40*/  IABS R6, R50 ;  /* 0x0000003200067213 */ /* 0x008fca0000000000 */
[----:B------:R-:W-:-:S04]  /*5e50*/  IMAD.HI.U32 R8, R2, R6, RZ ;  /* 0x0000000602087227 */ /* 0x000fc800078e00ff */
[----:B------:R-:W-:-:S04]  /*5e60*/  IMAD.MOV R8, RZ, RZ, -R8 ;  /* 0x000000ffff087224 */ /* 0x000fc800078e0a08 */
[----:B------:R-:W-:-:S05]  /*5e70*/  IMAD R6, R0, R8, R6 ;  /* 0x0000000800067224 */ /* 0x000fca00078e0206 */
[----:B------:R-:W-:Y:S02]  /*5e80*/  ISETP.GT.U32.AND P6, PT, R0, R6, PT ;  /* 0x000000060000720c */ /* 0x000fe40003fc4070 */
[----:B----4-:R-:W-:Y:S02]  /*5e90*/  IABS R4, R55 ;  /* 0x0000003700047213 */ /* 0x010fe40000000000 */
[----:B------:R-:W-:Y:S02]  /*5ea0*/  ISETP.GE.AND P2, PT, R50, RZ, PT ;  /* 0x000000ff3200720c */ /* 0x000fe40003f46270 */
[----:B------:R-:W3:Y:S01]  /*5eb0*/  LDL.LU R50, [R1+0x48] ;  /* 0x0000480001327983 */ /* 0x000ee20000300800 */
[----:B------:R-:W-:-:S06]  /*5ec0*/  IMAD.HI.U32 R8, R2, R4, RZ ;  /* 0x0000000402087227 */ /* 0x000fcc00078e00ff */
[----:B------:R-:W-:Y:S01]  /*5ed0*/  @!P6 IMAD.IADD R6, R6, 0x1, -R0 ;  /* 0x000000010606e824 */ /* 0x000fe200078e0a00 */
[----:B------:R-:W-:-:S04]  /*5ee0*/  IABS R3, R52 ;  /* 0x0000003400037213 */ /* 0x000fc80000000000 */
[C---:B------:R-:W-:Y:S01]  /*5ef0*/  ISETP.GT.U32.AND P1, PT, R0.reuse, R6, PT ;  /* 0x000000060000720c */ /* 0x040fe20003f24070 */
[----:B------:R-:W-:Y:S01]  /*5f00*/  IMAD.MOV R8, RZ, RZ, -R8 ;  /* 0x000000ffff087224 */ /* 0x000fe200078e0a08 */
[----:B------:R-:W-:Y:S01]  /*5f10*/  ISETP.GT.U32.AND P6, PT, R0, R43, PT ;  /* 0x0000002b0000720c */ /* 0x000fe20003fc4070 */
[----:B------:R-:W-:-:S04]  /*5f20*/  IMAD.HI.U32 R46, R2, R3, RZ ;  /* 0x00000003022e7227 */ /* 0x000fc800078e00ff */
[----:B------:R-:W-:Y:S01]  /*5f30*/  IMAD R4, R0, R8, R4 ;  /* 0x0000000800047224 */ /* 0x000fe200078e0204 */
[----:B------:R0:W-:Y:S01]  /*5f40*/  STL [R1+0xa4], R11 ;  /* 0x0000a40b01007387 */ /* 0x0001e20000100800 */
[----:B------:R-:W-:-:S03]  /*5f50*/  IMAD.MOV R46, RZ, RZ, -R46 ;  /* 0x000000ffff2e7224 */ /* 0x000fc600078e0a2e */
[----:B------:R-:W-:Y:S01]  /*5f60*/  ISETP.GT.U32.AND P4, PT, R0, R4, PT ;  /* 0x000000040000720c */ /* 0x000fe20003f84070 */
[--C-:B------:R-:W-:Y:S01]  /*5f70*/  @!P1 IMAD.IADD R6, R6, 0x1, -R0.reuse ;  /* 0x0000000106069824 */ /* 0x100fe200078e0a00 */
[----:B------:R-:W-:Y:S02]  /*5f80*/  ISETP.GE.AND P1, PT, R52, RZ, PT ;  /* 0x000000ff3400720c */ /* 0x000fe40003f26270 */
[----:B------:R-:W4:Y:S01]  /*5f90*/  LDL.LU R52, [R1+0x50] ;  /* 0x0000500001347983 */ /* 0x000f220000300800 */
[----:B------:R-:W-:Y:S02]  /*5fa0*/  IMAD R3, R0, R46, R3 ;  /* 0x0000002e00037224 */ /* 0x000fe400078e0203 */
[----:B------:R-:W-:-:S03]  /*5fb0*/  @!P6 IMAD.IADD R43, R43, 0x1, -R0 ;  /* 0x000000012b2be824 */ /* 0x000fc600078e0a00 */
[----:B------:R-:W-:-:S03]  /*5fc0*/  ISETP.GT.U32.AND P6, PT, R0, R3, PT ;  /* 0x000000030000720c */ /* 0x000fc60003fc4070 */
[----:B------:R-:W-:Y:S02]  /*5fd0*/  @!P4 IMAD.IADD R4, R4, 0x1, -R0 ;  /* 0x000000010404c824 */ /* 0x000fe400078e0a00 */
[----:B0-----:R-:W-:-:S03]  /*5fe0*/  IMAD.MOV.U32 R11, RZ, RZ, R43 ;  /* 0x000000ffff0b7224 */ /* 0x001fc600078e002b */
[----:B------:R-:W-:Y:S01]  /*5ff0*/  ISETP.GT.U32.AND P4, PT, R0, R4, PT ;  /* 0x000000040000720c */ /* 0x000fe20003f84070 */
[----:B------:R-:W-:Y:S01]  /*6000*/  @!P5 IMAD.MOV R11, RZ, RZ, -R11 ;  /* 0x000000ffff0bd224 */ /* 0x000fe200078e0a0b */
[----:B------:R-:W-:-:S03]  /*6010*/  ISETP.GE.AND P3, PT, R55, RZ, PT ;  /* 0x000000ff3700720c */ /* 0x000fc60003f66270 */
[----:B------:R-:W-:Y:S01]  /*6020*/  @!P6 IMAD.IADD R3, R3, 0x1, -R0 ;  /* 0x000000010303e824 */ /* 0x000fe200078e0a00 */
[----:B------:R0:W-:Y:S04]  /*6030*/  STL [R1+0x84], R11 ;  /* 0x0000840b01007387 */ /* 0x0001e80000100800 */
[----:B------:R-:W-:Y:S01]  /*6040*/  ISETP.GT.U32.AND P6, PT, R0, R3, PT ;  /* 0x000000030000720c */ /* 0x000fe20003fc4070 */
[----:B------:R-:W-:Y:S02]  /*6050*/  @!P2 IMAD.MOV R6, RZ, RZ, -R6 ;  /* 0x000000ffff06a224 */ /* 0x000fe400078e0a06 */
[----:B------:R-:W-:Y:S02]  /*6060*/  @!P4 IMAD.IADD R4, R4, 0x1, -R0 ;  /* 0x000000010404c824 */ /* 0x000fe400078e0a00 */
[----:B0-----:R-:W-:-:S04]  /*6070*/  IMAD.MOV.U32 R11, RZ, RZ, R10 ;  /* 0x000000ffff0b7224 */ /* 0x001fc800078e000a */
[----:B------:R-:W-:Y:S02]  /*6080*/  @!P0 IMAD.MOV R11, RZ, RZ, -R11 ;  /* 0x000000ffff0b8224 */ /* 0x000fe400078e0a0b */
[----:B------:R-:W-:Y:S01]  /*6090*/  @!P3 IMAD.MOV R4, RZ, RZ, -R4 ;  /* 0x000000ffff04b224 */ /* 0x000fe200078e0a04 */
[----:B--2---:R-:W-:-:S05]  /*60a0*/  IABS R9, R54 ;  /* 0x0000003600097213 */ /* 0x004fca0000000000 */
[----:B------:R-:W-:Y:S01]  /*60b0*/  IMAD.HI.U32 R7, R2, R9, RZ ;  /* 0x0000000902077227 */ /* 0x000fe200078e00ff */
[----:B------:R-:W-:Y:S02]  /*60c0*/  ISETP.GE.AND P0, PT, R54, RZ, PT ;  /* 0x000000ff3600720c */ /* 0x000fe40003f06270 */
[----:B------:R-:W2:Y:S01]  /*60d0*/  LDL.LU R54, [R1+0x54] ;  /* 0x0000540001367983 */ /* 0x000ea20000300800 */
[----:B------:R-:W-:Y:S01]  /*60e0*/  IMAD.MOV R7, RZ, RZ, -R7 ;  /* 0x000000ffff077224 */ /* 0x000fe200078e0a07 */
[----:B-----5:R-:W-:Y:S02]  /*60f0*/  IABS R8, R51 ;  /* 0x0000003300087213 */ /* 0x020fe40000000000 */
[----:B------:R0:W-:Y:S01]  /*6100*/  STL [R1+0x8c], R11 ;  /* 0x00008c0b01007387 */ /* 0x0001e20000100800 */
[----:B------:R-:W-:Y:S01]  /*6110*/  ISETP.GE.AND P4, PT, R51, RZ, PT ;  /* 0x000000ff3300720c */ /* 0x000fe20003f86270 */
[----:B------:R-:W-:Y:S02]  /*6120*/  IMAD R9, R0, R7, R9 ;  /* 0x0000000700097224 */ /* 0x000fe400078e0209 */
[----:B------:R3:W-:Y:S01]  /*6130*/  STL [R1+0xa0], R6 ;  /* 0x0000a00601007387 */ /* 0x0007e20000100800 */
[----:B------:R-:W-:Y:S01]  /*6140*/  @!P6 IMAD.IADD R3, R3, 0x1, -R0 ;  /* 0x000000010303e824 */ /* 0x000fe200078e0a00 */
[----:B------:R-:W-:-:S02]  /*6150*/  IABS R7, R5 ;  /* 0x0000000500077213 */ /* 0x000fc40000000000 */
[----:B------:R-:W5:Y:S01]  /*6160*/  LDL.LU R51, [R1+0x58] ;  /* 0x0000580001337983 */ /* 0x000f620000300800 */
[----:B------:R-:W-:-:S03]  /*6170*/  ISETP.GE.AND P6, PT, R5, RZ, PT ;  /* 0x000000ff0500720c */ /* 0x000fc60003fc6270 */
[----:B------:R0:W-:Y:S04]  /*6180*/  STL [R1+0x94], R4 ;  /* 0x0000940401007387 */ /* 0x0001e80000100800 */
[----:B------:R-:W5:Y:S01]  /*6190*/  LDL.LU R5, [R1+0x5c] ;  /* 0x00005c0001057983 */ /* 0x000f620000300800 */
[----:B------:R-:W-:Y:S01]  /*61a0*/  ISETP.GT.U32.AND P5, PT, R0, R9, PT ;  /* 0x000000090000720c */ /* 0x000fe20003fa4070 */
[----:B------:R-:W-:Y:S02]  /*61b0*/  IMAD.HI.U32 R44, R2, R8, RZ ;  /* 0x00000008022c7227 */ /* 0x000fe400078e00ff */
[----:B------:R-:W5:Y:S02]  /*61c0*/  LDL.LU R55, [R1+0x68] ;  /* 0x0000680001377983 */ /* 0x000f640000300800 */
[----:B------:R-:W-:-:S04]  /*61d0*/  IMAD.MOV R44, RZ, RZ, -R44 ;  /* 0x000000ffff2c7224 */ /* 0x000fc800078e0a2c */
[----:B------:R-:W-:-:S04]  /*61e0*/  IMAD R8, R0, R44, R8 ;  /* 0x0000002c00087224 */ /* 0x000fc800078e0208 */
[----:B------:R-:W-:Y:S01]  /*61f0*/  @!P5 IMAD.IADD R9, R9, 0x1, -R0 ;  /* 0x000000010909d824 */ /* 0x000fe200078e0a00 */
[----:B------:R-:W-:Y:S01]  /*6200*/  ISETP.GT.U32.AND P2, PT, R0, R8, PT ;  /* 0x000000080000720c */ /* 0x000fe20003f44070 */
[----:B------:R-:W-:-:S03]  /*6210*/  IMAD.HI.U32 R10, R2, R7, RZ ;  /* 0x00000007020a7227 */ /* 0x000fc600078e00ff */
[----:B------:R-:W-:Y:S01]  /*6220*/  ISETP.GT.U32.AND P5, PT, R0, R9, PT ;  /* 0x000000090000720c */ /* 0x000fe20003fa4070 */
[----:B------:R-:W-:-:S04]  /*6230*/  IMAD.MOV R10, RZ, RZ, -R10 ;  /* 0x000000ffff0a7224 */ /* 0x000fc800078e0a0a */
[----:B------:R-:W-:-:S04]  /*6240*/  IMAD R7, R0, R10, R7 ;  /* 0x0000000a00077224 */ /* 0x000fc800078e0207 */
[--C-:B------:R-:W-:Y:S02]  /*6250*/  @!P2 IMAD.IADD R8, R8, 0x1, -R0.reuse ;  /* 0x000000010808a824 */ /* 0x100fe400078e0a00 */
[----:B------:R-:W-:Y:S02]  /*6260*/  IMAD.MOV.U32 R10, RZ, RZ, R3 ;  /* 0x000000ffff0a7224 */ /* 0x000fe400078e0003 */
[----:B------:R-:W-:Y:S01]  /*6270*/  @!P5 IMAD.IADD R9, R9, 0x1, -R0 ;  /* 0x000000010909d824 */ /* 0x000fe200078e0a00 */
[----:B------:R-:W-:Y:S01]  /*6280*/  ISETP.GT.U32.AND P2, PT, R0, R8, PT ;  /* 0x000000080000720c */ /* 0x000fe20003f44070 */
[----:B------:R-:W-:Y:S02]  /*6290*/  @!P1 IMAD.MOV R10, RZ, RZ, -R10 ;  /* 0x000000ffff0a9224 */ /* 0x000fe400078e0a0a */
[----:B------:R-:W-:-:S03]  /*62a0*/  @!P0 IMAD.MOV R9, RZ, RZ, -R9 ;  /* 0x000000ffff098224 */ /* 0x000fc600078e0a09 */
[----:B------:R2:W-:Y:S04]  /*62b0*/  STL [R1+0x98], R10 ;  /* 0x0000980a01007387 */ /* 0x0005e80000100800 */
[----:B------:R-:W-:Y:S01]  /*62c0*/  STL [R1+0x90], R9 ;  /* 0x0000900901007387 */ /* 0x000fe20000100800 */
[----:B------:R-:W-:Y:S02]  /*62d0*/  ISETP.GT.U32.AND P3, PT, R0, R7, PT ;  /* 0x000000070000720c */ /* 0x000fe40003f64070 */
[----:B------:R-:W-:-:S11]  /*62e0*/  @!P2 IMAD.IADD R8, R8, 0x1, -R0 ;  /* 0x000000010808a824 */ /* 0x000fd600078e0a00 */
[----:B------:R-:W-:-:S05]  /*62f0*/  @!P3 IMAD.IADD R7, R7, 0x1, -R0 ;  /* 0x000000010707b824 */ /* 0x000fca00078e0a00 */
[----:B------:R-:W-:Y:S01]  /*6300*/  ISETP.GT.U32.AND P3, PT, R0, R7, PT ;  /* 0x000000070000720c */ /* 0x000fe20003f64070 */
[----:B0-----:R-:W-:-:S04]  /*6310*/  IMAD.MOV.U32 R11, RZ, RZ, R8 ;  /* 0x000000ffff0b7224 */ /* 0x001fc800078e0008 */
[----:B------:R-:W-:-:S08]  /*6320*/  @!P4 IMAD.MOV R11, RZ, RZ, -R11 ;  /* 0x000000ffff0bc224 */ /* 0x000fd000078e0a0b */
        /* <DEDUP_REMOVED lines=8> */
[----:B------:R-:W3:Y:S07]  /*63b0*/  LDL.LU R52, [R1+0x6c] ;  /* 0x00006c0001347983 */ /* 0x000eee0000300800 */
[----:B------:R-:W-:-:S05]  /*63c0*/  @!P2 IMAD.IADD R6, R6, 0x1, -R0 ;  /* 0x000000010606a824 */ /* 0x000fca00078e0a00 */
[----:B------:R-:W-:Y:S01]  /*63d0*/  ISETP.GT.U32.AND P2, PT, R0, R6, PT ;  /* 0x000000060000720c */ /* 0x000fe20003f44070 */
[----:B------:R-:W-:Y:S01]  /*63e0*/  IMAD.HI.U32 R4, R2, R3, RZ ;  /* 0x0000000302047227 */ /* 0x000fe200078e00ff */
[----:B------:R-:W-:-:S03]  /*63f0*/  ISETP.GE.AND P1, PT, R50, RZ, PT ;  /* 0x000000ff3200720c */ /* 0x000fc60003f26270 */
[----:B------:R-:W-:-:S04]  /*6400*/  IMAD.MOV R4, RZ, RZ, -R4 ;  /* 0x000000ffff047224 */ /* 0x000fc800078e0a04 */
[----:B------:R-:W-:-:S04]  /*6410*/  IMAD R3, R0, R4, R3 ;  /* 0x0000000400037224 */ /* 0x000fc800078e0203 */
[----:B------:R-:W-:Y:S01]  /*6420*/  @!P2 IMAD.IADD R6, R6, 0x1, -R0 ;  /* 0x000000010606a824 */ /* 0x000fe200078e0a00 */
[----:B--2---:R-:W-:Y:S02]  /*6430*/  IABS R10, R54 ;  /* 0x00000036000a7213 */ /* 0x004fe40000000000 */
[----:B------:R-:W-:Y:S02]  /*6440*/  ISETP.GE.AND P0, PT, R54, RZ, PT ;  /* 0x000000ff3600720c */ /* 0x000fe40003f06270 */
[----:B------:R-:W2:Y:S04]  /*6450*/  LDL.LU R54, [R1+0x70] ;  /* 0x0000700001367983 */ /* 0x000ea80000300800 */
[----:B------:R0:W-:Y:S04]  /*6460*/  STL [R1+0x1e0], R11 ;  /* 0x0001e00b01007387 */ /* 0x0001e80000100800 */
[----:B------:R-:W4:Y:S01]  /*6470*/  LDL.LU R50, [R1+0x7c] ;  /* 0x00007c0001327983 */ /* 0x000f220000300800 */
[----:B0-----:R-:W-:Y:S01]  /*6480*/  IMAD.MOV.U32 R11, RZ, RZ, R7 ;  /* 0x000000ffff0b7224 */ /* 0x001fe200078e0007 */
[----:B-----5:R-:W-:-:S02]  /*6490*/  IABS R4, R5 ;  /* 0x0000000500047213 */ /* 0x020fc40000000000 */
[----:B------:R-:W-:Y:S01]  /*64a0*/  ISETP.GE.AND P2, PT, R5, RZ, PT ;  /* 0x000000ff0500720c */ /* 0x000fe20003f46270 */
[----:B------:R-:W-:Y:S02]  /*64b0*/  IMAD.MOV.U32 R5, RZ, RZ, R6 ;  /* 0x000000ffff057224 */ /* 0x000fe400078e0006 */
[----:B------:R-:W-:Y:S02]  /*64c0*/  @!P6 IMAD.MOV R11, RZ, RZ, -R11 ;  /* 0x000000ffff0be224 */ /* 0x000fe400078e0a0b */
[----:B------:R-:W-:-:S03]  /*64d0*/  @!P1 IMAD.MOV R5, RZ, RZ, -R5 ;  /* 0x000000ffff059224 */ /* 0x000fc600078e0a05 */
[----:B------:R-:W-:Y:S04]  /*64e0*/  STL [R1+0x88], R11 ;  /* 0x0000880b01007387 */ /* 0x000fe80000100800 */
[----:B------:R0:W-:Y:S04]  /*64f0*/  STL [R1+0x60], R5 ;  /* 0x0000600501007387 */ /* 0x0001e80000100800 */
[----:B0-----:R-:W5:Y:S01]  /*6500*/  LDL.LU R5, [R1+0x9c] ;  /* 0x00009c0001057983 */ /* 0x001f620000300800 */
[----:B------:R-:W-:Y:S01]  /*6510*/  IMAD.HI.U32 R43, R2, R10, RZ ;  /* 0x0000000a022b7227 */ /* 0x000fe200078e00ff */
[----:B------:R-:W-:-:S03]  /*6520*/  ISETP.GT.U32.AND P3, PT, R0, R3, PT ;  /* 0x000000030000720c */ /* 0x000fc60003f64070 */
[----:B------:R-:W-:-:S04]  /*6530*/  IMAD.MOV R43, RZ, RZ, -R43 ;  /* 0x000000ffff2b7224 */ /* 0x000fc800078e0a2b */
[----:B------:R-:W-:Y:S02]  /*6540*/  IMAD R10, R0, R43, R10 ;  /* 0x0000002b000a7224 */ /* 0x000fe400078e020a */
[----:B------:R-:W-:-:S03]  /*6550*/  IMAD.HI.U32 R44, R2, R4, RZ ;  /* 0x00000004022c7227 */ /* 0x000fc600078e00ff */
[C---:B------:R-:W-:Y:S01]  /*6560*/  ISETP.GT.U32.AND P6, PT, R0.reuse, R10, PT ;  /* 0x0000000a0000720c */ /* 0x040fe20003fc4070 */
[----:B------:R-:W-:Y:S02]  /*6570*/  @!P3 IMAD.IADD R3, R3, 0x1, -R0 ;  /* 0x000000010303b824 */ /* 0x000fe400078e0a00 */
[----:B------:R-:W-:Y:S01]  /*6580*/  IMAD.MOV R44, RZ, RZ, -R44 ;  /* 0x000000ffff2c7224 */ /* 0x000fe200078e0a2c */
[----:B------:R-:W-:Y:S02]  /*6590*/  IABS R9, R51 ;  /* 0x0000003300097213 */ /* 0x000fe40000000000 */
[C---:B------:R-:W-:Y:S01]  /*65a0*/  ISETP.GT.U32.AND P3, PT, R0.reuse, R3, PT ;  /* 0x000000030000720c */ /* 0x040fe20003f64070 */
[----:B------:R-:W-:Y:S02]  /*65b0*/  IMAD R4, R0, R44, R4 ;  /* 0x0000002c00047224 */ /* 0x000fe400078e0204 */
[----:B------:R-:W-:-:S04]  /*65c0*/  IMAD.HI.U32 R45, R2, R9, RZ ;  /* 0x00000009022d7227 */ /* 0x000fc800078e00ff */
[--C-:B------:R-:W-:Y:S01]  /*65d0*/  @!P6 IMAD.IADD R10, R10, 0x1, -R0.reuse ;  /* 0x000000010a0ae824 */ /* 0x100fe200078e0a00 */
[C---:B------:R-:W-:Y:S01]  /*65e0*/  ISETP.GT.U32.AND P6, PT, R0.reuse, R4, PT ;  /* 0x000000040000720c */ /* 0x040fe20003fc4070 */
[----:B------:R-:W-:Y:S01]  /*65f0*/  IMAD.MOV R7, RZ, RZ, -R45 ;  /* 0x000000ffff077224 */ /* 0x000fe200078e0a2d */
[----:B------:R-:W-:Y:S02]  /*6600*/  IABS R8, R55 ;  /* 0x0000003700087213 */ /* 0x000fe40000000000 */
[C---:B------:R-:W-:Y:S01]  /*6610*/  ISETP.GT.U32.AND P1, PT, R0.reuse, R10, PT ;  /* 0x0000000a0000720c */ /* 0x040fe20003f24070 */
[----:B------:R-:W-:Y:S02]  /*6620*/  IMAD R9, R0, R7, R9 ;  /* 0x0000000700097224 */ /* 0x000fe400078e0209 */
[----:B------:R-:W-:Y:S02]  /*6630*/  @!P3 IMAD.IADD R3, R3, 0x1, -R0 ;  /* 0x000000010303b824 */ /* 0x000fe400078e0a00 */
[----:B------:R-:W-:Y:S01]  /*6640*/  IMAD.HI.U32 R43, R2, R8, RZ ;  /* 0x00000008022b7227 */ /* 0x000fe200078e00ff */
[----:B------:R-:W-:-:S03]  /*6650*/  ISETP.GT.U32.AND P3, PT, R0, R9, PT ;  /* 0x000000090000720c */ /* 0x000fc60003f64070 */
[----:B------:R-:W-:Y:S02]  /*6660*/  IMAD.MOV.U32 R11, RZ, RZ, R3 ;  /* 0x000000ffff0b7224 */ /* 0x000fe400078e0003 */
[--C-:B------:R-:W-:Y:S02]  /*6670*/  @!P6 IMAD.IADD R4, R4, 0x1, -R0.reuse ;  /* 0x000000010404e824 */ /* 0x100fe400078e0a00 */
[----:B------:R-:W-:Y:S02]  /*6680*/  IMAD.MOV R43, RZ, RZ, -R43 ;  /* 0x000000ffff2b7224 */ /* 0x000fe400078e0a2b */
[----:B------:R-:W-:Y:S01]  /*6690*/  @!P5 IMAD.MOV R11, RZ, RZ, -R11 ;  /* 0x000000ffff0bd224 */ /* 0x000fe200078e0a0b */
[----:B------:R-:W-:Y:S01]  /*66a0*/  ISETP.GT.U32.AND P6, PT, R0, R4, PT ;  /* 0x000000040000720c */ /* 0x000fe20003fc4070 */
[----:B------:R-:W-:Y:S01]  /*66b0*/  @!P1 IMAD.IADD R10, R10, 0x1, -R0 ;  /* 0x000000010a0a9824 */ /* 0x000fe200078e0a00 */
[----:B------:R-:W-:Y:S01]  /*66c0*/  ISETP.GE.AND P4, PT, R51, RZ, PT ;  /* 0x000000ff3300720c */ /* 0x000fe20003f86270 */
[C---:B------:R-:W-:Y:S01]  /*66d0*/  IMAD R8, R0.reuse, R43, R8 ;  /* 0x0000002b00087224 */ /* 0x040fe200078e0208 */
[----:B------:R-:W4:Y:S04]  /*66e0*/  LDL.LU R51, [R1+0xac] ;  /* 0x0000ac0001337983 */ /* 0x000f280000300800 */
[----:B------:R0:W-:Y:S01]  /*66f0*/  STL [R1+0x78], R11 ;  /* 0x0000780b01007387 */ /* 0x0001e20000100800 */
[----:B------:R-:W-:Y:S01]  /*6700*/  ISETP.GT.U32.AND P5, PT, R0, R8, PT ;  /* 0x000000080000720c */ /* 0x000fe20003fa4070 */
[----:B------:R-:W-:-:S02]  /*6710*/  @!P3 IMAD.IADD R9, R9, 0x1, -R0 ;  /* 0x000000010909b824 */ /* 0x000fc400078e0a00 */
[----:B0-----:R-:W-:-:S04]  /*6720*/  IMAD.MOV.U32 R11, RZ, RZ, R10 ;  /* 0x000000ffff0b7224 */ /* 0x001fc800078e000a */
[----:B------:R-:W-:Y:S01]  /*6730*/  @!P0 IMAD.MOV R11, RZ, RZ, -R11 ;  /* 0x000000ffff0b8224 */ /* 0x000fe200078e0a0b */
[----:B------:R-:W-:Y:S01]  /*6740*/  ISETP.GT.U32.AND P3, PT, R0, R9, PT ;  /* 0x000000090000720c */ /* 0x000fe20003f64070 */
[----:B------:R-:W-:-:S03]  /*6750*/  @!P6 IMAD.IADD R4, R4, 0x1, -R0 ;  /* 0x000000010404e824 */ /* 0x000fc600078e0a00 */
[----:B------:R0:W-:Y:S01]  /*6760*/  STL [R1+0x64], R11 ;  /* 0x0000640b01007387 */ /* 0x0001e20000100800 */
[----:B------:R-:W-:-:S05]  /*6770*/  @!P5 IMAD.IADD R8, R8, 0x1, -R0 ;  /* 0x000000010808d824 */ /* 0x000fca00078e0a00 */
[----:B------:R-:W-:-:S03]  /*6780*/  ISETP.GT.U32.AND P5, PT, R0, R8, PT ;  /* 0x000000080000720c */ /* 0x000fc60003fa4070 */
[----:B------:R-:W-:-:S04]  /*6790*/  @!P3 IMAD.IADD R9, R9, 0x1, -R0 ;  /* 0x000000010909b824 */ /* 0x000fc800078e0a00 */
[----:B0-----:R-:W-:Y:S02]  /*67a0*/  IMAD.MOV.U32 R11, RZ, RZ, R9 ;  /* 0x000000ffff0b7224 */ /* 0x001fe400078e0009 */
[----:B------:R-:W-:Y:S02]  /*67b0*/  @!P2 IMAD.MOV R4, RZ, RZ, -R4 ;  /* 0x000000ffff04a224 */ /* 0x000fe400078e0a04 */
[----:B------:R-:W-:Y:S02]  /*67c0*/  @!P4 IMAD.MOV R11, RZ, RZ, -R11 ;  /* 0x000000ffff0bc224 */ /* 0x000fe400078e0a0b */
[----:B------:R-:W-:Y:S01]  /*67d0*/  @!P5 IMAD.IADD R8, R8, 0x1, -R0 ;  /* 0x000000010808d824 */ /* 0x000fe200078e0a00 */
[----:B---3--:R-:W-:-:S05]  /*67e0*/  IABS R7, R52 ;  /* 0x0000003400077213 */ /* 0x008fca0000000000 */
[----:B------:R-:W-:-:S04]  /*67f0*/  IMAD.HI.U32 R44, R2, R7, RZ ;  /* 0x00000007022c7227 */ /* 0x000fc800078e00ff */
[----:B------:R-:W-:-:S04]  /*6800*/  IMAD.MOV R44, RZ, RZ, -R44 ;  /* 0x000000ffff2c7224 */ /* 0x000fc800078e0a2c */
[----:B------:R-:W-:Y:S01]  /*6810*/  IMAD R7, R0, R44, R7 ;  /* 0x0000002c00077224 */ /* 0x000fe200078e0207 */
[----:B------:R-:W-:Y:S02]  /*6820*/  ISETP.GE.AND P6, PT, R52, RZ, PT ;  /* 0x000000ff3400720c */ /* 0x000fe40003fc6270 */
[----:B------:R-:W3:Y:S02]  /*6830*/  LDL.LU R52, [R1+0xb4] ;  /* 0x0000b40001347983 */ /* 0x000ee40000300800 */
[----:B------:R-:W-:-:S13]  /*6840*/  ISETP.GT.U32.AND P1, PT, R0, R7, PT ;  /* 0x000000070000720c */ /* 0x000fda0003f24070 */
[----:B------:R-:W-:-:S05]  /*6850*/  @!P1 IMAD.IADD R7, R7, 0x1, -R0 ;  /* 0x0000000107079824 */ /* 0x000fca00078e0a00 */
[----:B------:R-:W-:Y:S01]  /*6860*/  ISETP.GT.U32.AND P1, PT, R0, R7, PT ;  /* 0x000000070000720c */ /* 0x000fe20003f24070 */
[----:B------:R-:W-:-:S12]  /*6870*/  STL [R1+0x68], R11 ;  /* 0x0000680b01007387 */ /* 0x000fd80000100800 */
[----:B------:R-:W-:Y:S01]  /*6880*/  @!P1 IMAD.IADD R7, R7, 0x1, -R0 ;  /* 0x0000000107079824 */ /* 0x000fe200078e0a00 */
[----:B--2---:R-:W-:Y:S02]  /*6890*/  IABS R43, R54 ;  /* 0x00000036002b7213 */ /* 0x004fe40000000000 */
[----:B------:R-:W-:Y:S02]  /*68a0*/  ISETP.GE.AND P5, PT, R54, RZ, PT ;  /* 0x000000ff3600720c */ /* 0x000fe40003fa6270 */
[----:B------:R-:W2:Y:S04]  /*68b0*/  LDL.LU R54, [R1+0xc0] ;  /* 0x0000c00001367983 */ /* 0x000ea80000300800 */
[----:B------:R0:W-:Y:S01]  /*68c0*/  STL [R1+0x74], R4 ;  /* 0x0000740401007387 */ /* 0x0001e20000100800 */
[----:B-----5:R-:W-:-:S02]  /*68d0*/  IABS R44, R5 ;  /* 0x00000005002c7213 */ /* 0x020fc40000000000 */
[----:B------:R-:W-:Y:S02]  /*68e0*/  ISETP.GE.AND P1, PT, R5, RZ, PT ;  /* 0x000000ff0500720c */ /* 0x000fe40003f26270 */
[----:B------:R-:W5:Y:S01]  /*68f0*/  LDL.LU R5, [R1+0xc4] ;  /* 0x0000c40001057983 */ /* 0x000f620000300800 */
[----:B------:R-:W-:-:S04]  /*6900*/  IMAD.MOV.U32 R6, RZ, RZ, R43 ;  /* 0x000000ffff067224 */ /* 0x000fc800078e002b */
[----:B------:R-:W-:Y:S01]  /*6910*/  IMAD.HI.U32 R43, R2, R6, RZ ;  /* 0x00000006022b7227 */ /* 0x000fe200078e00ff */
[----:B----4-:R-:W-:-:S03]  /*6920*/  IABS R3, R50 ;  /* 0x0000003200037213 */ /* 0x010fc60000000000 */
[----:B------:R-:W-:Y:S02]  /*6930*/  IMAD.MOV R43, RZ, RZ, -R43 ;  /* 0x000000ffff2b7224 */ /* 0x000fe400078e0a2b */
[----:B------:R-:W-:-:S04]  /*6940*/  IMAD.HI.U32 R10, R2, R3, RZ ;  /* 0x00000003020a7227 */ /* 0x000fc800078e00ff */
[----:B------:R-:W-:Y:S02]  /*6950*/  IMAD R6, R0, R43, R6 ;  /* 0x0000002b00067224 */ /* 0x000fe400078e0206 */
[----:B------:R-:W-:-:S03]  /*6960*/  IMAD.MOV R10, RZ, RZ, -R10 ;  /* 0x000000ffff0a7224 */ /* 0x000fc600078e0a0a */
[C---:B------:R-:W-:Y:S02]  /*6970*/  ISETP.GT.U32.AND P3, PT, R0.reuse, R6, PT ;  /* 0x000000060000720c */ /* 0x040fe40003f64070 */
[----:B------:R-:W-:Y:S01]  /*6980*/  ISETP.GE.AND P0, PT, R55, RZ, PT ;  /* 0x000000ff3700720c */ /* 0x000fe20003f06270 */
[----:B------:R-:W-:-:S05]  /*6990*/  IMAD R3, R0, R10, R3 ;  /* 0x0000000a00037224 */ /* 0x000fca00078e0203 */
[----:B------:R-:W-:Y:S01]  /*69a0*/  ISETP.GT.U32.AND P4, PT, R0, R3, PT ;  /* 0x000000030000720c */ /* 0x000fe20003f84070 */
[----:B------:R-:W-:-:S04]  /*69b0*/  @!P6 IMAD.MOV R7, RZ, RZ, -R7 ;  /* 0x000000ffff07e224 */ /* 0x000fc800078e0a07 */
[----:B------:R-:W-:Y:S02]  /*69c0*/  @!P3 IMAD.IADD R6, R6, 0x1, -R0 ;  /* 0x000000010606b824 */ /* 0x000fe400078e0a00 */
[----:B------:R-:W-:Y:S01]  /*69d0*/  @!P0 IMAD.MOV R8, RZ, RZ, -R8 ;  /* 0x000000ffff088224 */ /* 0x000fe200078e0a08 */
[----:B------:R-:W-:Y:S02]  /*69e0*/  ISETP.GE.AND P2, PT, R50, RZ, PT ;  /* 0x000000ff3200720c */ /* 0x000fe40003f46270 */
[C---:B------:R-:W-:Y:S01]  /*69f0*/  ISETP.GT.U32.AND P3, PT, R0.reuse, R6, PT ;  /* 0x000000060000720c */ /* 0x040fe20003f64070 */
[----:B------:R-:W4:Y:S02]  /*6a00*/  LDL.LU R50, [R1+0xc8] ;  /* 0x0000c80001327983 */ /* 0x000f240000300800 */
[----:B------:R-:W-:Y:S02]  /*6a10*/  @!P4 IMAD.IADD R3, R3, 0x1, -R0 ;  /* 0x000000010303c824 */ /* 0x000fe400078e0a00 */
[----:B------:R1:W-:Y:S04]  /*6a20*/  STL [R1+0x70], R8 ;  /* 0x0000700801007387 */ /* 0x0003e80000100800 */
[----:B------:R-:W-:Y:S01]  /*6a30*/  STL [R1+0x1a8], R7 ;  /* 0x0001a80701007387 */ /* 0x000fe20000100800 */
[----:B------:R-:W-:Y:S01]  /*6a40*/  ISETP.GT.U32.AND P4, PT, R0, R3, PT ;  /* 0x000000030000720c */ /* 0x000fe20003f84070 */
[----:B0-----:R-:W-:-:S04]  /*6a50*/  IMAD.HI.U32 R4, R2, R44, RZ ;  /* 0x0000002c02047227 */ /* 0x001fc800078e00ff */
[----:B------:R-:W-:Y:S01]  /*6a60*/  @!P3 IMAD.IADD R6, R6, 0x1, -R0 ;  /* 0x000000010606b824 */ /* 0x000fe200078e0a00 */
[----:B------:R-:W-:Y:S01]  /*6a70*/  IABS R43, R51 ;  /* 0x00000033002b7213 */ /* 0x000fe20000000000 */
[----:B------:R-:W-:Y:S02]  /*6a80*/  IMAD.MOV R4, RZ, RZ, -R4 ;  /* 0x000000ffff047224 */ /* 0x000fe400078e0a04 */
[----:B-1----:R-:W-:Y:S02]  /*6a90*/  IMAD.MOV.U32 R8, RZ, RZ, R6 ;  /* 0x000000ffff087224 */ /* 0x002fe400078e0006 */
[----:B------:R-:W-:Y:S02]  /*6aa0*/  IMAD R44, R0, R4, R44 ;  /* 0x00000004002c7224 */ /* 0x000fe400078e022c */
[----:B------:R-:W-:Y:S02]  /*6ab0*/  @!P5 IMAD.MOV R8, RZ, RZ, -R8 ;  /* 0x000000ffff08d224 */ /* 0x000fe400078e0a08 */
[----:B------:R-:W-:-:S04]  /*6ac0*/  IMAD.HI.U32 R4, R2, R43, RZ ;  /* 0x0000002b02047227 */ /* 0x000fc800078e00ff */
[----:B------:R-:W-:Y:S02]  /*6ad0*/  @!P4 IMAD.IADD R3, R3, 0x1, -R0 ;  /* 0x000000010303c824 */ /* 0x000fe400078e0a00 */
[----:B------:R-:W-:-:S04]  /*6ae0*/  IMAD.MOV R4, RZ, RZ, -R4 ;  /* 0x000000ffff047224 */ /* 0x000fc800078e0a04 */
[----:B------:R-:W-:Y:S01]  /*6af0*/  IMAD R43, R0, R4, R43 ;  /* 0x00000004002b7224 */ /* 0x000fe200078e022b */
[----:B---3--:R-:W-:Y:S02]  /*6b00*/  ISETP.GE.AND P6, PT, R52, RZ, PT ;  /* 0x000000ff3400720c */ /* 0x008fe40003fc6270 */
[----:B------:R-:W-:Y:S02]  /*6b10*/  IABS R9, R52 ;  /* 0x0000003400097213 */ /* 0x000fe40000000000 */
[----:B------:R-:W3:Y:S04]  /*6b20*/  LDL.LU R52, [R1+0xcc] ;  /* 0x0000cc0001347983 */ /* 0x000ee80000300800 */
[----:B------:R-:W3:Y:S04]  /*6b30*/  LDL.LU R53, [R1+0xd0] ;  /* 0x0000d00001357983 */ /* 0x000ee80000300800 */
[----:B------:R0:W-:Y:S02]  /*6b40*/  STL [R1+0x1b4], R8 ;  /* 0x0001b40801007387 */ /* 0x0001e40000100800 */
[----:B0-----:R-:W-:-:S04]  /*6b50*/  IMAD.MOV.U32 R8, RZ, RZ, R3 ;  /* 0x000000ffff087224 */ /* 0x001fc800078e0003 */
[----:B------:R-:W-:Y:S01]  /*6b60*/  @!P2 IMAD.MOV R8, RZ, RZ, -R8 ;  /* 0x000000ffff08a224 */ /* 0x000fe200078e0a08 */
[----:B--2---:R-:W-:Y:S02]  /*6b70*/  ISETP.GE.AND P5, PT, R54, RZ, PT ;  /* 0x000000ff3600720c */ /* 0x004fe40003fa6270 */
[----:B------:R-:W-:Y:S02]  /*6b80*/  IABS R4, R54 ;  /* 0x0000003600047213 */ /* 0x000fe40000000000 */
[----:B------:R-:W2:Y:S01]  /*6b90*/  LDL.LU R54, [R1+0xd4] ;  /* 0x0000d40001367983 */ /* 0x000ea20000300800 */
[----:B-----5:R-:W-:Y:S02]  /*6ba0*/  IABS R6, R5 ;  /* 0x0000000500067213 */ /* 0x020fe40000000000 */
[----:B------:R-:W-:Y:S02]  /*6bb0*/  ISETP.GE.AND P2, PT, R5, RZ, PT ;  /* 0x000000ff0500720c */ /* 0x000fe40003f46270 */
[----:B------:R-:W5:Y:S01]  /*6bc0*/  LDL.LU R5, [R1+0xd8] ;  /* 0x0000d80001057983 */ /* 0x000f620000300800 */
[----:B------:R-:W-:Y:S01]  /*6bd0*/  ISETP.GT.U32.AND P3, PT, R0, R44, PT ;  /* 0x0000002c0000720c */ /* 0x000fe20003f64070 */
[----:B------:R-:W-:Y:S01]  /*6be0*/  IMAD.HI.U32 R7, R2, R9, RZ ;  /* 0x0000000902077227 */ /* 0x000fe200078e00ff */
[----:B------:R-:W-:Y:S01]  /*6bf0*/  ISETP.GT.U32.AND P4, PT, R0, R43, PT ;  /* 0x0000002b0000720c */ /* 0x000fe20003f84070 */
[----:B------:R-:W2:Y:S10]  /*6c00*/  LDL.LU R11, [R1+0xdc] ;  /* 0x0000dc00010b7983 */ /* 0x000eb40000300800 */
[----:B------:R-:W-:-:S05]  /*6c10*/  @!P3 IMAD.IADD R44, R44, 0x1, -R0 ;  /* 0x000000012c2cb824 */ /* 0x000fca00078e0a00 */
[----:B------:R-:W-:Y:S01]  /*6c20*/  ISETP.GT.U32.AND P3, PT, R0, R44, PT ;  /* 0x0000002c0000720c */ /* 0x000fe20003f64070 */
[----:B------:R-:W-:-:S04]  /*6c30*/  IMAD.MOV R7, RZ, RZ, -R7 ;  /* 0x000000ffff077224 */ /* 0x000fc800078e0a07 */
[----:B------:R-:W-:-:S08]  /*6c40*/  IMAD R9, R0, R7, R9 ;  /* 0x0000000700097224 */ /* 0x000fd000078e0209 */
[--C-:B------:R-:W-:Y:S01]  /*6c50*/  @!P3 IMAD.IADD R44, R44, 0x1, -R0.reuse ;  /* 0x000000012c2cb824 */ /* 0x100fe200078e0a00 */
[C---:B------:R-:W-:Y:S01]  /*6c60*/  ISETP.GT.U32.AND P3, PT, R0.reuse, R9, PT ;  /* 0x000000090000720c */ /* 0x040fe20003f64070 */
[--C-:B------:R-:W-:Y:S01]  /*6c70*/  @!P4 IMAD.IADD R43, R43, 0x1, -R0.reuse ;  /* 0x000000012b2bc824 */ /* 0x100fe200078e0a00 */
[----:B------:R0:W-:Y:S04]  /*6c80*/  STL [R1+0x1ac], R8 ;  /* 0x0001ac0801007387 */ /* 0x0001e80000100800 */
[----:B------:R-:W-:Y:S01]  /*6c90*/  ISETP.GT.U32.AND P4, PT, R0, R43, PT ;  /* 0x0000002b0000720c */ /* 0x000fe20003f84070 */
[----:B------:R-:W2:Y:S06]  /*6ca0*/  LDL.LU R55, [R1+0xe0] ;  /* 0x0000e00001377983 */ /* 0x000eac0000300800 */
[----:B------:R-:W-:-:S02]  /*6cb0*/  @!P3 IMAD.IADD R9, R9, 0x1, -R0 ;  /* 0x000000010909b824 */ /* 0x000fc400078e0a00 */
[----:B0-----:R-:W-:-:S03]  /*6cc0*/  IMAD.HI.U32 R8, R2, R6, RZ ;  /* 0x0000000602087227 */ /* 0x001fc600078e00ff */
[C---:B------:R-:W-:Y:S01]  /*6cd0*/  ISETP.GT.U32.AND P3, PT, R0.reuse, R9, PT ;  /* 0x000000090000720c */ /* 0x040fe20003f64070 */
[----:B------:R-:W-:Y:S01]  /*6ce0*/  IMAD.MOV R8, RZ, RZ, -R8 ;  /* 0x000000ffff087224 */ /* 0x000fe200078e0a08 */
[----:B------:R-:W-:Y:S01]  /*6cf0*/  ISETP.GE.AND P0, PT, R51, RZ, PT ;  /* 0x000000ff3300720c */ /* 0x000fe20003f06270 */
[----:B------:R-:W-:Y:S01]  /*6d00*/  @!P4 IMAD.IADD R43, R43, 0x1, -R0 ;  /* 0x000000012b2bc824 */ /* 0x000fe200078e0a00 */
[----:B----4-:R-:W-:Y:S01]  /*6d10*/  IABS R47, R50 ;  /* 0x00000032002f7213 */ /* 0x010fe20000000000 */
[----:B------:R-:W-:Y:S01]  /*6d20*/  IMAD R6, R0, R8, R6 ;  /* 0x0000000800067224 */ /* 0x000fe200078e0206 */
[----:B------:R-:W4:Y:S01]  /*6d30*/  LDL.LU R51, [R1+0xe4] ;  /* 0x0000e40001337983 */ /* 0x000f220000300800 */
[----:B------:R-:W-:-:S06]  /*6d40*/  IMAD.MOV.U32 R14, RZ, RZ, R44 ;  /* 0x000000ffff0e7224 */ /* 0x000fcc00078e002c */
[----:B------:R-:W-:Y:S01]  /*6d50*/  @!P3 IMAD.IADD R9, R9, 0x1, -R0 ;  /* 0x000000010909b824 */ /* 0x000fe200078e0a00 */
[----:B------:R-:W-:Y:S01]  /*6d60*/  ISETP.GT.U32.AND P3, PT, R0, R6, PT ;  /* 0x000000060000720c */ /* 0x000fe20003f64070 */
[----:B------:R-:W-:Y:S02]  /*6d70*/  IMAD.MOV.U32 R13, RZ, RZ, R43 ;  /* 0x000000ffff0d7224 */ /* 0x000fe400078e002b */
[----:B------:R-:W-:Y:S02]  /*6d80*/  IMAD.MOV.U32 R12, RZ, RZ, R9 ;  /* 0x000000ffff0c7224 */ /* 0x000fe400078e0009 */
[----:B------:R-:W-:Y:S02]  /*6d90*/  @!P1 IMAD.MOV R14, RZ, RZ, -R14 ;  /* 0x000000ffff0e9224 */ /* 0x000fe400078e0a0e */
[----:B------:R-:W-:Y:S02]  /*6da0*/  @!P0 IMAD.MOV R13, RZ, RZ, -R13 ;  /* 0x000000ffff0d8224 */ /* 0x000fe400078e0a0d */
[----:B------:R-:W-:Y:S01]  /*6db0*/  @!P6 IMAD.MOV R12, RZ, RZ, -R12 ;  /* 0x000000ffff0ce224 */ /* 0x000fe200078e0a0c */
[----:B------:R-:W-:Y:S01]  /*6dc0*/  STL [R1+0x58], R14 ;  /* 0x0000580e01007387 */ /* 0x000fe20000100800 */
[----:B------:R-:W-:-:S03]  /*6dd0*/  IMAD.HI.U32 R46, R2, R47, RZ ;  /* 0x0000002f022e7227 */ /* 0x000fc600078e00ff */
[----:B------:R0:W-:Y:S01]  /*6de0*/  STL [R1+0x54], R13 ;  /* 0x0000540d01007387 */ /* 0x0001e20000100800 */
[----:B------:R-:W-:-:S03]  /*6df0*/  @!P3 IMAD.IADD R6, R6, 0x1, -R0 ;  /* 0x000000010606b824 */ /* 0x000fc600078e0a00 */
[----:B------:R-:W-:Y:S01]  /*6e00*/  STL [R1+0x50], R12 ;  /* 0x0000500c01007387 */ /* 0x000fe20000100800 */
[----:B------:R-:W-:Y:S02]  /*6e10*/  IMAD.MOV.U32 R3, RZ, RZ, R4 ;  /* 0x000000ffff037224 */ /* 0x000fe400078e0004 */
[----:B------:R-:W-:Y:S02]  /*6e20*/  IMAD.MOV R46, RZ, RZ, -R46 ;  /* 0x000000ffff2e7224 */ /* 0x000fe400078e0a2e */
[----:B------:R-:W-:-:S04]  /*6e30*/  IMAD.HI.U32 R4, R2, R3, RZ ;  /* 0x0000000302047227 */ /* 0x000fc800078e00ff */
[----:B------:R-:W-:Y:S02]  /*6e40*/  IMAD R46, R0, R46, R47 ;  /* 0x0000002e002e7224 */ /* 0x000fe400078e022f */
[----:B------:R-:W-:Y:S01]  /*6e50*/  IMAD.MOV R4, RZ, RZ, -R4 ;  /* 0x000000ffff047224 */ /* 0x000fe200078e0a04 */
[----:B------:R-:W-:Y:S02]  /*6e60*/  ISETP.GE.AND P6, PT, R50, RZ, PT ;  /* 0x000000ff3200720c */ /* 0x000fe40003fc6270 */
[C---:B------:R-:W-:Y:S01]  /*6e70*/  ISETP.GT.U32.AND P1, PT, R0.reuse, R46, PT ;  /* 0x0000002e0000720c */ /* 0x040fe20003f24070 */
[----:B------:R-:W-:-:S05]  /*6e80*/  IMAD R3, R0, R4, R3 ;  /* 0x0000000400037224 */ /* 0x000fca00078e0203 */
[----:B------:R-:W-:-:S07]  /*6e90*/  ISETP.GT.U32.AND P4, PT, R0, R3, PT ;  /* 0x000000030000720c */ /* 0x000fce0003f84070 */
[----:B------:R-:W-:-:S06]  /*6ea0*/  @!P1 IMAD.IADD R46, R46, 0x1, -R0 ;  /* 0x000000012e2e9824 */ /* 0x000fcc00078e0a00 */
[----:B------:R-:W-:-:S05]  /*6eb0*/  @!P4 IMAD.IADD R3, R3, 0x1, -R0 ;  /* 0x000000010303c824 */ /* 0x000fca00078e0a00 */
[----:B------:R-:W-:-:S13]  /*6ec0*/  ISETP.GT.U32.AND P4, PT, R0, R3, PT ;  /* 0x000000030000720c */ /* 0x000fda0003f84070 */
[----:B------:R-:W-:-:S04]  /*6ed0*/  @!P4 IMAD.IADD R3, R3, 0x1, -R0 ;  /* 0x000000010303c824 */ /* 0x000fc800078e0a00 */
[----:B------:R-:W-:Y:S01]  /*6ee0*/  @!P5 IMAD.MOV R3, RZ, RZ, -R3 ;  /* 0x000000ffff03d224 */ /* 0x000fe200078e0a03 */
[----:B---3--:R-:W-:Y:S02]  /*6ef0*/  IABS R7, R52 ;  /* 0x0000003400077213 */ /* 0x008fe40000000000 */
[----:B------:R-:W-:Y:S02]  /*6f00*/  ISETP.GE.AND P3, PT, R52, RZ, PT ;  /* 0x000000ff3400720c */ /* 0x000fe40003f66270 */
[----:B------:R-:W3:Y:S01]  /*6f10*/  LDL.LU R52, [R1+0xe8] ;  /* 0x0000e80001347983 */ /* 0x000ee20000300800 */
[----:B------:R-:W-:-:S03]  /*6f20*/  IMAD.HI.U32 R48, R2, R7, RZ ;  /* 0x0000000702307227 */ /* 0x000fc600078e00ff */
[----:B------:R-:W3:Y:S01]  /*6f30*/  LDL.LU R50, [R1+0xec] ;  /* 0x0000ec0001327983 */ /* 0x000ee20000300800 */
[----:B------:R-:W-:-:S04]  /*6f40*/  IMAD.MOV R48, RZ, RZ, -R48 ;  /* 0x000000ffff307224 */ /* 0x000fc800078e0a30 */
[----:B------:R-:W-:-:S05]  /*6f50*/  IMAD R7, R0, R48, R7 ;  /* 0x0000003000077224 */ /* 0x000fca00078e0207 */
[----:B------:R-:W-:-:S13]  /*6f60*/  ISETP.GT.U32.AND P0, PT, R0, R7, PT ;  /* 0x000000070000720c */ /* 0x000fda0003f04070 */
[----:B------:R-:W-:Y:S01]  /*6f70*/  @!P0 IMAD.IADD R7, R7, 0x1, -R0 ;  /* 0x0000000107078824 */ /* 0x000fe200078e0a00 */
[----:B------:R-:W-:-:S13]  /*6f80*/  ISETP.GT.U32.AND P0, PT, R0, R46, PT ;  /* 0x0000002e0000720c */ /* 0x000fda0003f04070 */
[----:B------:R-:W-:Y:S01]  /*6f90*/  @!P0 IMAD.IADD R46, R46, 0x1, -R0 ;  /* 0x000000012e2e8824 */ /* 0x000fe200078e0a00 */
[----:B------:R4:W-:Y:S01]  /*6fa0*/  STL [R1+0x188], R3 ;  /* 0x0001880301007387 */ /* 0x0009e20000100800 */
[----:B-----5:R-:W-:-:S05]  /*6fb0*/  IABS R10, R5 ;  /* 0x00000005000a7213 */ /* 0x020fca0000000000 */
[----:B------:R-:W-:-:S04]  /*6fc0*/  IMAD.HI.U32 R47, R2, R10, RZ ;  /* 0x0000000a022f7227 */ /* 0x000fc800078e00ff */
[----:B------:R-:W-:-:S04]  /*6fd0*/  IMAD.MOV R47, RZ, RZ, -R47 ;  /* 0x000000ffff2f7224 */ /* 0x000fc800078e0a2f */
[----:B------:R-:W-:-:S05]  /*6fe0*/  IMAD R9, R0, R47, R10 ;  /* 0x0000002f00097224 */ /* 0x000fca00078e020a */
[----:B------:R-:W-:-:S13]  /*6ff0*/  ISETP.GT.U32.AND P0, PT, R0, R9, PT ;  /* 0x000000090000720c */ /* 0x000fda0003f04070 */
[----:B------:R-:W-:Y:S01]  /*7000*/  @!P0 IMAD.IADD R9, R9, 0x1, -R0 ;  /* 0x0000000109098824 */ /* 0x000fe200078e0a00 */
[----:B------:R-:W-:Y:S02]  /*7010*/  ISETP.GE.AND P0, PT, R5, RZ, PT ;  /* 0x000000ff0500720c */ /* 0x000fe40003f06270 */
[----:B------:R-:W5:Y:S01]  /*7020*/  LDL.LU R5, [R1+0xf0] ;  /* 0x0000f00001057983 */ /* 0x000f620000300800 */
[----:B------:R-:W-:-:S05]  /*7030*/  IABS R4, R53 ;  /* 0x0000003500047213 */ /* 0x000fca0000000000 */
[----:B------:R-:W-:-:S04]  /*7040*/  IMAD.HI.U32 R8, R2, R4, RZ ;  /* 0x0000000402087227 */ /* 0x000fc800078e00ff */
[----:B------:R-:W-:-:S04]  /*7050*/  IMAD.MOV R8, RZ, RZ, -R8 ;  /* 0x000000ffff087224 */ /* 0x000fc800078e0a08 */
[----:B------:R-:W-:Y:S01]  /*7060*/  IMAD R4, R0, R8, R4 ;  /* 0x0000000800047224 */ /* 0x000fe200078e0204 */
[----:B--2---:R-:W-:-:S04]  /*7070*/  IABS R45, R54 ;  /* 0x00000036002d7213 */ /* 0x004fc80000000000 */
[----:B------:R-:W-:Y:S01]  /*7080*/  ISETP.GT.U32.AND P4, PT, R0, R4, PT ;  /* 0x000000040000720c */ /* 0x000fe20003f84070 */
[----:B------:R-:W-:Y:S01]  /*7090*/  IMAD.HI.U32 R8, R2, R45, RZ ;  /* 0x0000002d02087227 */ /* 0x000fe200078e00ff */
[----:B------:R-:W-:-:S03]  /*70a0*/  ISETP.GT.U32.AND P1, PT, R0, R6, PT ;  /* 0x000000060000720c */ /* 0x000fc60003f24070 */
[----:B------:R-:W-:Y:S01]  /*70b0*/  IMAD.MOV R8, RZ, RZ, -R8 ;  /* 0x000000ffff087224 */ /* 0x000fe200078e0a08 */
[----:B------:R-:W-:-:S03]  /*70c0*/  IABS R44, R11 ;  /* 0x0000000b002c7213 */ /* 0x000fc60000000000 */
[----:B------:R-:W-:Y:S01]  /*70d0*/  IMAD R45, R0, R8, R45 ;  /* 0x00000008002d7224 */ /* 0x000fe200078e022d */
[----:B------:R-:W-:-:S03]  /*70e0*/  IABS R43, R55 ;  /* 0x00000037002b7213 */ /* 0x000fc60000000000 */
[--C-:B------:R-:W-:Y:S01]  /*70f0*/  @!P4 IMAD.IADD R4, R4, 0x1, -R0.reuse ;  /* 0x000000010404c824 */ /* 0x100fe200078e0a00 */
[----:B------:R-:W-:Y:S01]  /*7100*/  ISETP.GT.U32.AND P5, PT, R0, R7, PT ;  /* 0x000000070000720c */ /* 0x000fe20003fa4070 */
[----:B------:R-:W-:Y:S01]  /*7110*/  @!P1 IMAD.IADD R6, R6, 0x1, -R0 ;  /* 0x0000000106069824 */ /* 0x000fe200078e0a00 */
[----:B------:R-:W-:Y:S01]  /*7120*/  ISETP.GT.U32.AND P1, PT, R0, R45, PT ;  /* 0x0000002d0000720c */ /* 0x000fe20003f24070 */
[----:B------:R-:W-:Y:S01]  /*7130*/  IMAD.HI.U32 R8, R2, R44, RZ ;  /* 0x0000002c02087227 */ /* 0x000fe200078e00ff */
[----:B------:R-:W-:-:S03]  /*7140*/  ISETP.GT.U32.AND P4, PT, R0, R4, PT ;  /* 0x000000040000720c */ /* 0x000fc60003f84070 */
[----:B------:R-:W-:-:S04]  /*7150*/  IMAD.HI.U32 R10, R2, R43, RZ ;  /* 0x0000002b020a7227 */ /* 0x000fc800078e00ff */
[----:B------:R-:W-:Y:S02]  /*7160*/  IMAD.MOV R8, RZ, RZ, -R8 ;  /* 0x000000ffff087224 */ /* 0x000fe400078e0a08 */
[----:B------:R-:W-:Y:S02]  /*7170*/  IMAD.MOV R10, RZ, RZ, -R10 ;  /* 0x000000ffff0a7224 */ /* 0x000fe400078e0a0a */
[----:B0-----:R-:W-:Y:S02]  /*7180*/  IMAD.MOV.U32 R13, RZ, RZ, R6 ;  /* 0x000000ffff0d7224 */ /* 0x001fe400078e0006 */
[C---:B------:R-:W-:Y:S01]  /*7190*/  IMAD R44, R0.reuse, R8, R44 ;  /* 0x00000008002c7224 */ /* 0x040fe200078e022c */
[----:B----4-:R-:W-:Y:S01]  /*71a0*/  IABS R3, R51 ;  /* 0x0000003300037213 */ /* 0x010fe20000000000 */
[----:B------:R-:W-:Y:S02]  /*71b0*/  IMAD R43, R0, R10, R43 ;  /* 0x0000000a002b7224 */ /* 0x000fe400078e022b */
[----:B------:R-:W-:-:S02]  /*71c0*/  @!P2 IMAD.MOV R13, RZ, RZ, -R13 ;  /* 0x000000ffff0da224 */ /* 0x000fc400078e0a0d */
[--C-:B------:R-:W-:Y:S01]  /*71d0*/  @!P4 IMAD.IADD R4, R4, 0x1, -R0.reuse ;  /* 0x000000010404c824 */ /* 0x100fe200078e0a00 */
[----:B------:R-:W-:Y:S01]  /*71e0*/  ISETP.GT.U32.AND P4, PT, R0, R44, PT ;  /* 0x0000002c0000720c */ /* 0x000fe20003f84070 */
[--C-:B------:R-:W-:Y:S02]  /*71f0*/  @!P5 IMAD.IADD R7, R7, 0x1, -R0.reuse ;  /* 0x000000010707d824 */ /* 0x100fe400078e0a00 */
[----:B------:R-:W-:Y:S01]  /*7200*/  @!P1 IMAD.IADD R45, R45, 0x1, -R0 ;  /* 0x000000012d2d9824 */ /* 0x000fe200078e0a00 */
[----:B------:R-:W-:Y:S01]  /*7210*/  ISETP.GE.AND P1, PT, R54, RZ, PT ;  /* 0x000000ff3600720c */ /* 0x000fe20003f26270 */
[----:B------:R-:W-:Y:S01]  /*7220*/  IMAD.HI.U32 R8, R2, R3, RZ ;  /* 0x0000000302087227 */ /* 0x000fe200078e00ff */
[----:B------:R-:W2:Y:S01]  /*7230*/  LDL.LU R54, [R1+0xf4] ;  /* 0x0000f40001367983 */ /* 0x000ea20000300800 */
[----:B------:R-:W-:Y:S02]  /*7240*/  ISETP.GE.AND P5, PT, R53, RZ, PT ;  /* 0x000000ff3500720c */ /* 0x000fe40003fa6270 */
[----:B------:R-:W-:Y:S01]  /*7250*/  IMAD.MOV.U32 R12, RZ, RZ, R46 ;  /* 0x000000ffff0c7224 */ /* 0x000fe200078e002e */
[----:B------:R-:W-:Y:S01]  /*7260*/  STL [R1+0x178], R13 ;  /* 0x0001780d01007387 */ /* 0x000fe20000100800 */
[----:B------:R-:W-:-:S03]  /*7270*/  IMAD.MOV R8, RZ, RZ, -R8 ;  /* 0x000000ffff087224 */ /* 0x000fc600078e0a08 */
[----:B------:R-:W4:Y:S01]  /*7280*/  LDL.LU R53, [R1+0xf8] ;  /* 0x0000f80001357983 */ /* 0x000f220000300800 */
[----:B------:R-:W-:Y:S01]  /*7290*/  @!P6 IMAD.MOV R12, RZ, RZ, -R12 ;  /* 0x000000ffff0ce224 */ /* 0x000fe200078e0a0c */
[C---:B------:R-:W-:Y:S02]  /*72a0*/  ISETP.GT.U32.AND P2, PT, R0.reuse, R45, PT ;  /* 0x0000002d0000720c */ /* 0x040fe40003f44070 */
[C---:B------:R-:W-:Y:S01]  /*72b0*/  ISETP.GT.U32.AND P6, PT, R0.reuse, R9, PT ;  /* 0x000000090000720c */ /* 0x040fe20003fc4070 */
[----:B------:R-:W-:Y:S02]  /*72c0*/  IMAD R3, R0, R8, R3 ;  /* 0x0000000800037224 */ /* 0x000fe400078e0203 */
[----:B------:R-:W-:Y:S01]  /*72d0*/  @!P4 IMAD.IADD R44, R44, 0x1, -R0 ;  /* 0x000000012c2cc824 */ /* 0x000fe200078e0a00 */
[----:B------:R-:W-:Y:S01]  /*72e0*/  STL [R1+0x170], R12 ;  /* 0x0001700c01007387 */ /* 0x000fe20000100800 */
[----:B------:R-:W-:-:S03]  /*72f0*/  @!P5 IMAD.MOV R4, RZ, RZ, -R4 ;  /* 0x000000ffff04d224 */ /* 0x000fc600078e0a04 */
[C---:B------:R-:W-:Y:S02]  /*7300*/  ISETP.GT.U32.AND P4, PT, R0.reuse, R44, PT ;  /* 0x0000002c0000720c */ /* 0x040fe40003f84070 */
[----:B------:R-:W-:Y:S01]  /*7310*/  ISETP.GT.U32.AND P5, PT, R0, R3, PT ;  /* 0x000000030000720c */ /* 0x000fe20003fa4070 */
[--C-:B------:R-:W-:Y:S02]  /*7320*/  @!P2 IMAD.IADD R45, R45, 0x1, -R0.reuse ;  /* 0x000000012d2da824 */ /* 0x100fe400078e0a00 */
[----:B------:R-:W-:Y:S01]  /*7330*/  @!P6 IMAD.IADD R9, R9, 0x1, -R0 ;  /* 0x000000010909e824 */ /* 0x000fe200078e0a00 */
[----:B------:R-:W-:Y:S02]  /*7340*/  ISETP.GE.AND P6, PT, R55, RZ, PT ;  /* 0x000000ff3700720c */ /* 0x000fe40003fc6270 */
[----:B------:R-:W-:Y:S01]  /*7350*/  ISETP.GE.AND P2, PT, R11, RZ, PT ;  /* 0x000000ff0b00720c */ /* 0x000fe20003f46270 */
[----:B------:R-:W-:Y:S02]  /*7360*/  IMAD.MOV.U32 R11, RZ, RZ, R45 ;  /* 0x000000ffff0b7224 */ /* 0x000fe400078e002d */
[----:B------:R-:W-:-:S02]  /*7370*/  @!P0 IMAD.MOV R9, RZ, RZ, -R9 ;  /* 0x000000ffff098224 */ /* 0x000fc400078e0a09 */
[----:B------:R-:W-:Y:S02]  /*7380*/  @!P1 IMAD.MOV R11, RZ, RZ, -R11 ;  /* 0x000000ffff0b9224 */ /* 0x000fe400078e0a0b */
[--C-:B------:R-:W-:Y:S01]  /*7390*/  @!P4 IMAD.IADD R44, R44, 0x1, -R0.reuse ;  /* 0x000000012c2cc824 */ /* 0x100fe200078e0a00 */
[----:B------:R-:W-:Y:S01]  /*73a0*/  ISETP.GE.AND P4, PT, R51, RZ, PT ;  /* 0x000000ff3300720c */ /* 0x000fe20003f86270 */
[----:B------:R-:W-:-:S05]  /*73b0*/  @!P5 IMAD.IADD R3, R3, 0x1, -R0 ;  /* 0x000000010303d824 */ /* 0x000fca00078e0a00 */
[----:B------:R-:W-:-:S13]  /*73c0*/  ISETP.GT.U32.AND P0, PT, R0, R3, PT ;  /* 0x000000030000720c */ /* 0x000fda0003f04070 */
[----:B------:R-:W-:-:S04]  /*73d0*/  @!P0 IMAD.IADD R3, R3, 0x1, -R0 ;  /* 0x0000000103038824 */ /* 0x000fc800078e0a00 */
[----:B------:R-:W-:Y:S01]  /*73e0*/  @!P4 IMAD.MOV R3, RZ, RZ, -R3 ;  /* 0x000000ffff03c224 */ /* 0x000fe200078e0a03 */
[----:B---3--:R-:W-:-:S05]  /*73f0*/  IABS R10, R52 ;  /* 0x00000034000a7213 */ /* 0x008fca0000000000 */
[----:B------:R-:W-:Y:S02]  /*7400*/  IMAD.MOV.U32 R6, RZ, RZ, R10 ;  /* 0x000000ffff067224 */ /* 0x000fe400078e000a */
[----:B------:R-:W-:Y:S02]  /*7410*/  IMAD.MOV.U32 R10, RZ, RZ, R7 ;  /* 0x000000ffff0a7224 */ /* 0x000fe400078e0007 */
[----:B------:R-:W-:-:S04]  /*7420*/  IMAD.HI.U32 R7, R2, R6, RZ ;  /* 0x0000000602077227 */ /* 0x000fc800078e00ff */
[----:B------:R-:W-:Y:S01]  /*7430*/  @!P3 IMAD.MOV R10, RZ, RZ, -R10 ;  /* 0x000000ffff0ab224 */ /* 0x000fe200078e0a0a */
[----:B------:R-:W-:Y:S02]  /*7440*/  ISETP.GT.U32.AND P3, PT, R0, R43, PT ;  /* 0x0000002b0000720c */ /* 0x000fe40003f64070 */
[----:B------:R-:W-:Y:S01]  /*7450*/  IABS R8, R50 ;  /* 0x0000003200087213 */ /* 0x000fe20000000000 */
[----:B------:R-:W-:Y:S01]  /*7460*/  IMAD.MOV R7, RZ, RZ, -R7 ;  /* 0x000000ffff077224 */ /* 0x000fe200078e0a07 */
[----:B------:R0:W-:Y:S04]  /*7470*/  STL [R1+0x16c], R10 ;  /* 0x00016c0a01007387 */ /* 0x0001e80000100800 */
[----:B------:R-:W-:Y:S04]  /*7480*/  STL [R1+0x160], R4 ;  /* 0x0001600401007387 */ /* 0x000fe80000100800 */
[----:B------:R-:W3:Y:S01]  /*7490*/  LDL.LU R55, [R1+0xfc] ;  /* 0x0000fc0001377983 */ /* 0x000ee20000300800 */
[----:B0-----:R-:W-:-:S02]  /*74a0*/  IMAD.MOV.U32 R10, RZ, RZ, R8 ;  /* 0x000000ffff0a7224 */ /* 0x001fc400078e0008 */
[----:B------:R-:W-:Y:S01]  /*74b0*/  IMAD R8, R0, R7, R6 ;  /* 0x0000000700087224 */ /* 0x000fe200078e0206 */
[----:B------:R-:W3:Y:S01]  /*74c0*/  LDL.LU R51, [R1+0x100] ;  /* 0x0001000001337983 */ /* 0x000ee20000300800 */
[----:B------:R-:W-:-:S03]  /*74d0*/  @!P3 IMAD.IADD R43, R43, 0x1, -R0 ;  /* 0x000000012b2bb824 */ /* 0x000fc600078e0a00 */
[----:B------:R-:W-:Y:S01]  /*74e0*/  ISETP.GT.U32.AND P3, PT, R0, R8, PT ;  /* 0x000000080000720c */ /* 0x000fe20003f64070 */
[----:B------:R0:W-:Y:S01]  /*74f0*/  STL [R1+0x15c], R11 ;  /* 0x00015c0b01007387 */ /* 0x0001e20000100800 */
[----:B------:R-:W-:-:S03]  /*7500*/  ISETP.GE.AND P5, PT, R52, RZ, PT ;  /* 0x000000ff3400720c */ /* 0x000fc60003fa6270 */
[----:B------:R-:W-:Y:S04]  /*7510*/  STL [R1+0x158], R9 ;  /* 0x0001580901007387 */ /* 0x000fe80000100800 */
[----:B------:R-:W3:Y:S04]  /*7520*/  LDL.LU R52, [R1+0x104] ;  /* 0x0001040001347983 */ /* 0x000ee80000300800 */
[----:B------:R-:W-:-:S05]  /*7530*/  @!P3 IMAD.IADD R8, R8, 0x1, -R0 ;  /* 0x000000010808b824 */ /* 0x000fca00078e0a00 */
[----:B------:R-:W-:Y:S01]  /*7540*/  ISETP.GT.U32.AND P3, PT, R0, R8, PT ;  /* 0x000000080000720c */ /* 0x000fe20003f64070 */
[----:B0-----:R-:W-:-:S04]  /*7550*/  IMAD.MOV.U32 R11, RZ, RZ, R44 ;  /* 0x000000ffff0b7224 */ /* 0x001fc800078e002c */
[----:B------:R-:W-:-:S08]  /*7560*/  @!P2 IMAD.MOV R11, RZ, RZ, -R11 ;  /* 0x000000ffff0ba224 */ /* 0x000fd000078e0a0b */
[----:B------:R-:W-:Y:S01]  /*7570*/  @!P3 IMAD.IADD R8, R8, 0x1, -R0 ;  /* 0x000000010808b824 */ /* 0x000fe200078e0a00 */
[----:B------:R-:W-:Y:S04]  /*7580*/  STL [R1+0x14c], R11 ;  /* 0x00014c0b01007387 */ /* 0x000fe80000100800 */
[----:B------:R-:W-:Y:S01]  /*7590*/  STL [R1+0x120], R3 ;  /* 0x0001200301007387 */ /* 0x000fe20000100800 */
[----:B-----5:R-:W-:Y:S02]  /*75a0*/  IABS R4, R5 ;  /* 0x0000000500047213 */ /* 0x020fe40000000000 */
[----:B------:R-:W-:Y:S01]  /*75b0*/  ISETP.GE.AND P3, PT, R5, RZ, PT ;  /* 0x000000ff0500720c */ /* 0x000fe20003f66270 */
[----:B------:R-:W-:-:S04]  /*75c0*/  IMAD.MOV.U32 R5, RZ, RZ, R8 ;  /* 0x000000ffff057224 */ /* 0x000fc800078e0008 */
[----:B------:R-:W-:-:S05]  /*75d0*/  @!P5 IMAD.MOV R5, RZ, RZ, -R5 ;  /* 0x000000ffff05d224 */ /* 0x000fca00078e0a05 */
[----:B------:R0:W-:Y:S04]  /*75e0*/  STL [R1+0x144], R5 ;  /* 0x0001440501007387 */ /* 0x0001e80000100800 */
[----:B0-----:R-:W5:Y:S01]  /*75f0*/  LDL.LU R5, [R1+0x108] ;  /* 0x0001080001057983 */ /* 0x001f620000300800 */
[----:B------:R-:W-:Y:S01]  /*7600*/  IMAD.HI.U32 R6, R2, R10, RZ ;  /* 0x0000000a02067227 */ /* 0x000fe200078e00ff */
[----:B------:R-:W-:-:S03]  /*7610*/  ISETP.GT.U32.AND P1, PT, R0, R43, PT ;  /* 0x0000002b0000720c */ /* 0x000fc60003f24070 */
[----:B------:R-:W-:Y:S02]  /*7620*/  IMAD.MOV R6, RZ, RZ, -R6 ;  /* 0x000000ffff067224 */ /* 0x000fe400078e0a06 */
[----:B------:R-:W-:-:S04]  /*7630*/  IMAD.HI.U32 R45, R2, R4, RZ ;  /* 0x00000004022d7227 */ /* 0x000fc800078e00ff */
[----:B------:R-:W-:Y:S02]  /*7640*/  IMAD R10, R0, R6, R10 ;  /* 0x00000006000a7224 */ /* 0x000fe400078e020a */
[----:B------:R-:W-:-:S03]  /*7650*/  IMAD.MOV R9, RZ, RZ, -R45 ;  /* 0x000000ffff097224 */ /* 0x000fc600078e0a2d */
[C---:B------:R-:W-:Y:S01]  /*7660*/  ISETP.GT.U32.AND P2, PT, R0.reuse, R10, PT ;  /* 0x0000000a0000720c */ /* 0x040fe20003f44070 */
[----:B------:R-:W-:Y:S02]  /*7670*/  IMAD R9, R0, R9, R4 ;  /* 0x0000000900097224 */ /* 0x000fe400078e0204 */
[----:B------:R-:W-:-:S03]  /*7680*/  @!P1 IMAD.IADD R43, R43, 0x1, -R0 ;  /* 0x000000012b2b9824 */ /* 0x000fc600078e0a00 */
[----:B------:R-:W-:Y:S01]  /*7690*/  ISETP.GT.U32.AND P1, PT, R0, R9, PT ;  /* 0x000000090000720c */ /* 0x000fe20003f24070 */
[----:B------:R-:W-:Y:S01]  /*76a0*/  @!P6 IMAD.MOV R43, RZ, RZ, -R43 ;  /* 0x000000ffff2be224 */ /* 0x000fe200078e0a2b */
[----:B--2---:R-:W-:Y:S02]  /*76b0*/  IABS R7, R54 ;  /* 0x0000003600077213 */ /* 0x004fe40000000000 */
[----:B----4-:R-:W-:-:S03]  /*76c0*/  IABS R6, R53 ;  /* 0x0000003500067213 */ /* 0x010fc60000000000 */
[----:B------:R-:W-:-:S04]  /*76d0*/  IMAD.HI.U32 R44, R2, R7, RZ ;  /* 0x00000007022c7227 */ /* 0x000fc800078e00ff */
[----:B------:R-:W-:-:S04]  /*76e0*/  IMAD.HI.U32 R45, R2, R6, RZ ;  /* 0x00000006022d7227 */ /* 0x000fc800078e00ff */
[----:B------:R-:W-:Y:S02]  /*76f0*/  IMAD.MOV R45, RZ, RZ, -R45 ;  /* 0x000000ffff2d7224 */ /* 0x000fe400078e0a2d */
[----:B------:R-:W-:Y:S01]  /*7700*/  IMAD.MOV R44, RZ, RZ, -R44 ;  /* 0x000000ffff2c7224 */ /* 0x000fe200078e0a2c */
[----:B------:R-:W-:Y:S01]  /*7710*/  ISETP.GE.AND P4, PT, R54, RZ, PT ;  /* 0x000000ff3600720c */ /* 0x000fe20003f86270 */
[C---:B------:R-:W-:Y:S01]  /*7720*/  IMAD R45, R0.reuse, R45, R6 ;  /* 0x0000002d002d7224 */ /* 0x040fe200078e0206 */
[----:B------:R-:W2:Y:S01]  /*7730*/  LDL.LU R54, [R1+0x10c] ;  /* 0x00010c0001367983 */ /* 0x000ea20000300800 */
[----:B------:R-:W-:Y:S02]  /*7740*/  IMAD R7, R0, R44, R7 ;  /* 0x0000002c00077224 */ /* 0x000fe400078e0207 */
[--C-:B------:R-:W-:Y:S01]  /*7750*/  @!P2 IMAD.IADD R10, R10, 0x1, -R0.reuse ;  /* 0x000000010a0aa824 */ /* 0x100fe200078e0a00 */
[C---:B------:R-:W-:Y:S02]  /*7760*/  ISETP.GT.U32.AND P5, PT, R0.reuse, R45, PT ;  /* 0x0000002d0000720c */ /* 0x040fe40003fa4070 */
[C---:B------:R-:W-:Y:S01]  /*7770*/  ISETP.GT.U32.AND P6, PT, R0.reuse, R7, PT ;  /* 0x000000070000720c */ /* 0x040fe20003fc4070 */
[----:B------:R-:W-:Y:S01]  /*7780*/  @!P1 IMAD.IADD R9, R9, 0x1, -R0 ;  /* 0x0000000109099824 */ /* 0x000fe200078e0a00 */
[----:B------:R-:W-:-:S02]  /*7790*/  ISETP.GT.U32.AND P2, PT, R0, R10, PT ;  /* 0x0000000a0000720c */ /* 0x000fc40003f44070 */
[----:B------:R-:W-:Y:S02]  /*77a0*/  ISETP.GE.AND P0, PT, R50, RZ, PT ;  /* 0x000000ff3200720c */ /* 0x000fe40003f06270 */
[----:B------:R-:W-:Y:S01]  /*77b0*/  ISETP.GT.U32.AND P1, PT, R0, R9, PT ;  /* 0x000000090000720c */ /* 0x000fe20003f24070 */
[----:B------:R-:W4:Y:S04]  /*77c0*/  LDL.LU R50, [R1+0x110] ;  /* 0x0001100001327983 */ /* 0x000f280000300800 */
[--C-:B------:R-:W-:Y:S02]  /*77d0*/  @!P5 IMAD.IADD R45, R45, 0x1, -R0.reuse ;  /* 0x000000012d2dd824 */ /* 0x100fe400078e0a00 */
[--C-:B------:R-:W-:Y:S02]  /*77e0*/  @!P6 IMAD.IADD R7, R7, 0x1, -R0.reuse ;  /* 0x000000010707e824 */ /* 0x100fe400078e0a00 */
[----:B------:R-:W-:Y:S01]  /*77f0*/  @!P2 IMAD.IADD R10, R10, 0x1, -R0 ;  /* 0x000000010a0aa824 */ /* 0x000fe200078e0a00 */
[----:B------:R-:W-:-:S02]  /*7800*/  ISETP.GT.U32.AND P5, PT, R0, R45, PT ;  /* 0x0000002d0000720c */ /* 0x000fc40003fa4070 */
[----:B------:R-:W-:Y:S01]  /*7810*/  ISETP.GT.U32.AND P6, PT, R0, R7, PT ;  /* 0x000000070000720c */ /* 0x000fe20003fc4070 */
[----:B------:R-:W-:Y:S02]  /*7820*/  @!P1 IMAD.IADD R9, R9, 0x1, -R0 ;  /* 0x0000000109099824 */ /* 0x000fe400078e0a00 */
[----:B------:R-:W-:Y:S02]  /*7830*/  @!P0 IMAD.MOV R10, RZ, RZ, -R10 ;  /* 0x000000ffff0a8224 */ /* 0x000fe400078e0a0a */
[----:B------:R-:W-:-:S03]  /*7840*/  @!P3 IMAD.MOV R9, RZ, RZ, -R9 ;  /* 0x000000ffff09b224 */ /* 0x000fc600078e0a09 */
[----:B------:R5:W-:Y:S03]  /*7850*/  STL [R1+0x124], R10 ;  /* 0x0001240a01007387 */ /* 0x000be60000100800 */
[--C-:B------:R-:W-:Y:S02]  /*7860*/  @!P5 IMAD.IADD R45, R45, 0x1, -R0.reuse ;  /* 0x000000012d2dd824 */ /* 0x100fe400078e0a00 */
[----:B------:R-:W-:-:S04]  /*7870*/  @!P6 IMAD.IADD R7, R7, 0x1, -R0 ;  /* 0x000000010707e824 */ /* 0x000fc800078e0a00 */
[----:B------:R-:W-:-:S04]  /*7880*/  IMAD.MOV.U32 R12, RZ, RZ, R7 ;  /* 0x000000ffff0c7224 */ /* 0x000fc800078e0007 */
[----:B------:R-:W-:Y:S01]  /*7890*/  @!P4 IMAD.MOV R12, RZ, RZ, -R12 ;  /* 0x000000ffff0cc224 */ /* 0x000fe200078e0a0c */
[----:B---3--:R-:W-:-:S05]  /*78a0*/  IABS R44, R55 ;  /* 0x00000037002c7213 */ /* 0x008fca0000000000 */
[----:B------:R-:W-:-:S04]  /*78b0*/  IMAD.MOV.U32 R6, RZ, RZ, R44 ;  /* 0x000000ffff067224 */ /* 0x000fc800078e002c */
[----:B------:R-:W-:-:S04]  /*78c0*/  IMAD.HI.U32 R8, R2, R6, RZ ;  /* 0x0000000602087227 */ /* 0x000fc800078e00ff */
[----:B------:R-:W-:Y:S01]  /*78d0*/  IMAD.MOV R8, RZ, RZ, -R8 ;  /* 0x000000ffff087224 */ /* 0x000fe200078e0a08 */
[----:B------:R-:W-:-:S03]  /*78e0*/  IABS R3, R52 ;  /* 0x0000003400037213 */ /* 0x000fc60000000000 */
[----:B------:R-:W-:Y:S02]  /*78f0*/  IMAD R6, R0, R8, R6 ;  /* 0x0000000800067224 */ /* 0x000fe400078e0206 */
[----:B------:R-:W-:-:S04]  /*7900*/  IMAD.HI.U32 R8, R2, R3, RZ ;  /* 0x0000000302087227 */ /* 0x000fc800078e00ff */
[----:B------:R-:W-:Y:S01]  /*7910*/  IMAD.MOV R8, RZ, RZ, -R8 ;  /* 0x000000ffff087224 */ /* 0x000fe200078e0a08 */
[----:B------:R-:W-:Y:S02]  /*7920*/  IABS R4, R51 ;  /* 0x0000003300047213 */ /* 0x000fe40000000000 */
[----:B------:R-:W-:Y:S01]  /*7930*/  ISETP.GE.AND P3, PT, R51, RZ, PT ;  /* 0x000000ff3300720c */ /* 0x000fe20003f66270 */
[C---:B------:R-:W-:Y:S01]  /*7940*/  IMAD R3, R0.reuse, R8, R3 ;  /* 0x0000000800037224 */ /* 0x040fe200078e0203 */
[----:B------:R-:W3:Y:S04]  /*7950*/  LDL.LU R51, [R1+0x114] ;  /* 0x0001140001337983 */ /* 0x000ee80000300800 */
[----:B------:R-:W-:Y:S01]  /*7960*/  ISETP.GT.U32.AND P5, PT, R0, R3, PT ;  /* 0x000000030000720c */ /* 0x000fe20003fa4070 */
[----:B------:R2:W-:Y:S04]  /*7970*/  STL [R1+0x138], R9 ;  /* 0x0001380901007387 */ /* 0x0005e80000100800 */
[----:B------:R-:W-:Y:S08]  /*7980*/  STL [R1+0x130], R12 ;  /* 0x0001300c01007387 */ /* 0x000ff00000100800 */
[----:B------:R-:W-:Y:S01]  /*7990*/  @!P5 IMAD.IADD R3, R3, 0x1, -R0 ;  /* 0x000000010303d824 */ /* 0x000fe200078e0a00 */
[----:B-----5:R-:W-:-:S02]  /*79a0*/  IABS R10, R5 ;  /* 0x00000005000a7213 */ /* 0x020fc40000000000 */
[----:B------:R-:W-:Y:S02]  /*79b0*/  ISETP.GE.AND P5, PT, R5, RZ, PT ;  /* 0x000000ff0500720c */ /* 0x000fe40003fa6270 */
[----:B------:R-:W5:Y:S01]  /*79c0*/  LDL.LU R5, [R1+0x118] ;  /* 0x0001180001057983 */ /* 0x000f620000300800 */
[----:B------:R-:W-:-:S04]  /*79d0*/  IMAD.HI.U32 R44, R2, R4, RZ ;  /* 0x00000004022c7227 */ /* 0x000fc800078e00ff */
[----:B------:R-:W-:Y:S01]  /*79e0*/  IMAD.MOV R44, RZ, RZ, -R44 ;  /* 0x000000ffff2c7224 */ /* 0x000fe200078e0a2c */
[----:B------:R-:W-:-:S03]  /*79f0*/  ISETP.GT.U32.AND P0, PT, R0, R6, PT ;  /* 0x000000060000720c */ /* 0x000fc60003f04070 */
[----:B------:R-:W-:Y:S01]  /*7a00*/  IMAD R4, R0, R44, R4 ;  /* 0x0000002c00047224 */ /* 0x000fe200078e0204 */
[----:B------:R-:W-:-:S04]  /*7a10*/  ISETP.GE.AND P2, PT, R53, RZ, PT ;  /* 0x000000ff3500720c */ /* 0x000fc80003f46270 */
[----:B------:R-:W-:Y:S02]  /*7a20*/  ISETP.GT.U32.AND P6, PT, R0, R4, PT ;  /* 0x000000040000720c */ /* 0x000fe40003fc4070 */
[----:B------:R-:W-:Y:S02]  /*7a30*/  ISETP.GE.AND P1, PT, R55, RZ, PT ;  /* 0x000000ff3700720c */ /* 0x000fe40003f26270 */
[----:B------:R-:W5:Y:S01]  /*7a40*/  LDL.LU R55, [R1+0x11c] ;  /* 0x00011c0001377983 */ /* 0x000f620000300800 */
[----:B------:R-:W-:Y:S02]  /*7a50*/  @!P0 IMAD.IADD R6, R6, 0x1, -R0 ;  /* 0x0000000106068824 */ /* 0x000fe400078e0a00 */
[----:B------:R-:W-:-:S04]  /*7a60*/  IMAD.MOV.U32 R11, RZ, RZ, R45 ;  /* 0x000000ffff0b7224 */ /* 0x000fc800078e002d */
[----:B------:R-:W-:Y:S01]  /*7a70*/  @!P2 IMAD.MOV R11, RZ, RZ, -R11 ;  /* 0x000000ffff0ba224 */ /* 0x000fe200078e0a0b */
[----:B------:R-:W-:Y:S01]  /*7a80*/  ISETP.GT.U32.AND P2, PT, R0, R3, PT ;  /* 0x000000030000720c */ /* 0x000fe20003f44070 */
[----:B------:R-:W-:Y:S01]  /*7a90*/  @!P6 IMAD.IADD R4, R4, 0x1, -R0 ;  /* 0x000000010404e824 */ /* 0x000fe200078e0a00 */
[C---:B------:R-:W-:Y:S02]  /*7aa0*/  ISETP.GT.U32.AND P6, PT, R0.reuse, R6, PT ;  /* 0x000000060000720c */ /* 0x040fe40003fc4070 */
[----:B------:R0:W-:Y:S02]  /*7ab0*/  STL [R1+0x12c], R11 ;  /* 0x00012c0b01007387 */ /* 0x0001e40000100800 */
[----:B------:R-:W-:-:S07]  /*7ac0*/  ISETP.GT.U32.AND P4, PT, R0, R4, PT ;  /* 0x000000040000720c */ /* 0x000fce0003f84070 */
[--C-:B------:R-:W-:Y:S02]  /*7ad0*/  @!P2 IMAD.IADD R3, R3, 0x1, -R0.reuse ;  /* 0x000000010303a824 */ /* 0x100fe400078e0a00 */
[----:B------:R-:W-:Y:S01]  /*7ae0*/  @!P6 IMAD.IADD R6, R6, 0x1, -R0 ;  /* 0x000000010606e824 */ /* 0x000fe200078e0a00 */
[----:B--2---:R-:W-:-:S05]  /*7af0*/  IABS R9, R54 ;  /* 0x0000003600097213 */ /* 0x004fca0000000000 */
[----:B------:R-:W-:-:S04]  /*7b00*/  IMAD.HI.U32 R44, R2, R9, RZ ;  /* 0x00000009022c7227 */ /* 0x000fc800078e00ff */
[----:B------:R-:W-:-:S04]  /*7b10*/  IMAD.MOV R44, RZ, RZ, -R44 ;  /* 0x000000ffff2c7224 */ /* 0x000fc800078e0a2c */
[----:B------:R-:W-:Y:S01]  /*7b20*/  IMAD R9, R0, R44, R9 ;  /* 0x0000002c00097224 */ /* 0x000fe200078e0209 */
[----:B----4-:R-:W-:Y:S02]  /*7b30*/  IABS R8, R50 ;  /* 0x0000003200087213 */ /* 0x010fe40000000000 */
[----:B------:R-:W-:Y:S02]  /*7b40*/  ISETP.GE.AND P6, PT, R54, RZ, PT ;  /* 0x000000ff3600720c */ /* 0x000fe40003fc6270 */
[----:B------:R-:W-:Y:S01]  /*7b50*/  ISETP.GT.U32.AND P2, PT, R0, R9, PT ;  /* 0x000000090000720c */ /* 0x000fe20003f44070 */
[----:B------:R-:W2:Y:S01]  /*7b60*/  LDL.LU R54, [R1+0x128] ;  /* 0x0001280001367983 */ /* 0x000ea20000300800 */
[----:B------:R-:W-:-:S04]  /*7b70*/  IMAD.HI.U32 R7, R2, R8, RZ ;  /* 0x0000000802077227 */ /* 0x000fc800078e00ff */
[----:B------:R-:W-:Y:S01]  /*7b80*/  IMAD.MOV R7, RZ, RZ, -R7 ;  /* 0x000000ffff077224 */ /* 0x000fe200078e0a07 */
[----:B------:R-:W-:Y:S01]  /*7b90*/  ISETP.GE.AND P0, PT, R52, RZ, PT ;  /* 0x000000ff3400720c */ /* 0x000fe20003f06270 */
[----:B------:R-:W-:Y:S01]  /*7ba0*/  @!P4 IMAD.IADD R4, R4, 0x1, -R0 ;  /* 0x000000010404c824 */ /* 0x000fe200078e0a00 */
[----:B------:R-:W4:Y:S01]  /*7bb0*/  LDL.LU R52, [R1+0x134] ;  /* 0x0001340001347983 */ /* 0x000f220000300800 */
[----:B------:R-:W-:-:S03]  /*7bc0*/  IMAD R8, R0, R7, R8 ;  /* 0x0000000700087224 */ /* 0x000fc600078e0208 */
[----:B------:R-:W-:Y:S02]  /*7bd0*/  @!P2 IMAD.IADD R9, R9, 0x1, -R0 ;  /* 0x000000010909a824 */ /* 0x000fe400078e0a00 */
[----:B0-----:R-:W-:-:S03]  /*7be0*/  IMAD.MOV.U32 R11, RZ, RZ, R6 ;  /* 0x000000ffff0b7224 */ /* 0x001fc600078e0006 */
[----:B------:R-:W-:Y:S01]  /*7bf0*/  ISETP.GT.U32.AND P2, PT, R0, R9, PT ;  /* 0x000000090000720c */ /* 0x000fe20003f44070 */
[----:B------:R-:W-:Y:S01]  /*7c00*/  @!P1 IMAD.MOV R11, RZ, RZ, -R11 ;  /* 0x000000ffff0b9224 */ /* 0x000fe200078e0a0b */
[----:B------:R-:W-:-:S04]  /*7c10*/  ISETP.GE.AND P1, PT, R50, RZ, PT ;  /* 0x000000ff3200720c */ /* 0x000fc80003f26270 */
[----:B------:R-:W-:Y:S07]  /*7c20*/  STL [R1+0x108], R11 ;  /* 0x0001080b01007387 */ /* 0x000fee0000100800 */
[----:B------:R-:W-:Y:S01]  /*7c30*/  @!P2 IMAD.IADD R9, R9, 0x1, -R0 ;  /* 0x000000010909a824 */ /* 0x000fe200078e0a00 */
[----:B---3--:R-:W-:-:S05]  /*7c40*/  IABS R7, R51 ;  /* 0x0000003300077213 */ /* 0x008fca0000000000 */
[----:B------:R-:W-:Y:S02]  /*7c50*/  IMAD.MOV.U32 R6, RZ, RZ, R7 ;  /* 0x000000ffff067224 */ /* 0x000fe400078e0007 */
[----:B------:R-:W-:Y:S02]  /*7c60*/  IMAD.MOV.U32 R7, RZ, RZ, R4 ;  /* 0x000000ffff077224 */ /* 0x000fe400078e0004 */
[----:B------:R-:W-:Y:S02]  /*7c70*/  IMAD.MOV.U32 R4, RZ, RZ, R3 ;  /* 0x000000ffff047224 */ /* 0x000fe400078e0003 */
[----:B------:R-:W-:Y:S02]  /*7c80*/  @!P3 IMAD.MOV R7, RZ, RZ, -R7 ;  /* 0x000000ffff07b224 */ /* 0x000fe400078e0a07 */
[----:B------:R-:W-:Y:S01]  /*7c90*/  @!P0 IMAD.MOV R4, RZ, RZ, -R4 ;  /* 0x000000ffff048224 */ /* 0x000fe200078e0a04 */
[----:B------:R-:W-:Y:S02]  /*7ca0*/  ISETP.GE.AND P0, PT, R51, RZ, PT ;  /* 0x000000ff3300720c */ /* 0x000fe40003f06270 */
[----:B------:R-:W-:Y:S04]  /*7cb0*/  STL [R1+0x10c], R7 ;  /* 0x00010c0701007387 */ /* 0x000fe80000100800 */
[----:B------:R-:W3:Y:S04]  /*7cc0*/  LDL.LU R50, [R1+0x13c] ;  /* 0x00013c0001327983 */ /* 0x000ee80000300800 */
[----:B------:R-:W3:Y:S04]  /*7cd0*/  LDL.LU R51, [R1+0x140] ;  /* 0x0001400001337983 */ /* 0x000ee80000300800 */
[----:B------:R0:W-:Y:S01]  /*7ce0*/  STL [R1+0x110], R4 ;  /* 0x0001100401007387 */ /* 0x0001e20000100800 */
[----:B-----5:R-:W-:-:S02]  /*7cf0*/  IABS R44, R5 ;  /* 0x00000005002c7213 */ /* 0x020fc40000000000 */
[----:B------:R-:W-:Y:S02]  /*7d00*/  ISETP.GE.AND P2, PT, R5, RZ, PT ;  /* 0x000000ff0500720c */ /* 0x000fe40003f46270 */
[----:B------:R-:W5:Y:S01]  /*7d10*/  LDL.LU R5, [R1+0x148] ;  /* 0x0001480001057983 */ /* 0x000f620000300800 */
[----:B------:R-:W-:-:S04]  /*7d20*/  IMAD.HI.U32 R46, R2, R10, RZ ;  /* 0x0000000a022e7227 */ /* 0x000fc800078e00ff */
[----:B------:R-:W-:-:S04]  /*7d30*/  IMAD.MOV R45, RZ, RZ, -R46 ;  /* 0x000000ffff2d7224 */ /* 0x000fc800078e0a2e */
[----:B------:R-:W-:-:S05]  /*7d40*/  IMAD R10, R0, R45, R10 ;  /* 0x0000002d000a7224 */ /* 0x000fca00078e020a */
[C---:B------:R-:W-:Y:S02]  /*7d50*/  ISETP.GT.U32.AND P4, PT, R0.reuse, R10, PT ;  /* 0x0000000a0000720c */ /* 0x040fe40003f84070 */
[----:B------:R-:W-:Y:S01]  /*7d60*/  ISETP.GT.U32.AND P3, PT, R0, R8, PT ;  /* 0x000000080000720c */ /* 0x000fe20003f64070 */
[----:B------:R-:W-:-:S10]  /*7d70*/  IMAD.HI.U32 R3, R2, R6, RZ ;  /* 0x0000000602037227 */ /* 0x000fd400078e00ff */
[----:B------:R-:W-:-:S05]  /*7d80*/  @!P4 IMAD.IADD R10, R10, 0x1, -R0 ;  /* 0x000000010a0ac824 */ /* 0x000fca00078e0a00 */
[----:B------:R-:W-:Y:S01]  /*7d90*/  ISETP.GT.U32.AND P4, PT, R0, R10, PT ;  /* 0x0000000a0000720c */ /* 0x000fe20003f84070 */
[----:B------:R-:W-:Y:S02]  /*7da0*/  IMAD.MOV R3, RZ, RZ, -R3 ;  /* 0x000000ffff037224 */ /* 0x000fe400078e0a03 */
[----:B------:R-:W-:Y:S01]  /*7db0*/  @!P3 IMAD.IADD R8, R8, 0x1, -R0 ;  /* 0x000000010808b824 */ /* 0x000fe200078e0a00 */
[----:B------:R-:W-:Y:S01]  /*7dc0*/  IABS R45, R55 ;  /* 0x00000037002d7213 */ /* 0x000fe20000000000 */
[----:B------:R-:W-:-:S03]  /*7dd0*/  IMAD R6, R0, R3, R6 ;  /* 0x0000000300067224 */ /* 0x000fc600078e0206 */
[----:B------:R-:W-:Y:S01]  /*7de0*/  ISETP.GT.U32.AND P3, PT, R0, R8, PT ;  /* 0x000000080000720c */ /* 0x000fe20003f64070 */
[----:B0-----:R-:W-:-:S04]  /*7df0*/  IMAD.HI.U32 R4, R2, R45, RZ ;  /* 0x0000002d02047227 */ /* 0x001fc800078e00ff */
[----:B------:R-:W-:Y:S01]  /*7e00*/  @!P4 IMAD.IADD R10, R10, 0x1, -R0 ;  /* 0x000000010a0ac824 */ /* 0x000fe200078e0a00 */
[----:B------:R-:W-:Y:S01]  /*7e10*/  ISETP.GT.U32.AND P4, PT, R0, R6, PT ;  /* 0x000000060000720c */ /* 0x000fe20003f84070 */
[----:B------:R-:W-:-:S04]  /*7e20*/  IMAD.HI.U32 R7, R2, R44, RZ ;  /* 0x0000002c02077227 */ /* 0x000fc800078e00ff */
[----:B------:R-:W-:Y:S02]  /*7e30*/  IMAD.MOV R4, RZ, RZ, -R4 ;  /* 0x000000ffff047224 */ /* 0x000fe400078e0a04 */
[----:B------:R-:W-:Y:S02]  /*7e40*/  IMAD.MOV R7, RZ, RZ, -R7 ;  /* 0x000000ffff077224 */ /* 0x000fe400078e0a07 */
[----:B------:R-:W-:Y:S02]  /*7e50*/  IMAD R45, R0, R4, R45 ;  /* 0x00000004002d7224 */ /* 0x000fe400078e022d */
[----:B------:R-:W-:Y:S02]  /*7e60*/  @!P3 IMAD.IADD R8, R8, 0x1, -R0 ;  /* 0x000000010808b824 */ /* 0x000fe400078e0a00 */
[----:B------:R-:W-:Y:S02]  /*7e70*/  @!P5 IMAD.MOV R10, RZ, RZ, -R10 ;  /* 0x000000ffff0ad224 */ /* 0x000fe400078e0a0a */
[----:B------:R-:W-:-:S02]  /*7e80*/  IMAD R44, R0, R7, R44 ;  /* 0x00000007002c7224 */ /* 0x000fc400078e022c */
[----:B------:R-:W-:Y:S02]  /*7e90*/  @!P6 IMAD.MOV R9, RZ, RZ, -R9 ;  /* 0x000000ffff09e224 */ /* 0x000fe400078e0a09 */
[----:B------:R-:W-:Y:S01]  /*7ea0*/  @!P4 IMAD.IADD R6, R6, 0x1, -R0 ;  /* 0x000000010606c824 */ /* 0x000fe200078e0a00 */
[C---:B------:R-:W-:Y:S01]  /*7eb0*/  ISETP.GT.U32.AND P4, PT, R0.reuse, R45, PT ;  /* 0x0000002d0000720c */ /* 0x040fe20003f84070 */
[----:B------:R-:W-:Y:S01]  /*7ec0*/  @!P1 IMAD.MOV R8, RZ, RZ, -R8 ;  /* 0x000000ffff089224 */ /* 0x000fe200078e0a08 */
[----:B------:R-:W-:Y:S01]  /*7ed0*/  STL [R1+0xe0], R10 ;  /* 0x0000e00a01007387 */ /* 0x000fe20000100800 */
[----:B------:R-:W-:-:S03]  /*7ee0*/  ISETP.GT.U32.AND P3, PT, R0, R44, PT ;  /* 0x0000002c0000720c */ /* 0x000fc60003f64070 */
[----:B------:R-:W-:Y:S01]  /*7ef0*/  STL [R1+0xe8], R9 ;  /* 0x0000e80901007387 */ /* 0x000fe20000100800 */
[----:B--2---:R-:W-:Y:S02]  /*7f00*/  IABS R46, R54 ;  /* 0x00000036002e7213 */ /* 0x004fe40000000000 */
[----:B------:R-:W-:Y:S01]  /*7f10*/  ISETP.GE.AND P1, PT, R54, RZ, PT ;  /* 0x000000ff3600720c */ /* 0x000fe20003f26270 */
[----:B------:R0:W-:Y:S04]  /*7f20*/  STL [R1+0xf0], R8 ;  /* 0x0000f00801007387 */ /* 0x0001e80000100800 */
[----:B------:R-:W2:Y:S01]  /*7f30*/  LDL.LU R54, [R1+0x150] ;  /* 0x0001500001367983 */ /* 0x000ea20000300800 */
[----:B------:R-:W-:Y:S01]  /*7f40*/  ISETP.GT.U32.AND P5, PT, R0, R6, PT ;  /* 0x000000060000720c */ /* 0x000fe20003fa4070 */
[----:B------:R-:W-:-:S02]  /*7f50*/  @!P4 IMAD.IADD R45, R45, 0x1, -R0 ;  /* 0x000000012d2dc824 */ /* 0x000fc400078e0a00 */
[----:B------:R-:W-:-:S03]  /*7f60*/  @!P3 IMAD.IADD R44, R44, 0x1, -R0 ;  /* 0x000000012c2cb824 */ /* 0x000fc600078e0a00 */
[C---:B------:R-:W-:Y:S02]  /*7f70*/  ISETP.GT.U32.AND P4, PT, R0.reuse, R45, PT ;  /* 0x0000002d0000720c */ /* 0x040fe40003f84070 */
[----:B------:R-:W-:Y:S02]  /*7f80*/  ISETP.GT.U32.AND P3, PT, R0, R44, PT ;  /* 0x0000002c0000720c */ /* 0x000fe40003f64070 */
[----:B------:R-:W-:-:S03]  /*7f90*/  ISETP.GE.AND P6, PT, R55, RZ, PT ;  /* 0x000000ff3700720c */ /* 0x000fc60003fc6270 */
[----:B------:R-:W-:-:S04]  /*7fa0*/  @!P5 IMAD.IADD R6, R6, 0x1, -R0 ;  /* 0x000000010606d824 */ /* 0x000fc800078e0a00 */
[----:B0-----:R-:W-:Y:S02]  /*7fb0*/  IMAD.MOV.U32 R8, RZ, RZ, R6 ;  /* 0x000000ffff087224 */ /* 0x001fe400078e0006 */
[----:B------:R-:W-:Y:S02]  /*7fc0*/  @!P4 IMAD.IADD R45, R45, 0x1, -R0 ;  /* 0x000000012d2dc824 */ /* 0x000fe400078e0a00 */
[----:B------:R-:W-:Y:S01]  /*7fd0*/  @!P0 IMAD.MOV R8, RZ, RZ, -R8 ;  /* 0x000000ffff088224 */ /* 0x000fe200078e0a08 */
[----:B----4-:R-:W-:Y:S01]  /*7fe0*/  IABS R3, R52 ;  /* 0x0000003400037213 */ /* 0x010fe20000000000 */
[----:B------:R-:W-:Y:S01]  /*7ff0*/  @!P3 IMAD.IADD R44, R44, 0x1, -R0 ;  /* 0x000000012c2cb824 */ /* 0x000fe200078e0a00 */
[----:B------:R-:W-:Y:S01]  /*8000*/  ISETP.GE.AND P3, PT, R52, RZ, PT ;  /* 0x000000ff3400720c */ /* 0x000fe20003f66270 */
[----:B------:R-:W-:Y:S01]  /*8010*/  @!P6 IMAD.MOV R45, RZ, RZ, -R45 ;  /* 0x000000ffff2de224 */ /* 0x000fe200078e0a2d */
[----:B------:R0:W-:Y:S04]  /*8020*/  STL [R1+0xf4], R8 ;  /* 0x0000f40801007387 */ /* 0x0001e80000100800 */
[----:B------:R-:W4:Y:S01]  /*8030*/  LDL.LU R52, [R1+0x154] ;  /* 0x0001540001347983 */ /* 0x000f220000300800 */
[----:B-----5:R-:W-:-:S02]  /*8040*/  IABS R6, R5 ;  /* 0x0000000500067213 */ /* 0x020fc40000000000 */
[----:B------:R-:W-:Y:S02]  /*8050*/  ISETP.GE.AND P6, PT, R5, RZ, PT ;  /* 0x000000ff0500720c */ /* 0x000fe40003fc6270 */
[----:B------:R-:W5:Y:S01]  /*8060*/  LDL.LU R5, [R1+0x164] ;  /* 0x0001640001057983 */ /* 0x000f620000300800 */
[----:B------:R-:W-:-:S04]  /*8070*/  IMAD.HI.U32 R7, R2, R46, RZ ;  /* 0x0000002e02077227 */ /* 0x000fc800078e00ff */
[----:B------:R-:W-:-:S04]  /*8080*/  IMAD.MOV R7, RZ, RZ, -R7 ;  /* 0x000000ffff077224 */ /* 0x000fc800078e0a07 */
[----:B------:R-:W-:-:S05]  /*8090*/  IMAD R46, R0, R7, R46 ;  /* 0x00000007002e7224 */ /* 0x000fca00078e022e */
[----:B------:R-:W-:Y:S01]  /*80a0*/  ISETP.GT.U32.AND P5, PT, R0, R46, PT ;  /* 0x0000002e0000720c */ /* 0x000fe20003fa4070 */
[----:B------:R-:W-:Y:S01]  /*80b0*/  IMAD.HI.U32 R4, R2, R3, RZ ;  /* 0x0000000302047227 */ /* 0x000fe200078e00ff */
[----:B---3--:R-:W-:-:S03]  /*80c0*/  IABS R7, R50 ;  /* 0x0000003200077213 */ /* 0x008fc60000000000 */
[----:B------:R-:W-:Y:S02]  /*80d0*/  IMAD.MOV R4, RZ, RZ, -R4 ;  /* 0x000000ffff047224 */ /* 0x000fe400078e0a04 */
[----:B------:R-:W-:-:S06]  /*80e0*/  IMAD.HI.U32 R10, R2, R7, RZ ;  /* 0x00000007020a7227 */ /* 0x000fcc00078e00ff */
[----:B------:R-:W-:Y:S02]  /*80f0*/  @!P5 IMAD.IADD R46, R46, 0x1, -R0 ;  /* 0x000000012e2ed824 */ /* 0x000fe400078e0a00 */
[----:B------:R-:W-:-:S03]  /*8100*/  IMAD R3, R0, R4, R3 ;  /* 0x0000000400037224 */ /* 0x000fc600078e0203 */
[C---:B------:R-:W-:Y:S01]  /*8110*/  ISETP.GT.U32.AND P5, PT, R0.reuse, R46, PT ;  /* 0x0000002e0000720c */ /* 0x040fe20003fa4070 */
[----:B------:R-:W-:Y:S01]  /*8120*/  IMAD.MOV R10, RZ, RZ, -R10 ;  /* 0x000000ffff0a7224 */ /* 0x000fe200078e0a0a */
[----:B------:R-:W-:Y:S01]  /*8130*/  ISETP.GT.U32.AND P0, PT, R0, R3, PT ;  /* 0x000000030000720c */ /* 0x000fe20003f04070 */
[----:B0-----:R-:W-:-:S04]  /*8140*/  IMAD.HI.U32 R8, R2, R6, RZ ;  /* 0x0000000602087227 */ /* 0x001fc800078e00ff */
[C---:B------:R-:W-:Y:S02]  /*8150*/  IMAD R7, R0.reuse, R10, R7 ;  /* 0x0000000a00077224 */ /* 0x040fe400078e0207 */
[----:B------:R-:W-:Y:S02]  /*8160*/  IMAD.MOV R8, RZ, RZ, -R8 ;  /* 0x000000ffff087224 */ /* 0x000fe400078e0a08 */
[----:B------:R-:W-:Y:S01]  /*8170*/  @!P2 IMAD.MOV R44, RZ, RZ, -R44 ;  /* 0x000000ffff2ca224 */ /* 0x000fe200078e0a2c */
[----:B------:R-:W-:Y:S01]  /*8180*/  ISETP.GT.U32.AND P2, PT, R0, R7, PT ;  /* 0x000000070000720c */ /* 0x000fe20003f44070 */
[----:B------:R-:W-:Y:S02]  /*8190*/  @!P5 IMAD.IADD R46, R46, 0x1, -R0 ;  /* 0x000000012e2ed824 */ /* 0x000fe400078e0a00 */
[----:B------:R-:W-:Y:S02]  /*81a0*/  IMAD R6, R0, R8, R6 ;  /* 0x0000000800067224 */ /* 0x000fe400078e0206 */
[----:B------:R-:W-:-:S02]  /*81b0*/  @!P1 IMAD.MOV R46, RZ, RZ, -R46 ;  /* 0x000000ffff2e9224 */ /* 0x000fc400078e0a2e */
[----:B------:R-:W-:-:S05]  /*81c0*/  @!P0 IMAD.IADD R3, R3, 0x1, -R0 ;  /* 0x0000000103038824 */ /* 0x000fca00078e0a00 */
[----:B------:R-:W-:Y:S01]  /*81d0*/  ISETP.GT.U32.AND P0, PT, R0, R3, PT ;  /* 0x000000030000720c */ /* 0x000fe20003f04070 */
[----:B------:R-:W-:Y:S01]  /*81e0*/  @!P2 IMAD.IADD R7, R7, 0x1, -R0 ;  /* 0x000000010707a824 */ /* 0x000fe200078e0a00 */
[----:B------:R-:W-:-:S04]  /*81f0*/  IABS R4, R51 ;  /* 0x0000003300047213 */ /* 0x000fc80000000000 */
[----:B------:R-:W-:Y:S02]  /*8200*/  ISETP.GT.U32.AND P2, PT, R0, R7, PT ;  /* 0x000000070000720c */ /* 0x000fe40003f44070 */
[----:B--2---:R-:W-:Y:S02]  /*8210*/  ISETP.GE.AND P1, PT, R54, RZ, PT ;  /* 0x000000ff3600720c */ /* 0x004fe40003f26270 */
[----:B------:R-:W-:Y:S02]  /*8220*/  IABS R8, R54 ;  /* 0x0000003600087213 */ /* 0x000fe40000000000 */
[----:B------:R-:W2:Y:S01]  /*8230*/  LDL.LU R54, [R1+0x168] ;  /* 0x0001680001367983 */ /* 0x000ea20000300800 */
[----:B------:R-:W-:Y:S01]  /*8240*/  ISETP.GE.AND P4, PT, R50, RZ, PT ;  /* 0x000000ff3200720c */ /* 0x000fe20003f86270 */
[----:B------:R-:W-:Y:S02]  /*8250*/  @!P0 IMAD.IADD R3, R3, 0x1, -R0 ;  /* 0x0000000103038824 */ /* 0x000fe400078e0a00 */
[----:B------:R-:W-:-:S04]  /*8260*/  IMAD.HI.U32 R9, R2, R4, RZ ;  /* 0x0000000402097227 */ /* 0x000fc800078e00ff */
[----:B------:R-:W-:Y:S02]  /*8270*/  IMAD.MOV.U32 R11, RZ, RZ, R3 ;  /* 0x000000ffff0b7224 */ /* 0x000fe400078e0003 */
[----:B------:R-:W-:-:S04]  /*8280*/  IMAD.HI.U32 R10, R2, R8, RZ ;  /* 0x00000008020a7227 */ /* 0x000fc800078e00ff */
[----:B------:R-:W-:Y:S02]  /*8290*/  IMAD.MOV R9, RZ, RZ, -R9 ;  /* 0x000000ffff097224 */ /* 0x000fe400078e0a09 */
[----:B------:R-:W-:Y:S02]  /*82a0*/  @!P3 IMAD.MOV R11, RZ, RZ, -R11 ;  /* 0x000000ffff0bb224 */ /* 0x000fe400078e0a0b */
[----:B------:R-:W-:Y:S02]  /*82b0*/  IMAD.MOV R10, RZ, RZ, -R10 ;  /* 0x000000ffff0a7224 */ /* 0x000fe400078e0a0a */
[----:B------:R-:W-:Y:S01]  /*82c0*/  @!P2 IMAD.IADD R7, R7, 0x1, -R0 ;  /* 0x000000010707a824 */ /* 0x000fe200078e0a00 */
[----:B------:R0:W-:Y:S01]  /*82d0*/  STL [R1+0xd0], R11 ;  /* 0x0000d00b01007387 */ /* 0x0001e20000100800 */
[C---:B------:R-:W-:Y:S02]  /*82e0*/  IMAD R4, R0.reuse, R9, R4 ;  /* 0x0000000900047224 */ /* 0x040fe400078e0204 */
[----:B------:R-:W-:-:S02]  /*82f0*/  IMAD R8, R0, R10, R8 ;  /* 0x0000000a00087224 */ /* 0x000fc400078e0208 */
[----:B------:R-:W-:Y:S01]  /*8300*/  @!P4 IMAD.MOV R7, RZ, RZ, -R7 ;  /* 0x000000ffff07c224 */ /* 0x000fe200078e0a07 */
[----:B----4-:R-:W-:Y:S02]  /*8310*/  IABS R9, R52 ;  /* 0x0000003400097213 */ /* 0x010fe40000000000 */
[----:B------:R-:W-:Y:S02]  /*8320*/  ISETP.GE.AND P2, PT, R52, RZ, PT ;  /* 0x000000ff3400720c */ /* 0x000fe40003f46270 */
[----:B------:R-:W3:Y:S01]  /*8330*/  LDL.LU R52, [R1+0x174] ;  /* 0x0001740001347983 */ /* 0x000ee20000300800 */
[----:B-----5:R-:W-:Y:S02]  /*8340*/  IABS R10, R5 ;  /* 0x00000005000a7213 */ /* 0x020fe40000000000 */
[----:B------:R-:W-:Y:S02]  /*8350*/  ISETP.GE.AND P4, PT, R5, RZ, PT ;  /* 0x000000ff0500720c */ /* 0x000fe40003f86270 */
[----:B------:R-:W4:Y:S01]  /*8360*/  LDL.LU R5, [R1+0x17c] ;  /* 0x00017c0001057983 */ /* 0x000f220000300800 */
[----:B------:R-:W-:-:S02]  /*8370*/  ISETP.GT.U32.AND P0, PT, R0, R4, PT ;  /* 0x000000040000720c */ /* 0x000fc40003f04070 */
[----:B------:R-:W-:-:S11]  /*8380*/  ISETP.GT.U32.AND P3, PT, R0, R6, PT ;  /* 0x000000060000720c */ /* 0x000fd60003f64070 */
[----:B------:R-:W-:-:S05]  /*8390*/  @!P0 IMAD.IADD R4, R4, 0x1, -R0 ;  /* 0x0000000104048824 */ /* 0x000fca00078e0a00 */
[----:B------:R-:W-:Y:S01]  /*83a0*/  ISETP.GT.U32.AND P0, PT, R0, R4, PT ;  /* 0x000000040000720c */ /* 0x000fe20003f04070 */
[----:B------:R-:W-:Y:S01]  /*83b0*/  @!P3 IMAD.IADD R6, R6, 0x1, -R0 ;  /* 0x000000010606b824 */ /* 0x000fe200078e0a00 */
[----:B------:R-:W-:-:S04]  /*83c0*/  ISETP.GE.AND P5, PT, R51, RZ, PT ;  /* 0x000000ff3300720c */ /* 0x000fc80003fa6270 */
[----:B------:R-:W-:-:S07]  /*83d0*/  ISETP.GT.U32.AND P3, PT, R0, R6, PT ;  /* 0x000000060000720c */ /* 0x000fce0003f64070 */
[----:B------:R-:W-:-:S04]  /*83e0*/  @!P0 IMAD.IADD R4, R4, 0x1, -R0 ;  /* 0x0000000104048824 */ /* 0x000fc800078e0a00 */
[----:B0-----:R-:W-:-:S04]  /*83f0*/  IMAD.MOV.U32 R11, RZ, RZ, R4 ;  /* 0x000000ffff0b7224 */ /* 0x001fc800078e0004 */
[----:B------:R-:W-:Y:S01]  /*8400*/  @!P5 IMAD.MOV R11, RZ, RZ, -R11 ;  /* 0x000000ffff0bd224 */ /* 0x000fe200078e0a0b */
[----:B------:R-:W-:Y:S01]  /*8410*/  ISETP.GT.U32.AND P0, PT, R0, R8, PT ;  /* 0x000000080000720c */ /* 0x000fe20003f04070 */
[----:B------:R0:W-:Y:S01]  /*8420*/  STL [R1+0x9c], R7 ;  /* 0x00009c0701007387 */ /* 0x0001e20000100800 */
[----:B------:R-:W-:-:S03]  /*8430*/  @!P3 IMAD.IADD R6, R6, 0x1, -R0 ;  /* 0x000000010606b824 */ /* 0x000fc600078e0a00 */
[----:B------:R-:W-:Y:S01]  /*8440*/  STL [R1+0xb4], R11 ;  /* 0x0000b40b01007387 */ /* 0x000fe20000100800 */
[----:B------:R-:W-:-:S04]  /*8450*/  IMAD.HI.U32 R4, R2, R10, RZ ;  /* 0x0000000a02047227 */ /* 0x000fc800078e00ff */
[----:B------:R-:W-:Y:S02]  /*8460*/  IMAD.MOV R4, RZ, RZ, -R4 ;  /* 0x000000ffff047224 */ /* 0x000fe400078e0a04 */
[----:B------:R-:W-:Y:S02]  /*8470*/  IMAD.MOV.U32 R3, RZ, RZ, R9 ;  /* 0x000000ffff037224 */ /* 0x000fe400078e0009 */
[----:B------:R-:W-:Y:S02]  /*8480*/  @!P0 IMAD.IADD R8, R8, 0x1, -R0 ;  /* 0x0000000108088824 */ /* 0x000fe400078e0a00 */
[----:B------:R-:W-:Y:S02]  /*8490*/  IMAD R10, R0, R4, R10 ;  /* 0x00000004000a7224 */ /* 0x000fe400078e020a */
[----:B------:R-:W-:Y:S01]  /*84a0*/  IMAD.HI.U32 R9, R2, R3, RZ ;  /* 0x0000000302097227 */ /* 0x000fe200078e00ff */
[----:B------:R-:W-:Y:S02]  /*84b0*/  ISETP.GT.U32.AND P0, PT, R0, R8, PT ;  /* 0x000000080000720c */ /* 0x000fe40003f04070 */
[----:B--2---:R-:W-:-:S02]  /*84c0*/  ISETP.GE.AND P3, PT, R54, RZ, PT ;  /* 0x000000ff3600720c */ /* 0x004fc40003f66270 */
[----:B0-----:R-:W-:Y:S02]  /*84d0*/  IABS R7, R54 ;  /* 0x0000003600077213 */ /* 0x001fe40000000000 */
[----:B------:R-:W2:Y:S01]  /*84e0*/  LDL.LU R54, [R1+0x180] ;  /* 0x0001800001367983 */ /* 0x000ea20000300800 */
[----:B------:R-:W-:Y:S01]  /*84f0*/  @!P6 IMAD.MOV R6, RZ, RZ, -R6 ;  /* 0x000000ffff06e224 */ /* 0x000fe200078e0a06 */
[----:B------:R-:W-:Y:S01]  /*8500*/  ISETP.GT.U32.AND P6, PT, R0, R10, PT ;  /* 0x0000000a0000720c */ /* 0x000fe20003fc4070 */
[----:B------:R-:W-:-:S04]  /*8510*/  IMAD.MOV R9, RZ, RZ, -R9 ;  /* 0x000000ffff097224 */ /* 0x000fc800078e0a09 */
[----:B------:R-:W-:Y:S02]  /*8520*/  IMAD R3, R0, R9, R3 ;  /* 0x0000000900037224 */ /* 0x000fe400078e0203 */
[----:B------:R-:W-:-:S04]  /*8530*/  IMAD.HI.U32 R9, R2, R7, RZ ;  /* 0x0000000702097227 */ /* 0x000fc800078e00ff */
[----:B------:R-:W-:Y:S01]  /*8540*/  IMAD.MOV R9, RZ, RZ, -R9 ;  /* 0x000000ffff097224 */ /* 0x000fe200078e0a09 */
[----:B------:R0:W-:Y:S01]  /*8550*/  STL [R1+0xac], R6 ;  /* 0x0000ac0601007387 */ /* 0x0001e20000100800 */
[--C-:B------:R-:W-:Y:S02]  /*8560*/  @!P0 IMAD.IADD R8, R8, 0x1, -R0.reuse ;  /* 0x0000000108088824 */ /* 0x100fe400078e0a00 */
[----:B------:R-:W-:Y:S02]  /*8570*/  IMAD R7, R0, R9, R7 ;  /* 0x0000000900077224 */ /* 0x000fe400078e0207 */
[----:B------:R-:W-:Y:S01]  /*8580*/  @!P6 IMAD.IADD R10, R10, 0x1, -R0 ;  /* 0x000000010a0ae824 */ /* 0x000fe200078e0a00 */
[----:B---3--:R-:W-:Y:S02]  /*8590*/  IABS R4, R52 ;  /* 0x0000003400047213 */ /* 0x008fe40000000000 */
[----:B------:R-:W-:Y:S02]  /*85a0*/  ISETP.GE.AND P0, PT, R52, RZ, PT ;  /* 0x000000ff3400720c */ /* 0x000fe40003f06270 */
[----:B------:R-:W3:Y:S01]  /*85b0*/  LDL.LU R52, [R1+0x184] ;  /* 0x0001840001347983 */ /* 0x000ee20000300800 */
[----:B----4-:R-:W-:-:S02]  /*85c0*/  IABS R9, R5 ;  /* 0x0000000500097213 */ /* 0x010fc40000000000 */
[----:B------:R-:W-:Y:S02]  /*85d0*/  ISETP.GE.AND P6, PT, R5, RZ, PT ;  /* 0x000000ff0500720c */ /* 0x000fe40003fc6270 */
[----:B------:R-:W4:Y:S01]  /*85e0*/  LDL.LU R5, [R1+0x18c] ;  /* 0x00018c0001057983 */ /* 0x000f220000300800 */
[----:B------:R-:W-:-:S13]  /*85f0*/  ISETP.GT.U32.AND P5, PT, R0, R3, PT ;  /* 0x000000030000720c */ /* 0x000fda0003fa4070 */
[----:B------:R-:W-:-:S05]  /*8600*/  @!P5 IMAD.IADD R3, R3, 0x1, -R0 ;  /* 0x000000010303d824 */ /* 0x000fca00078e0a00 */
[----:B------:R-:W-:Y:S01]  /*8610*/  ISETP.GT.U32.AND P5, PT, R0, R3, PT ;  /* 0x000000030000720c */ /* 0x000fe20003fa4070 */
[----:B0-----:R-:W-:-:S04]  /*8620*/  IMAD.HI.U32 R6, R2, R4, RZ ;  /* 0x0000000402067227 */ /* 0x001fc800078e00ff */
[----:B------:R-:W-:Y:S01]  /*8630*/  @!P1 IMAD.MOV R8, RZ, RZ, -R8 ;  /* 0x000000ffff089224 */ /* 0x000fe200078e0a08 */
[----:B------:R-:W-:Y:S01]  /*8640*/  ISETP.GT.U32.AND P1, PT, R0, R10, PT ;  /* 0x0000000a0000720c */ /* 0x000fe20003f24070 */
[----:B------:R-:W-:-:S06]  /*8650*/  IMAD.MOV R6, RZ, RZ, -R6 ;  /* 0x000000ffff067224 */ /* 0x000fcc00078e0a06 */
[----:B------:R-:W-:Y:S02]  /*8660*/  @!P5 IMAD.IADD R3, R3, 0x1, -R0 ;  /* 0x000000010303d824 */ /* 0x000fe400078e0a00 */
[C---:B------:R-:W-:Y:S02]  /*8670*/  IMAD R4, R0.reuse, R6, R4 ;  /* 0x0000000600047224 */ /* 0x040fe400078e0204 */
[----:B------:R-:W-:Y:S01]  /*8680*/  IMAD.MOV.U32 R11, RZ, RZ, R3 ;  /* 0x000000ffff0b7224 */ /* 0x000fe200078e0003 */
[----:B------:R-:W-:-:S03]  /*8690*/  ISETP.GT.U32.AND P5, PT, R0, R7, PT ;  /* 0x000000070000720c */ /* 0x000fc60003fa4070 */
[----:B------:R-:W-:Y:S01]  /*86a0*/  @!P2 IMAD.MOV R11, RZ, RZ, -R11 ;  /* 0x000000ffff0ba224 */ /* 0x000fe200078e0a0b */
[----:B------:R-:W-:Y:S01]  /*86b0*/  ISETP.GT.U32.AND P2, PT, R0, R4, PT ;  /* 0x000000040000720c */ /* 0x000fe20003f44070 */
[----:B------:R2:W-:Y:S01]  /*86c0*/  STL [R1+0x34], R8 ;  /* 0x0000340801007387 */ /* 0x0005e20000100800 */
[----:B------:R-:W-:-:S03]  /*86d0*/  @!P1 IMAD.IADD R10, R10, 0x1, -R0 ;  /* 0x000000010a0a9824 */ /* 0x000fc600078e0a00 */
[----:B------:R-:W-:Y:S04]  /*86e0*/  STL [R1+0x38], R11 ;  /* 0x0000380b01007387 */ /* 0x000fe80000100800 */
[----:B------:R-:W-:-:S04]  /*86f0*/  @!P5 IMAD.IADD R7, R7, 0x1, -R0 ;  /* 0x000000010707d824 */ /* 0x000fc800078e0a00 */
[----:B------:R-:W-:Y:S01]  /*8700*/  @!P2 IMAD.IADD R4, R4, 0x1, -R0 ;  /* 0x000000010404a824 */ /* 0x000fe200078e0a00 */
[----:B------:R-:W-:-:S04]  /*8710*/  ISETP.GT.U32.AND P5, PT, R0, R7, PT ;  /* 0x000000070000720c */ /* 0x000fc80003fa4070 */
[----:B------:R-:W-:Y:S02]  /*8720*/  ISETP.GT.U32.AND P2, PT, R0, R4, PT ;  /* 0x000000040000720c */ /* 0x000fe40003f44070 */
[----:B--2---:R-:W-:Y:S02]  /*8730*/  IABS R8, R54 ;  /* 0x0000003600087213 */ /* 0x004fe40000000000 */
[----:B------:R-:W-:Y:S02]  /*8740*/  ISETP.GE.AND P1, PT, R54, RZ, PT ;  /* 0x000000ff3600720c */ /* 0x000fe40003f26270 */
[----:B------:R-:W2:Y:S03]  /*8750*/  LDL.LU R54, [R1+0x190] ;  /* 0x0001900001367983 */ /* 0x000ea60000300800 */
[----:B------:R-:W-:-:S04]  /*8760*/  @!P5 IMAD.IADD R7, R7, 0x1, -R0 ;  /* 0x000000010707d824 */ /* 0x000fc800078e0a00 */
[----:B------:R-:W-:Y:S01]  /*8770*/  @!P2 IMAD.IADD R4, R4, 0x1, -R0 ;  /* 0x000000010404a824 */ /* 0x000fe200078e0a00 */
[----:B------:R-:W5:Y:S01]  /*8780*/  LDL.LU R51, [R1+0x194] ;  /* 0x0001940001337983 */ /* 0x000f620000300800 */
[----:B------:R-:W-:-:S04]  /*8790*/  IMAD.HI.U32 R3, R2, R9, RZ ;  /* 0x0000000902037227 */ /* 0x000fc800078e00ff */
[----:B------:R-:W-:Y:S02]  /*87a0*/  @!P3 IMAD.MOV R7, RZ, RZ, -R7 ;  /* 0x000000ffff07b224 */ /* 0x000fe400078e0a07 */
[----:B------:R-:W-:Y:S02]  /*87b0*/  @!P4 IMAD.MOV R10, RZ, RZ, -R10 ;  /* 0x000000ffff0ac224 */ /* 0x000fe400078e0a0a */
[----:B------:R-:W-:-:S03]  /*87c0*/  IMAD.MOV R3, RZ, RZ, -R3 ;  /* 0x000000ffff037224 */ /* 0x000fc600078e0a03 */
[----:B------:R-:W-:Y:S01]  /*87d0*/  STL [R1+0x3c], R10 ;  /* 0x00003c0a01007387 */ /* 0x000fe20000100800 */
[----:B------:R-:W-:-:S03]  /*87e0*/  IMAD R9, R0, R3, R9 ;  /* 0x0000000300097224 */ /* 0x000fc600078e0209 */
[----:B------:R-:W-:Y:S01]  /*87f0*/  STL [R1+0x5c], R7 ;  /* 0x00005c0701007387 */ /* 0x000fe20000100800 */
[----:B---3--:R-:W-:Y:S02]  /*8800*/  IABS R3, R52 ;  /* 0x0000003400037213 */ /* 0x008fe40000000000 */
[----:B------:R-:W-:Y:S02]  /*8810*/  ISETP.GE.AND P4, PT, R52, RZ, PT ;  /* 0x000000ff3400720c */ /* 0x000fe40003f86270 */
[----:B------:R-:W3:Y:S01]  /*8820*/  LDL.LU R52, [R1+0x198] ;  /* 0x0001980001347983 */ /* 0x000ee20000300800 */
[----:B----4-:R-:W-:Y:S02]  /*8830*/  ISETP.GE.AND P3, PT, R5, RZ, PT ;  /* 0x000000ff0500720c */ /* 0x010fe40003f66270 */
[----:B------:R-:W-:Y:S01]  /*8840*/  IABS R47, R5 ;  /* 0x00000005002f7213 */ /* 0x000fe20000000000 */
[----:B------:R-:W-:-:S04]  /*8850*/  IMAD.MOV.U32 R5, RZ, RZ, R4 ;  /* 0x000000ffff057224 */ /* 0x000fc800078e0004 */
[----:B------:R-:W-:-:S05]  /*8860*/  @!P0 IMAD.MOV R5, RZ, RZ, -R5 ;  /* 0x000000ffff058224 */ /* 0x000fca00078e0a05 */
[----:B------:R0:W-:Y:S04]  /*8870*/  STL [R1+0x6c], R5 ;  /* 0x00006c0501007387 */ /* 0x0001e80000100800 */
[----:B0-----:R-:W4:Y:S01]  /*8880*/  LDL.LU R5, [R1+0x19c] ;  /* 0x00019c0001057983 */ /* 0x001f220000300800 */
[----:B------:R-:W-:-:S04]  /*8890*/  IMAD.HI.U32 R6, R2, R8, RZ ;  /* 0x0000000802067227 */ /* 0x000fc800078e00ff */
[----:B------:R-:W-:Y:S01]  /*88a0*/  IMAD.MOV R6, RZ, RZ, -R6 ;  /* 0x000000ffff067224 */ /* 0x000fe200078e0a06 */
[----:B------:R-:W-:-:S03]  /*88b0*/  ISETP.GT.U32.AND P5, PT, R0, R9, PT ;  /* 0x000000090000720c */ /* 0x000fc60003fa4070 */
[----:B------:R-:W-:-:S05]  /*88c0*/  IMAD R8, R0, R6, R8 ;  /* 0x0000000600087224 */ /* 0x000fca00078e0208 */
[----:B------:R-:W-:-:S05]  /*88d0*/  ISETP.GT.U32.AND P2, PT, R0, R8, PT ;  /* 0x000000080000720c */ /* 0x000fca0003f44070 */
[----:B------:R-:W-:-:S05]  /*88e0*/  @!P5 IMAD.IADD R9, R9, 0x1, -R0 ;  /* 0x000000010909d824 */ /* 0x000fca00078e0a00 */
[----:B------:R-:W-:-:S03]  /*88f0*/  ISETP.GT.U32.AND P5, PT, R0, R9, PT ;  /* 0x000000090000720c */ /* 0x000fc60003fa4070 */
[----:B------:R-:W-:-:S05]  /*8900*/  @!P2 IMAD.IADD R8, R8, 0x1, -R0 ;  /* 0x000000010808a824 */ /* 0x000fca00078e0a00 */
[----:B------:R-:W-:Y:S01]  /*8910*/  ISETP.GT.U32.AND P2, PT, R0, R8, PT ;  /* 0x000000080000720c */ /* 0x000fe20003f44070 */
[----:B------:R-:W-:-:S04]  /*8920*/  IMAD.HI.U32 R6, R2, R3, RZ ;  /* 0x0000000302067227 */ /* 0x000fc800078e00ff */
[----:B------:R-:W-:Y:S02]  /*8930*/  @!P5 IMAD.IADD R9, R9, 0x1, -R0 ;  /* 0x000000010909d824 */ /* 0x000fe400078e0a00 */
[----:B------:R-:W-:Y:S02]  /*8940*/  IMAD.MOV R6, RZ, RZ, -R6 ;  /* 0x000000ffff067224 */ /* 0x000fe400078e0a06 */
[----:B------:R-:W-:-:S04]  /*8950*/  @!P6 IMAD.MOV R9, RZ, RZ, -R9 ;  /* 0x000000ffff09e224 */ /* 0x000fc800078e0a09 */
[----:B------:R-:W-:Y:S02]  /*8960*/  @!P2 IMAD.IADD R8, R8, 0x1, -R0 ;  /* 0x000000010808a824 */ /* 0x000fe400078e0a00 */
[----:B------:R-:W-:Y:S02]  /*8970*/  IMAD R3, R0, R6, R3 ;  /* 0x0000000600037224 */ /* 0x000fe400078e0203 */
[----:B------:R-:W-:Y:S01]  /*8980*/  @!P1 IMAD.MOV R8, RZ, RZ, -R8 ;  /* 0x000000ffff089224 */ /* 0x000fe200078e0a08 */
[----:B--2---:R-:W-:Y:S02]  /*8990*/  IABS R48, R54 ;  /* 0x0000003600307213 */ /* 0x004fe40000000000 */
[----:B------:R-:W-:Y:S02]  /*89a0*/  ISETP.GE.AND P5, PT, R54, RZ, PT ;  /* 0x000000ff3600720c */ /* 0x000fe40003fa6270 */
[----:B------:R-:W2:Y:S04]  /*89b0*/  LDL.LU R54, [R1+0x1a0] ;  /* 0x0001a00001367983 */ /* 0x000ea80000300800 */
[----:B------:R-:W2:Y:S01]  /*89c0*/  LDL.LU R55, [R1+0x1a4] ;  /* 0x0001a40001377983 */ /* 0x000ea20000300800 */
[----:B------:R-:W-:-:S03]  /*89d0*/  ISETP.GT.U32.AND P0, PT, R0, R3, PT ;  /* 0x000000030000720c */ /* 0x000fc60003f04070 */
[----:B------:R-:W-:Y:S04]  /*89e0*/  STL [R1+0x40], R9 ;  /* 0x0000400901007387 */ /* 0x000fe80000100800 */
[----:B------:R0:W-:Y:S04]  /*89f0*/  STL [R1+0x44], R8 ;  /* 0x0000440801007387 */ /* 0x0001e80000100800 */
[----:B------:R-:W2:Y:S02]  /*8a00*/  LDL.LU R11, [R1+0x1b0] ;  /* 0x0001b000010b7983 */ /* 0x000ea40000300800 */
[----:B------:R-:W-:-:S05]  /*8a10*/  @!P0 IMAD.IADD R3, R3, 0x1, -R0 ;  /* 0x0000000103038824 */ /* 0x000fca00078e0a00 */
[----:B------:R-:W-:-:S13]  /*8a20*/  ISETP.GT.U32.AND P0, PT, R0, R3, PT ;  /* 0x000000030000720c */ /* 0x000fda0003f04070 */
[----:B------:R-:W-:Y:S01]  /*8a30*/  @!P0 IMAD.IADD R3, R3, 0x1, -R0 ;  /* 0x0000000103038824 */ /* 0x000fe200078e0a00 */
[----:B----4-:R-:W-:Y:S02]  /*8a40*/  ISETP.GE.AND P0, PT, R5, RZ, PT ;  /* 0x000000ff0500720c */ /* 0x010fe40003f06270 */
[----:B------:R-:W-:Y:S02]  /*8a50*/  IABS R50, R5 ;  /* 0x0000000500327213 */ /* 0x000fe40000000000 */
[----:B------:R-:W4:Y:S01]  /*8a60*/  LDL.LU R5, [R1+0x1b8] ;  /* 0x0001b80001057983 */ /* 0x000f220000300800 */
[C---:B------:R-:W-:Y:S01]  /*8a70*/  IMAD.HI.U32 R6, R2.reuse, R47, RZ ;  /* 0x0000002f02067227 */ /* 0x040fe200078e00ff */
[----:B---3--:R-:W-:Y:S02]  /*8a80*/  IABS R49, R52 ;  /* 0x0000003400317213 */ /* 0x008fe40000000000 */
[----:B-----5:R-:W-:Y:S01]  /*8a90*/  IABS R4, R51 ;  /* 0x0000003300047213 */ /* 0x020fe20000000000 */
[----:B------:R-:W-:Y:S01]  /*8aa0*/  IMAD.HI.U32 R7, R2, R48, RZ ;  /* 0x0000003002077227 */ /* 0x000fe200078e00ff */
[----:B------:R-:W-:Y:S01]  /*8ab0*/  ISETP.GE.AND P1, PT, R52, RZ, PT ;  /* 0x000000ff3400720c */ /* 0x000fe20003f26270 */
[----:B------:R-:W3:Y:S02]  /*8ac0*/  LDL.LU R14, [R1+0x1bc] ;  /* 0x0001bc00010e7983 */ /* 0x000ee40000300800 */
[----:B------:R-:W-:-:S02]  /*8ad0*/  IMAD.MOV R6, RZ, RZ, -R6 ;  /* 0x000000ffff067224 */ /* 0x000fc400078e0a06 */
[----:B------:R-:W-:Y:S01]  /*8ae0*/  IMAD.MOV R7, RZ, RZ, -R7 ;  /* 0x000000ffff077224 */ /* 0x000fe200078e0a07 */
[----:B------:R-:W5:Y:S01]  /*8af0*/  LDL.LU R13, [R1+0x1c0] ;  /* 0x0001c000010d7983 */ /* 0x000f620000300800 */
[C---:B------:R-:W-:Y:S02]  /*8b00*/  IMAD R47, R0.reuse, R6, R47 ;  /* 0x00000006002f7224 */ /* 0x040fe400078e022f */
[C---:B------:R-:W-:Y:S02]  /*8b10*/  IMAD R48, R0.reuse, R7, R48 ;  /* 0x0000000700307224 */ /* 0x040fe400078e0230 */
[----:B------:R-:W-:Y:S01]  /*8b20*/  @!P4 IMAD.MOV R3, RZ, RZ, -R3 ;  /* 0x000000ffff03c224 */ /* 0x000fe200078e0a03 */
[C---:B------:R-:W-:Y:S02]  /*8b30*/  ISETP.GT.U32.AND P2, PT, R0.reuse, R47, PT ;  /* 0x0000002f0000720c */ /* 0x040fe40003f44070 */
[----:B------:R-:W-:Y:S01]  /*8b40*/  ISETP.GT.U32.AND P4, PT, R0, R48, PT ;  /* 0x000000300000720c */ /* 0x000fe20003f84070 */
[----:B0-----:R-:W-:-:S10]  /*8b50*/  IMAD.HI.U32 R8, R2, R49, RZ ;  /* 0x0000003102087227 */ /* 0x001fd400078e00ff */
[--C-:B------:R-:W-:Y:S02]  /*8b60*/  @!P2 IMAD.IADD R47, R47, 0x1, -R0.reuse ;  /* 0x000000012f2fa824 */ /* 0x100fe400078e0a00 */
[----:B------:R-:W-:-:S03]  /*8b70*/  @!P4 IMAD.IADD R48, R48, 0x1, -R0 ;  /* 0x000000013030c824 */ /* 0x000fc600078e0a00 */
[C---:B------:R-:W-:Y:S02]  /*8b80*/  ISETP.GT.U32.AND P2, PT, R0.reuse, R47, PT ;  /* 0x0000002f0000720c */ /* 0x040fe40003f44070 */
[----:B------:R-:W-:Y:S01]  /*8b90*/  ISETP.GT.U32.AND P4, PT, R0, R48, PT ;  /* 0x000000300000720c */ /* 0x000fe20003f84070 */
[----:B------:R-:W-:-:S04]  /*8ba0*/  IMAD.HI.U32 R6, R2, R4, RZ ;  /* 0x0000000402067227 */ /* 0x000fc800078e00ff */
[----:B------:R-:W-:-:S04]  /*8bb0*/  IMAD.HI.U32 R7, R2, R50, RZ ;  /* 0x0000003202077227 */ /* 0x000fc800078e00ff */
[----:B------:R-:W-:Y:S02]  /*8bc0*/  IMAD.MOV R8, RZ, RZ, -R8 ;  /* 0x000000ffff087224 */ /* 0x000fe400078e0a08 */
[----:B------:R-:W-:Y:S02]  /*8bd0*/  IMAD.MOV R6, RZ, RZ, -R6 ;  /* 0x000000ffff067224 */ /* 0x000fe400078e0a06 */
[----:B------:R-:W-:Y:S02]  /*8be0*/  IMAD.MOV R7, RZ, RZ, -R7 ;  /* 0x000000ffff077224 */ /* 0x000fe400078e0a07 */
[C---:B------:R-:W-:Y:S02]  /*8bf0*/  IMAD R49, R0.reuse, R8, R49 ;  /* 0x0000000800317224 */ /* 0x040fe400078e0231 */
[----:B------:R-:W-:Y:S02]  /*8c00*/  IMAD R4, R0, R6, R4 ;  /* 0x0000000600047224 */ /* 0x000fe400078e0204 */
[----:B------:R-:W-:-:S02]  /*8c10*/  @!P2 IMAD.IADD R47, R47, 0x1, -R0 ;  /* 0x000000012f2fa824 */ /* 0x000fc400078e0a00 */
[----:B------:R-:W-:Y:S02]  /*8c20*/  IMAD R50, R0, R7, R50 ;  /* 0x0000000700327224 */ /* 0x000fe400078e0232 */
[----:B------:R-:W-:Y:S01]  /*8c30*/  @!P4 IMAD.IADD R48, R48, 0x1, -R0 ;  /* 0x000000013030c824 */ /* 0x000fe200078e0a00 */
[C---:B------:R-:W-:Y:S01]  /*8c40*/  ISETP.GT.U32.AND P4, PT, R0.reuse, R49, PT ;  /* 0x000000310000720c */ /* 0x040fe20003f84070 */
[----:B------:R-:W-:Y:S01]  /*8c50*/  @!P3 IMAD.MOV R47, RZ, RZ, -R47 ;  /* 0x000000ffff2fb224 */ /* 0x000fe200078e0a2f */
[C---:B------:R-:W-:Y:S02]  /*8c60*/  ISETP.GT.U32.AND P2, PT, R0.reuse, R4, PT ;  /* 0x000000040000720c */ /* 0x040fe40003f44070 */
[----:B------:R-:W-:Y:S02]  /*8c70*/  ISETP.GT.U32.AND P3, PT, R0, R50, PT ;  /* 0x000000320000720c */ /* 0x000fe40003f64070 */
[----:B--2---:R-:W-:Y:S01]  /*8c80*/  IABS R52, R55 ;  /* 0x0000003700347213 */ /* 0x004fe20000000000 */
[----:B------:R0:W-:Y:S01]  /*8c90*/  STL [R1+0x48], R3 ;  /* 0x0000480301007387 */ /* 0x0001e20000100800 */
[----:B------:R-:W-:-:S05]  /*8ca0*/  ISETP.GE.AND P6, PT, R51, RZ, PT ;  /* 0x000000ff3300720c */ /* 0x000fca0003fc6270 */
[--C-:B------:R-:W-:Y:S02]  /*8cb0*/  @!P4 IMAD.IADD R49, R49, 0x1, -R0.reuse ;  /* 0x000000013131c824 */ /* 0x100fe400078e0a00 */
[----:B0-----:R-:W-:Y:S01]  /*8cc0*/  IMAD.HI.U32 R3, R2, R52, RZ ;  /* 0x0000003402037227 */ /* 0x001fe200078e00ff */
[----:B------:R-:W-:Y:S01]  /*8cd0*/  IABS R53, R11 ;  /* 0x0000000b00357213 */ /* 0x000fe20000000000 */
[----:B------:R-:W2:Y:S02]  /*8ce0*/  LDL.LU R61, [R1+0x1c4] ;  /* 0x0001c400013d7983 */ /* 0x000ea40000300800 */
[----:B------:R-:W-:Y:S02]  /*8cf0*/  IMAD.MOV R3, RZ, RZ, -R3 ;  /* 0x000000ffff037224 */ /* 0x000fe400078e0a03 */
[--C-:B------:R-:W-:Y:S02]  /*8d00*/  @!P2 IMAD.IADD R4, R4, 0x1, -R0.reuse ;  /* 0x000000010404a824 */ /* 0x100fe400078e0a00 */
[----:B------:R-:W-:Y:S01]  /*8d10*/  @!P3 IMAD.IADD R50, R50, 0x1, -R0 ;  /* 0x000000013232b824 */ /* 0x000fe200078e0a00 */
[C---:B------:R-:W-:Y:S01]  /*8d20*/  ISETP.GT.U32.AND P3, PT, R0.reuse, R49, PT ;  /* 0x000000310000720c */ /* 0x040fe20003f64070 */
[C---:B------:R-:W-:Y:S01]  /*8d30*/  IMAD R52, R0.reuse, R3, R52 ;  /* 0x0000000300347224 */ /* 0x040fe200078e0234 */
[----:B------:R-:W-:Y:S01]  /*8d40*/  ISETP.GT.U32.AND P2, PT, R0, R4, PT ;  /* 0x000000040000720c */ /* 0x000fe20003f44070 */
[----:B------:R-:W-:Y:S01]  /*8d50*/  IMAD.HI.U32 R3, R2, R53, RZ ;  /* 0x0000003502037227 */ /* 0x000fe200078e00ff */
[----:B------:R-:W-:-:S03]  /*8d60*/  IABS R51, R54 ;  /* 0x0000003600337213 */ /* 0x000fc60000000000 */
[----:B------:R-:W-:Y:S02]  /*8d70*/  IMAD.MOV R3, RZ, RZ, -R3 ;  /* 0x000000ffff037224 */ /* 0x000fe400078e0a03 */
[----:B------:R-:W-:-:S04]  /*8d80*/  IMAD.HI.U32 R6, R2, R51, RZ ;  /* 0x0000003302067227 */ /* 0x000fc800078e00ff */
[C---:B------:R-:W-:Y:S02]  /*8d90*/  IMAD R53, R0.reuse, R3, R53 ;  /* 0x0000000300357224 */ /* 0x040fe400078e0235 */
[----:B------:R-:W-:Y:S02]  /*8da0*/  @!P3 IMAD.IADD R49, R49, 0x1, -R0 ;  /* 0x000000013131b824 */ /* 0x000fe400078e0a00 */
[----:B------:R-:W-:Y:S01]  /*8db0*/  IMAD.MOV R6, RZ, RZ, -R6 ;  /* 0x000000ffff067224 */ /* 0x000fe200078e0a06 */
[----:B------:R-:W-:Y:S01]  /*8dc0*/  ISETP.GT.U32.AND P3, PT, R0, R53, PT ;  /* 0x000000350000720c */ /* 0x000fe20003f64070 */
[----:B------:R-:W-:Y:S02]  /*8dd0*/  @!P2 IMAD.IADD R4, R4, 0x1, -R0 ;  /* 0x000000010404a824 */ /* 0x000fe400078e0a00 */
[----:B------:R-:W-:Y:S02]  /*8de0*/  IMAD R51, R0, R6, R51 ;  /* 0x0000000600337224 */ /* 0x000fe400078e0233 */
[----:B------:R-:W-:-:S04]  /*8df0*/  IMAD.MOV.U32 R6, RZ, RZ, R4 ;  /* 0x000000ffff067224 */ /* 0x000fc800078e0004 */
[----:B------:R-:W-:Y:S01]  /*8e00*/  @!P6 IMAD.MOV R6, RZ, RZ, -R6 ;  /* 0x000000ffff06e224 */ /* 0x000fe200078e0a06 */
[----:B------:R-:W-:-:S03]  /*8e10*/  ISETP.GE.AND P2, PT, R54, RZ, PT ;  /* 0x000000ff3600720c */ /* 0x000fc60003f46270 */
[----:B------:R-:W-:Y:S01]  /*8e20*/  @!P3 IMAD.IADD R53, R53, 0x1, -R0 ;  /* 0x000000013535b824 */ /* 0x000fe200078e0a00 */
[----:B------:R0:W-:Y:S01]  /*8e30*/  STL [R1+0x30], R6 ;  /* 0x0000300601007387 */ /* 0x0001e20000100800 */
[----:B----4-:R-:W-:Y:S02]  /*8e40*/  IABS R54, R5 ;  /* 0x0000000500367213 */ /* 0x010fe40000000000 */
[----:B------:R-:W-:Y:S02]  /*8e50*/  ISETP.GE.AND P3, PT, R5, RZ, PT ;  /* 0x000000ff0500720c */ /* 0x000fe40003f66270 */
[----:B------:R-:W4:Y:S01]  /*8e60*/  LDL.LU R5, [R1+0x1c8] ;  /* 0x0001c80001057983 */ /* 0x000f220000300800 */
[C---:B------:R-:W-:Y:S01]  /*8e70*/  ISETP.GT.U32.AND P4, PT, R0.reuse, R52, PT ;  /* 0x000000340000720c */ /* 0x040fe20003f84070 */
[----:B------:R-:W-:Y:S01]  /*8e80*/  @!P5 IMAD.MOV R48, RZ, RZ, -R48 ;  /* 0x000000ffff30d224 */ /* 0x000fe200078e0a30 */
[----:B------:R-:W-:Y:S01]  /*8e90*/  ISETP.GT.U32.AND P5, PT, R0, R51, PT ;  /* 0x000000330000720c */ /* 0x000fe20003fa4070 */
[----:B------:R-:W-:Y:S01]  /*8ea0*/  IMAD.HI.U32 R4, R2, R54, RZ ;  /* 0x0000003602047227 */ /* 0x000fe200078e00ff */
[----:B------:R-:W4:Y:S09]  /*8eb0*/  LDL.LU R12, [R1+0x1cc] ;  /* 0x0001cc00010c7983 */ /* 0x000f320000300800 */
[----:B------:R-:W-:-:S02]  /*8ec0*/  @!P4 IMAD.IADD R52, R52, 0x1, -R0 ;  /* 0x000000013434c824 */ /* 0x000fc400078e0a00 */
[----:B------:R-:W-:-:S03]  /*8ed0*/  @!P5 IMAD.IADD R51, R51, 0x1, -R0 ;  /* 0x000000013333d824 */ /* 0x000fc600078e0a00 */
[C---:B------:R-:W-:Y:S02]  /*8ee0*/  ISETP.GT.U32.AND P4, PT, R0.reuse, R52, PT ;  /* 0x000000340000720c */ /* 0x040fe40003f84070 */
[----:B------:R-:W-:Y:S01]  /*8ef0*/  ISETP.GT.U32.AND P6, PT, R0, R51, PT ;  /* 0x000000330000720c */ /* 0x000fe20003fc4070 */
[----:B------:R-:W-:-:S04]  /*8f00*/  IMAD.MOV R4, RZ, RZ, -R4 ;  /* 0x000000ffff047224 */ /* 0x000fc800078e0a04 */
[C---:B------:R-:W-:Y:S01]  /*8f10*/  IMAD R54, R0.reuse, R4, R54 ;  /* 0x0000000400367224 */ /* 0x040fe200078e0236 */
[----:B------:R-:W-:-:S05]  /*8f20*/  ISETP.GT.U32.AND P5, PT, R0, R50, PT ;  /* 0x000000320000720c */ /* 0x000fca0003fa4070 */
[--C-:B------:R-:W-:Y:S01]  /*8f30*/  @!P4 IMAD.IADD R52, R52, 0x1, -R0.reuse ;  /* 0x000000013434c824 */ /* 0x100fe200078e0a00 */
[----:B------:R-:W-:Y:S02]  /*8f40*/  ISETP.GE.AND P4, PT, R11, RZ, PT ;  /* 0x000000ff0b00720c */ /* 0x000fe40003f86270 */
[----:B------:R-:W4:Y:S01]  /*8f50*/  LDL.LU R11, [R1+0x1d0] ;  /* 0x0001d000010b7983 */ /* 0x000f220000300800 */
[--C-:B------:R-:W-:Y:S01]  /*8f60*/  @!P6 IMAD.IADD R51, R51, 0x1, -R0.reuse ;  /* 0x000000013333e824 */ /* 0x100fe200078e0a00 */
[----:B------:R-:W-:Y:S02]  /*8f70*/  ISETP.GT.U32.AND P6, PT, R0, R54, PT ;  /* 0x000000360000720c */ /* 0x000fe40003fc4070 */
[----:B-----5:R-:W-:Y:S01]  /*8f80*/  IABS R56, R13 ;  /* 0x0000000d00387213 */ /* 0x020fe20000000000 */
[----:B------:R-:W-:Y:S01]  /*8f90*/  @!P5 IMAD.IADD R50, R50, 0x1, -R0 ;  /* 0x000000013232d824 */ /* 0x000fe200078e0a00 */
[----:B------:R-:W-:-:S03]  /*8fa0*/  ISETP.GE.AND P5, PT, R55, RZ, PT ;  /* 0x000000ff3700720c */ /* 0x000fc60003fa6270 */
[----:B------:R-:W-:-:S06]  /*8fb0*/  IMAD.HI.U32 R4, R2, R56, RZ ;  /* 0x0000003802047227 */ /* 0x000fcc00078e00ff */
[----:B------:R-:W-:Y:S02]  /*8fc0*/  @!P6 IMAD.IADD R54, R54, 0x1, -R0 ;  /* 0x000000013636e824 */ /* 0x000fe400078e0a00 */
[----:B------:R-:W-:-:S03]  /*8fd0*/  IMAD.MOV R4, RZ, RZ, -R4 ;  /* 0x000000ffff047224 */ /* 0x000fc600078e0a04 */
[C---:B------:R-:W-:Y:S01]  /*8fe0*/  ISETP.GT.U32.AND P6, PT, R0.reuse, R54, PT ;  /* 0x000000360000720c */ /* 0x040fe20003fc4070 */
[----:B------:R-:W-:Y:S02]  /*8ff0*/  IMAD R56, R0, R4, R56 ;  /* 0x0000000400387224 */ /* 0x000fe400078e0238 */
[----:B------:R-:W-:-:S03]  /*9000*/  @!P5 IMAD.MOV R52, RZ, RZ, -R52 ;  /* 0x000000ffff34d224 */ /* 0x000fc600078e0a34 */
[----:B------:R-:W-:-:S07]  /*9010*/  ISETP.GT.U32.AND P5, PT, R0, R56, PT ;  /* 0x000000380000720c */ /* 0x000fce0003fa4070 */
[--C-:B------:R-:W-:Y:S01]  /*9020*/  @!P6 IMAD.IADD R54, R54, 0x1, -R0.reuse ;  /* 0x000000013636e824 */ /* 0x100fe200078e0a00 */
[----:B--2---:R-:W-:Y:S02]  /*9030*/  IABS R57, R61 ;  /* 0x0000003d00397213 */ /* 0x004fe40000000000 */
[----:B------:R-:W-:Y:S02]  /*9040*/  ISETP.GE.AND P6, PT, R61, RZ, PT ;  /* 0x000000ff3d00720c */ /* 0x000fe40003fc6270 */
[----:B------:R-:W2:Y:S01]  /*9050*/  LDL.LU R61, [R1+0x1d4] ;  /* 0x0001d400013d7983 */ /* 0x000ea20000300800 */
[----:B------:R-:W-:Y:S01]  /*9060*/  @!P5 IMAD.IADD R56, R56, 0x1, -R0 ;  /* 0x000000013838d824 */ /* 0x000fe200078e0a00 */
[----:B---3--:R-:W-:Y:S02]  /*9070*/  IABS R3, R14 ;  /* 0x0000000e00037213 */ /* 0x008fe40000000000 */
[----:B----4-:R-:W-:Y:S02]  /*9080*/  ISETP.GE.AND P5, PT, R5, RZ, PT ;  /* 0x000000ff0500720c */ /* 0x010fe40003fa6270 */
[----:B------:R-:W-:-:S02]  /*9090*/  IABS R58, R5 ;  /* 0x00000005003a7213 */ /* 0x000fc40000000000 */
[----:B------:R-:W3:Y:S01]  /*90a0*/  LDL.LU R5, [R1+0x1d8] ;  /* 0x0001d80001057983 */ /* 0x000ee20000300800 */
[----:B------:R-:W-:-:S04]  /*90b0*/  IMAD.HI.U32 R55, R2, R3, RZ ;  /* 0x0000000302377227 */ /* 0x000fc800078e00ff */
[----:B------:R-:W-:Y:S02]  /*90c0*/  IMAD.MOV R55, RZ, RZ, -R55 ;  /* 0x000000ffff377224 */ /* 0x000fe400078e0a37 */
[----:B------:R-:W-:Y:S02]  /*90d0*/  @!P1 IMAD.MOV R49, RZ, RZ, -R49 ;  /* 0x000000ffff319224 */ /* 0x000fe400078e0a31 */
[C---:B------:R-:W-:Y:S01]  /*90e0*/  IMAD R55, R0.reuse, R55, R3 ;  /* 0x0000003700377224 */ /* 0x040fe200078e0203 */
[----:B------:R-:W-:Y:S01]  /*90f0*/  ISETP.GT.U32.AND P1, PT, R0, R53, PT ;  /* 0x000000350000720c */ /* 0x000fe20003f24070 */
[----:B------:R-:W-:-:S03]  /*9100*/  @!P0 IMAD.MOV R50, RZ, RZ, -R50 ;  /* 0x000000ffff328224 */ /* 0x000fc600078e0a32 */
[----:B------:R-:W-:-:S09]  /*9110*/  ISETP.GT.U32.AND P0, PT, R0, R55, PT ;  /* 0x000000370000720c */ /* 0x000fd20003f04070 */
[----:B------:R-:W-:-:S04]  /*9120*/  @!P1 IMAD.IADD R53, R53, 0x1, -R0 ;  /* 0x0000000135359824 */ /* 0x000fc800078e0a00 */
[----:B------:R-:W-:Y:S02]  /*9130*/  @!P0 IMAD.IADD R55, R55, 0x1, -R0 ;  /* 0x0000000137378824 */ /* 0x000fe400078e0a00 */
[----:B------:R-:W-:Y:S01]  /*9140*/  @!P4 IMAD.MOV R53, RZ, RZ, -R53 ;  /* 0x000000ffff35c224 */ /* 0x000fe200078e0a35 */
[C---:B------:R-:W-:Y:S02]  /*9150*/  ISETP.GT.U32.AND P4, PT, R0.reuse, R56, PT ;  /* 0x000000380000720c */ /* 0x040fe40003f84070 */
[----:B------:R-:W-:Y:S01]  /*9160*/  ISETP.GT.U32.AND P0, PT, R0, R55, PT ;  /* 0x000000370000720c */ /* 0x000fe20003f04070 */
[----:B------:R-:W-:Y:S01]  /*9170*/  @!P2 IMAD.MOV R51, RZ, RZ, -R51 ;  /* 0x000000ffff33a224 */ /* 0x000fe200078e0a33 */
[----:B------:R-:W-:Y:S02]  /*9180*/  IABS R59, R11 ;  /* 0x0000000b003b7213 */ /* 0x000fe40000000000 */
[----:B------:R-:W-:Y:S02]  /*9190*/  ISETP.GE.AND P2, PT, R14, RZ, PT ;  /* 0x000000ff0e00720c */ /* 0x000fe40003f46270 */
[----:B------:R-:W-:-:S05]  /*91a0*/  ISETP.GE.AND P1, PT, R13, RZ, PT ;  /* 0x000000ff0d00720c */ /* 0x000fca0003f26270 */
[--C-:B------:R-:W-:Y:S01]  /*91b0*/  @!P4 IMAD.IADD R56, R56, 0x1, -R0.reuse ;  /* 0x000000013838c824 */ /* 0x100fe200078e0a00 */
[----:B------:R-:W-:Y:S01]  /*91c0*/  ISETP.GE.AND P4, PT, R11, RZ, PT ;  /* 0x000000ff0b00720c */ /* 0x000fe20003f86270 */
[----:B------:R-:W-:Y:S01]  /*91d0*/  @!P0 IMAD.IADD R55, R55, 0x1, -R0 ;  /* 0x0000000137378824 */ /* 0x000fe200078e0a00 */
[----:B------:R-:W4:Y:S01]  /*91e0*/  LDL.LU R11, [R1+0x1dc] ;  /* 0x0001dc00010b7983 */ /* 0x000f220000300800 */
[----:B------:R-:W-:Y:S02]  /*91f0*/  IABS R60, R12 ;  /* 0x0000000c003c7213 */ /* 0x000fe40000000000 */
[----:B------:R-:W-:Y:S01]  /*9200*/  ISETP.GE.AND P0, PT, R12, RZ, PT ;  /* 0x000000ff0c00720c */ /* 0x000fe20003f06270 */
[----:B------:R-:W5:Y:S04]  /*9210*/  LDL.LU R14, [R1+0x1e4] ;  /* 0x0001e400010e7983 */ /* 0x000f680000300800 */
[----:B------:R-:W4:Y:S04]  /*9220*/  LDL.LU R13, [R1+0x1e8] ;  /* 0x0001e800010d7983 */ /* 0x000f280000300800 */
[----:B------:R-:W4:Y:S01]  /*9230*/  LDL.LU R12, [R1+0x1ec] ;  /* 0x0001ec00010c7983 */ /* 0x000f220000300800 */
[----:B------:R-:W-:-:S02]  /*9240*/  @!P2 IMAD.MOV R55, RZ, RZ, -R55 ;  /* 0x000000ffff37a224 */ /* 0x000fc400078e0a37 */
[----:B------:R-:W-:Y:S01]  /*9250*/  @!P1 IMAD.MOV R56, RZ, RZ, -R56 ;  /* 0x000000ffff389224 */ /* 0x000fe200078e0a38 */
[----:B--2---:R-:W-:Y:S02]  /*9260*/  ISETP.GE.AND P2, PT, R61, RZ, PT ;  /* 0x000000ff3d00720c */ /* 0x004fe40003f46270 */
[----:B------:R-:W-:Y:S02]  /*9270*/  IABS R10, R61 ;  /* 0x0000003d000a7213 */ /* 0x000fe40000000000 */
[----:B------:R-:W2:Y:S01]  /*9280*/  LDL.LU R61, [R1+0x1f0] ;  /* 0x0001f000013d7983 */ /* 0x000ea20000300800 */
[----:B------:R-:W-:-:S04]  /*9290*/  IMAD.HI.U32 R3, R2, R57, RZ ;  /* 0x0000003902037227 */ /* 0x000fc800078e00ff */
[----:B------:R-:W-:-:S04]  /*92a0*/  IMAD.MOV R3, RZ, RZ, -R3 ;  /* 0x000000ffff037224 */ /* 0x000fc800078e0a03 */
[----:B------:R-:W-:Y:S02]  /*92b0*/  IMAD R57, R0, R3, R57 ;  /* 0x0000000300397224 */ /* 0x000fe400078e0239 */
[----:B------:R-:W-:-:S03]  /*92c0*/  @!P3 IMAD.MOV R54, RZ, RZ, -R54 ;  /* 0x000000ffff36b224 */ /* 0x000fc600078e0a36 */
[----:B------:R-:W-:Y:S01]  /*92d0*/  ISETP.GT.U32.AND P3, PT, R0, R57, PT ;  /* 0x000000390000720c */ /* 0x000fe20003f64070 */
[----:B------:R-:W-:-:S12]  /*92e0*/  IMAD.HI.U32 R4, R2, R60, RZ ;  /* 0x0000003c02047227 */ /* 0x000fd800078e00ff */
[----:B------:R-:W-:Y:S01]  /*92f0*/  @!P3 IMAD.IADD R57, R57, 0x1, -R0 ;  /* 0x000000013939b824 */ /* 0x000fe200078e0a00 */
[----:B---3--:R-:W-:Y:S02]  /*9300*/  ISETP.GE.AND P1, PT, R5, RZ, PT ;  /* 0x000000ff0500720c */ /* 0x008fe40003f26270 */
[----:B------:R-:W-:Y:S02]  /*9310*/  IABS R9, R5 ;  /* 0x0000000500097213 */ /* 0x000fe40000000000 */
[----:B------:R-:W3:Y:S01]  /*9320*/  LDL.LU R5, [R1+0x1f4] ;  /* 0x0001f40001057983 */ /* 0x000ee20000300800 */
[----:B------:R-:W-:Y:S01]  /*9330*/  ISETP.GT.U32.AND P3, PT, R0, R57, PT ;  /* 0x000000390000720c */ /* 0x000fe20003f64070 */
[----:B------:R-:W-:-:S04]  /*9340*/  IMAD.MOV R4, RZ, RZ, -R4 ;  /* 0x000000ffff047224 */ /* 0x000fc800078e0a04 */
[----:B------:R-:W-:Y:S02]  /*9350*/  IMAD R60, R0, R4, R60 ;  /* 0x00000004003c7224 */ /* 0x000fe400078e023c */
[----:B------:R-:W-:-:S06]  /*9360*/  IMAD.HI.U32 R3, R2, R58, RZ ;  /* 0x0000003a02037227 */ /* 0x000fcc00078e00ff */
[----:B------:R-:W-:-:S04]  /*9370*/  @!P3 IMAD.IADD R57, R57, 0x1, -R0 ;  /* 0x000000013939b824 */ /* 0x000fc800078e0a00 */
[----:B------:R-:W-:Y:S01]  /*9380*/  @!P6 IMAD.MOV R57, RZ, RZ, -R57 ;  /* 0x000000ffff39e224 */ /* 0x000fe200078e0a39 */
[----:B------:R-:W-:Y:S01]  /*9390*/  ISETP.GT.U32.AND P6, PT, R0, R60, PT ;  /* 0x0000003c0000720c */ /* 0x000fe20003fc4070 */
[----:B------:R-:W-:Y:S02]  /*93a0*/  IMAD.MOV R3, RZ, RZ, -R3 ;  /* 0x000000ffff037224 */ /* 0x000fe400078e0a03 */
[----:B0-----:R-:W-:-:S04]  /*93b0*/  IMAD.HI.U32 R6, R2, R59, RZ ;  /* 0x0000003b02067227 */ /* 0x001fc800078e00ff */
[----:B------:R-:W-:Y:S02]  /*93c0*/  IMAD R58, R0, R3, R58 ;  /* 0x00000003003a7224 */ /* 0x000fe400078e023a */
[----:B------:R-:W-:-:S03]  /*93d0*/  IMAD.MOV R3, RZ, RZ, -R6 ;  /* 0x000000ffff037224 */ /* 0x000fc600078e0a06 */
[----:B------:R-:W-:Y:S01]  /*93e0*/  ISETP.GT.U32.AND P3, PT, R0, R58, PT ;  /* 0x0000003a0000720c */ /* 0x000fe20003f64070 */
[----:B------:R-:W-:Y:S02]  /*93f0*/  @!P6 IMAD.IADD R60, R60, 0x1, -R0 ;  /* 0x000000013c3ce824 */ /* 0x000fe400078e0a00 */
[----:B------:R-:W-:Y:S02]  /*9400*/  IMAD R59, R0, R3, R59 ;  /* 0x00000003003b7224 */ /* 0x000fe400078e023b */
[----:B------:R-:W-:Y:S01]  /*9410*/  IMAD.HI.U32 R3, R2, R10, RZ ;  /* 0x0000000a02037227 */ /* 0x000fe200078e00ff */
[----:B------:R-:W-:-:S03]  /*9420*/  ISETP.GT.U32.AND P6, PT, R0, R60, PT ;  /* 0x0000003c0000720c */ /* 0x000fc60003fc4070 */
[----:B------:R-:W-:-:S04]  /*9430*/  IMAD.MOV R3, RZ, RZ, -R3 ;  /* 0x000000ffff037224 */ /* 0x000fc800078e0a03 */
[----:B------:R-:W-:Y:S02]  /*9440*/  @!P3 IMAD.IADD R58, R58, 0x1, -R0 ;  /* 0x000000013a3ab824 */ /* 0x000fe400078e0a00 */
[----:B------:R-:W-:-:S03]  /*9450*/  IMAD R10, R0, R3, R10 ;  /* 0x00000003000a7224 */ /* 0x000fc600078e020a */
[----:B------:R-:W-:Y:S01]  /*9460*/  ISETP.GT.U32.AND P3, PT, R0, R58, PT ;  /* 0x0000003a0000720c */ /* 0x000fe20003f64070 */
[----:B------:R-:W-:Y:S01]  /*9470*/  @!P6 IMAD.IADD R60, R60, 0x1, -R0 ;  /* 0x000000013c3ce824 */ /* 0x000fe200078e0a00 */
[----:B------:R-:W-:Y:S01]  /*9480*/  ISETP.GT.U32.AND P6, PT, R0, R10, PT ;  /* 0x0000000a0000720c */ /* 0x000fe20003fc4070 */
[----:B------:R-:W-:-:S04]  /*9490*/  IMAD.HI.U32 R4, R2, R9, RZ ;  /* 0x0000000902047227 */ /* 0x000fc800078e00ff */
[----:B------:R-:W-:-:S04]  /*94a0*/  IMAD.MOV R4, RZ, RZ, -R4 ;  /* 0x000000ffff047224 */ /* 0x000fc800078e0a04 */
[----:B------:R-:W-:Y:S01]  /*94b0*/  IMAD R9, R0, R4, R9 ;  /* 0x0000000400097224 */ /* 0x000fe200078e0209 */
[----:B----4-:R-:W-:Y:S01]  /*94c0*/  IABS R4, R12 ;  /* 0x0000000c00047213 */ /* 0x010fe20000000000 */
[--C-:B------:R-:W-:Y:S02]  /*94d0*/  @!P3 IMAD.IADD R58, R58, 0x1, -R0.reuse ;  /* 0x000000013a3ab824 */ /* 0x100fe400078e0a00 */
[----:B------:R-:W-:Y:S02]  /*94e0*/  @!P6 IMAD.IADD R10, R10, 0x1, -R0 ;  /* 0x000000010a0ae824 */ /* 0x000fe400078e0a00 */
[----:B------:R-:W-:Y:S02]  /*94f0*/  @!P5 IMAD.MOV R58, RZ, RZ, -R58 ;  /* 0x000000ffff3ad224 */ /* 0x000fe400078e0a3a */
[----:B------:R-:W-:Y:S01]  /*9500*/  IMAD.HI.U32 R17, R2, R4, RZ ;  /* 0x0000000402117227 */ /* 0x000fe200078e00ff */
[----:B------:R-:W-:-:S03]  /*9510*/  ISETP.GT.U32.AND P5, PT, R0, R10, PT ;  /* 0x0000000a0000720c */ /* 0x000fc60003fa4070 */
[----:B------:R-:W-:-:S04]  /*9520*/  IMAD.MOV R17, RZ, RZ, -R17 ;  /* 0x000000ffff117224 */ /* 0x000fc800078e0a11 */
[C---:B------:R-:W-:Y:S01]  /*9530*/  IMAD R4, R0.reuse, R17, R4 ;  /* 0x0000001100047224 */ /* 0x040fe200078e0204 */
[----:B------:R-:W-:-:S05]  /*9540*/  ISETP.GT.U32.AND P3, PT, R0, R59, PT ;  /* 0x0000003b0000720c */ /* 0x000fca0003f64070 */
[----:B------:R-:W-:Y:S01]  /*9550*/  @!P5 IMAD.IADD R10, R10, 0x1, -R0 ;  /* 0x000000010a0ad824 */ /* 0x000fe200078e0a00 */
[----:B------:R-:W-:Y:S02]  /*9560*/  ISETP.GT.U32.AND P5, PT, R0, R4, PT ;  /* 0x000000040000720c */ /* 0x000fe40003fa4070 */
[----:B-----5:R-:W-:Y:S02]  /*9570*/  IABS R7, R14 ;  /* 0x0000000e00077213 */ /* 0x020fe40000000000 */
[----:B------:R-:W-:-:S03]  /*9580*/  IABS R8, R11 ;  /* 0x0000000b00087213 */ /* 0x000fc60000000000 */
[----:B------:R-:W-:-:S04]  /*9590*/  IMAD.HI.U32 R15, R2, R7, RZ ;  /* 0x00000007020f7227 */ /* 0x000fc800078e00ff */
[--C-:B------:R-:W-:Y:S01]  /*95a0*/  @!P3 IMAD.IADD R59, R59, 0x1, -R0.reuse ;  /* 0x000000013b3bb824 */ /* 0x100fe200078e0a00 */
[----:B------:R-:W-:Y:S01]  /*95b0*/  ISETP.GT.U32.AND P3, PT, R0, R9, PT ;  /* 0x000000090000720c */ /* 0x000fe20003f64070 */
[----:B------:R-:W-:Y:S01]  /*95c0*/  @!P5 IMAD.IADD R4, R4, 0x1, -R0 ;  /* 0x000000010404d824 */ /* 0x000fe200078e0a00 */
[----:B--2---:R-:W-:Y:S01]  /*95d0*/  IABS R3, R61 ;  /* 0x0000003d00037213 */ /* 0x004fe20000000000 */
[----:B------:R-:W-:Y:S01]  /*95e0*/  IMAD.HI.U32 R6, R2, R8, RZ ;  /* 0x0000000802067227 */ /* 0x000fe200078e00ff */
[----:B------:R-:W-:-:S03]  /*95f0*/  ISETP.GT.U32.AND P6, PT, R0, R59, PT ;  /* 0x0000003b0000720c */ /* 0x000fc60003fc4070 */
[----:B------:R-:W-:Y:S02]  /*9600*/  IMAD.MOV R15, RZ, RZ, -R15 ;  /* 0x000000ffff0f7224 */ /* 0x000fe400078e0a0f */
[----:B------:R-:W-:Y:S01]  /*9610*/  @!P2 IMAD.MOV R10, RZ, RZ, -R10 ;  /* 0x000000ffff0aa224 */ /* 0x000fe200078e0a0a */
[C---:B------:R-:W-:Y:S01]  /*9620*/  ISETP.GT.U32.AND P2, PT, R0.reuse, R4, PT ;  /* 0x000000040000720c */ /* 0x040fe20003f44070 */
[----:B------:R-:W-:Y:S02]  /*9630*/  IMAD.MOV R6, RZ, RZ, -R6 ;  /* 0x000000ffff067224 */ /* 0x000fe400078e0a06 */
[----:B------:R-:W-:Y:S02]  /*9640*/  IMAD R7, R0, R15, R7 ;  /* 0x0000000f00077224 */ /* 0x000fe400078e0207 */
[----:B------:R-:W-:-:S04]  /*9650*/  IMAD.HI.U32 R15, R2, R3, RZ ;  /* 0x00000003020f7227 */ /* 0x000fc800078e00ff */
[C---:B------:R-:W-:Y:S01]  /*9660*/  IMAD R8, R0.reuse, R6, R8 ;  /* 0x0000000600087224 */ /* 0x040fe200078e0208 */
[----:B------:R-:W-:Y:S01]  /*9670*/  IABS R6, R13 ;  /* 0x0000000d00067213 */ /* 0x000fe20000000000 */
[----:B------:R-:W-:Y:S02]  /*9680*/  IMAD.MOV R15, RZ, RZ, -R15 ;  /* 0x000000ffff0f7224 */ /* 0x000fe400078e0a0f */
[----:B------:R-:W-:Y:S02]  /*9690*/  @!P3 IMAD.IADD R9, R9, 0x1, -R0 ;  /* 0x000000010909b824 */ /* 0x000fe400078e0a00 */
[----:B------:R-:W-:Y:S02]  /*96a0*/  IMAD R3, R0, R15, R3 ;  /* 0x0000000f00037224 */ /* 0x000fe400078e0203 */
[----:B------:R-:W-:Y:S01]  /*96b0*/  IMAD.HI.U32 R18, R2, R6, RZ ;  /* 0x0000000602127227 */ /* 0x000fe200078e00ff */
[----:B------:R-:W-:-:S03]  /*96c0*/  ISETP.GT.U32.AND P3, PT, R0, R9, PT ;  /* 0x000000090000720c */ /* 0x000fc60003f64070 */
[--C-:B------:R-:W-:Y:S01]  /*96d0*/  @!P6 IMAD.IADD R59, R59, 0x1, -R0.reuse ;  /* 0x000000013b3be824 */ /* 0x100fe200078e0a00 */
[----:B------:R-:W-:Y:S01]  /*96e0*/  ISETP.GT.U32.AND P6, PT, R0, R8, PT ;  /* 0x000000080000720c */ /* 0x000fe20003fc4070 */
[----:B------:R-:W-:Y:S01]  /*96f0*/  @!P2 IMAD.IADD R4, R4, 0x1, -R0 ;  /* 0x000000010404a824 */ /* 0x000fe200078e0a00 */
[----:B------:R-:W-:Y:S02]  /*9700*/  ISETP.GE.AND P2, PT, R61, RZ, PT ;  /* 0x000000ff3d00720c */ /* 0x000fe40003f46270 */
[----:B------:R-:W0:Y:S01]  /*9710*/  S2R R61, SR_TID.X ;  /* 0x00000000003d7919 */ /* 0x000e220000002100 */
[----:B------:R-:W-:-:S04]  /*9720*/  IMAD.MOV R18, RZ, RZ, -R18 ;  /* 0x000000ffff127224 */ /* 0x000fc800078e0a12 */
[----:B------:R-:W-:Y:S02]  /*9730*/  IMAD R6, R0, R18, R6 ;  /* 0x0000001200067224 */ /* 0x000fe400078e0206 */
[--C-:B------:R-:W-:Y:S02]  /*9740*/  @!P3 IMAD.IADD R9, R9, 0x1, -R0.reuse ;  /* 0x000000010909b824 */ /* 0x100fe400078e0a00 */
[----:B------:R-:W-:Y:S01]  /*9750*/  @!P6 IMAD.IADD R8, R8, 0x1, -R0 ;  /* 0x000000010808e824 */ /* 0x000fe200078e0a00 */
[----:B------:R-:W-:Y:S01]  /*9760*/  ISETP.GE.AND P6, PT, R11, RZ, PT ;  /* 0x000000ff0b00720c */ /* 0x000fe20003fc6270 */
[----:B------:R-:W2:Y:S01]  /*9770*/  LDL.LU R18, [R1+0x3878] ;  /* 0x0038780001127983 */ /* 0x000ea20000300800 */
[----:B------:R-:W-:Y:S01]  /*9780*/  ISETP.GT.U32.AND P3, PT, R0, R3, PT ;  /* 0x000000030000720c */ /* 0x000fe20003f64070 */
[----:B------:R-:W1:Y:S01]  /*9790*/  LDC R11, c[0x0][0x3ac] ;  /* 0x0000eb00ff0b7b82 */ /* 0x000e620000000800 */
[----:B------:R-:W-:-:S11]  /*97a0*/  @!P1 IMAD.MOV R9, RZ, RZ, -R9 ;  /* 0x000000ffff099224 */ /* 0x000fd600078e0a09 */
[----:B------:R-:W-:-:S05]  /*97b0*/  @!P3 IMAD.IADD R3, R3, 0x1, -R0 ;  /* 0x000000010303b824 */ /* 0x000fca00078e0a00 */
[----:B------:R-:W-:Y:S02]  /*97c0*/  ISETP.GT.U32.AND P1, PT, R0, R3, PT ;  /* 0x000000030000720c */ /* 0x000fe40003f24070 */
[----:B0-----:R-:W-:-:S05]  /*97d0*/  LOP3.LUT R17, R61, 0x1f, RZ, 0xc0, !PT ;  /* 0x0000001f3d117812 */ /* 0x001fca00078ec0ff */
[----:B-1----:R-:W-:-:S04]  /*97e0*/  IMAD R17, R17, R11, RZ ;  /* 0x0000000b11117224 */ /* 0x002fc800078e02ff */
[----:B------:R-:W-:Y:S02]  /*97f0*/  IMAD R17, R11, 0x20, R17 ;  /* 0x000000200b117824 */ /* 0x000fe400078e0211 */
[----:B------:R-:W-:Y:S02]  /*9800*/  @!P1 IMAD.IADD R3, R3, 0x1, -R0 ;  /* 0x0000000103039824 */ /* 0x000fe400078e0a00 */
[----:B------:R-:W-:Y:S01]  /*9810*/  IMAD R11, R11, 0x20, R17 ;  /* 0x000000200b0b7824 */ /* 0x000fe200078e0211 */
[----:B---3--:R-:W-:-:S05]  /*9820*/  IABS R16, R5 ;  /* 0x0000000500107213 */ /* 0x008fca0000000000 */
[----:B------:R-:W-:-:S04]  /*9830*/  IMAD.HI.U32 R15, R2, R16, RZ ;  /* 0x00000010020f7227 */ /* 0x000fc800078e00ff */
[----:B------:R-:W-:-:S04]  /*9840*/  IMAD.MOV.U32 R2, RZ, RZ, R60 ;  /* 0x000000ffff027224 */ /* 0x000fc800078e003c */
[----:B------:R-:W-:Y:S01]  /*9850*/  @!P0 IMAD.MOV R2, RZ, RZ, -R2 ;  /* 0x000000ffff028224 */ /* 0x000fe200078e0a02 */
[C---:B------:R-:W-:Y:S01]  /*9860*/  ISETP.GT.U32.AND P0, PT, R0.reuse, R7, PT ;  /* 0x000000070000720c */ /* 0x040fe20003f04070 */
[----:B------:R-:W-:Y:S02]  /*9870*/  IMAD.MOV.U32 R60, RZ, RZ, R59 ;  /* 0x000000ffff3c7224 */ /* 0x000fe400078e003b */
[----:B------:R-:W-:Y:S02]  /*9880*/  IMAD.MOV R15, RZ, RZ, -R15 ;  /* 0x000000ffff0f7224 */ /* 0x000fe400078e0a0f */
[----:B------:R-:W-:Y:S01]  /*9890*/  @!P4 IMAD.MOV R60, RZ, RZ, -R60 ;  /* 0x000000ffff3cc224 */ /* 0x000fe200078e0a3c */
[C---:B------:R-:W-:Y:S01]  /*98a0*/  ISETP.GT.U32.AND P4, PT, R0.reuse, R6, PT ;  /* 0x000000060000720c */ /* 0x040fe20003f84070 */
[C---:B------:R-:W-:Y:S02]  /*98b0*/  IMAD R59, R0.reuse, R15, R16 ;  /* 0x0000000f003b7224 */ /* 0x040fe400078e0210 */
[----:B------:R-:W3:Y:S04]  /*98c0*/  LDL.LU R16, [R1+0x1c] ;  /* 0x00001c0001107983 */ /* 0x000ee80000300800 */
[--C-:B------:R-:W-:Y:S01]  /*98d0*/  @!P0 IMAD.IADD R7, R7, 0x1, -R0.reuse ;  /* 0x0000000107078824 */ /* 0x100fe200078e0a00 */
[----:B------:R-:W-:Y:S01]  /*98e0*/  ISETP.GT.U32.AND P0, PT, R0, R59, PT ;  /* 0x0000003b0000720c */ /* 0x000fe20003f04070 */
[----:B------:R-:W4:Y:S04]  /*98f0*/  LDL.LU R15, [R1+0x18] ;  /* 0x00001800010f7983 */ /* 0x000f280000300800 */
[----:B------:R-:W-:Y:S01]  /*9900*/  @!P4 IMAD.IADD R6, R6, 0x1, -R0 ;  /* 0x000000010606c824 */ /* 0x000fe200078e0a00 */
[----:B------:R-:W-:-:S02]  /*9910*/  ISETP.GT.U32.AND P4, PT, R0, R8, PT ;  /* 0x000000080000720c */ /* 0x000fc40003f84070 */
[C---:B------:R-:W-:Y:S02]  /*9920*/  ISETP.GT.U32.AND P5, PT, R0.reuse, R7, PT ;  /* 0x000000070000720c */ /* 0x040fe40003fa4070 */
[----:B------:R-:W-:-:S03]  /*9930*/  ISETP.GT.U32.AND P3, PT, R0, R6, PT ;  /* 0x000000060000720c */ /* 0x000fc60003f64070 */
[----:B------:R-:W-:-:S05]  /*9940*/  @!P0 IMAD.IADD R59, R59, 0x1, -R0 ;  /* 0x000000013b3b8824 */ /* 0x000fca00078e0a00 */
[----:B------:R-:W-:Y:S01]  /*9950*/  ISETP.GT.U32.AND P0, PT, R0, R59, PT ;  /* 0x0000003b0000720c */ /* 0x000fe20003f04070 */
[--C-:B------:R-:W-:Y:S01]  /*9960*/  @!P4 IMAD.IADD R8, R8, 0x1, -R0.reuse ;  /* 0x000000010808c824 */ /* 0x100fe200078e0a00 */
[----:B------:R-:W-:Y:S01]  /*9970*/  ISETP.GE.AND P4, PT, R14, RZ, PT ;  /* 0x000000ff0e00720c */ /* 0x000fe20003f86270 */
[--C-:B------:R-:W-:Y:S01]  /*9980*/  @!P5 IMAD.IADD R7, R7, 0x1, -R0.reuse ;  /* 0x000000010707d824 */ /* 0x100fe200078e0a00 */
[----:B------:R-:W-:Y:S01]  /*9990*/  ISETP.GE.AND P5, PT, R13, RZ, PT ;  /* 0x000000ff0d00720c */ /* 0x000fe20003fa6270 */
[----:B------:R-:W-:Y:S01]  /*99a0*/  @!P3 IMAD.IADD R6, R6, 0x1, -R0 ;  /* 0x000000010606b824 */ /* 0x000fe200078e0a00 */
[----:B------:R-:W5:Y:S01]  /*99b0*/  LDL.LU R14, [R1+0x14] ;  /* 0x00001400010e7983 */ /* 0x000f620000300800 */
[----:B------:R-:W-:-:S03]  /*99c0*/  ISETP.GE.AND P3, PT, R12, RZ, PT ;  /* 0x000000ff0c00720c */ /* 0x000fc60003f66270 */
[----:B------:R-:W2:Y:S01]  /*99d0*/  LDL.LU R13, [R1+0x10] ;  /* 0x00001000010d7983 */ /* 0x000ea20000300800 */
[----:B------:R-:W-:-:S03]  /*99e0*/  ISETP.GE.AND P1, PT, R5, RZ, PT ;  /* 0x000000ff0500720c */ /* 0x000fc60003f26270 */
[----:B------:R-:W2:Y:S01]  /*99f0*/  LDL.LU R12, [R1+0xc] ;  /* 0x00000c00010c7983 */ /* 0x000ea20000300800 */
[----:B------:R-:W-:-:S03]  /*9a00*/  @!P0 IMAD.IADD R59, R59, 0x1, -R0 ;  /* 0x000000013b3b8824 */ /* 0x000fc600078e0a00 */
[----:B------:R-:W2:Y:S04]  /*9a10*/  LDL.LU R61, [R1+0x8] ;  /* 0x00000800013d7983 */ /* 0x000ea80000300800 */
[----:B------:R-:W2:Y:S04]  /*9a20*/  LDL.LU R5, [R1+0x3874] ;  /* 0x0038740001057983 */ /* 0x000ea80000300800 */
[----:B------:R-:W3:Y:S04]  /*9a30*/  LDL.LU R0, [R1] ;  /* 0x0000000001007983 */ /* 0x000ee80000300800 */
[----:B------:R-:W4:Y:S04]  /*9a40*/  LDL.LU R17, [R1+0x3870] ;  /* 0x0038700001117983 */ /* 0x000f280000300800 */
[----:B------:R-:W5:Y:S01]  /*9a50*/  LDL.LU R11, [R1+0x386c] ;  /* 0x00386c00010b7983 */ /* 0x000f620000300800 */
[----:B--2---:R-:W-:-:S02]  /*9a60*/  ISETP.NE.AND P0, PT, R5, RZ, PT ;  /* 0x000000ff0500720c */ /* 0x004fc40003f05270 */
[----:B------:R-:W-:-:S04]  /*9a70*/  LOP3.LUT R5, RZ, R5, RZ, 0x33, !PT ;  /* 0x00000005ff057212 */ /* 0x000fc800078e33ff */
[C---:B---3--:R-:W-:Y:S02]  /*9a80*/  SEL R16, R5.reuse, R16, !P0 ;  /* 0x0000001005107207 */ /* 0x048fe40004000000 */
[C---:B----4-:R-:W-:Y:S02]  /*9a90*/  SEL R15, R5.reuse, R15, !P0 ;  /* 0x0000000f050f7207 */ /* 0x050fe40004000000 */
[C---:B-----5:R-:W-:Y:S02]  /*9aa0*/  SEL R11, R5.reuse, R11, !P0 ;  /* 0x0000000b050b7207 */ /* 0x060fe40004000000 */
[----:B------:R-:W-:-:S03]  /*9ab0*/  SEL R14, R5, R14, !P0 ;  /* 0x0000000e050e7207 */ /* 0x000fc60004000000 */
[----:B------:R0:W-:Y:S01]  /*9ac0*/  STL [R1+0x1c4], R11 ;  /* 0x0001c40b01007387 */ /* 0x0001e20000100800 */
[C---:B------:R-:W-:Y:S02]  /*9ad0*/  SEL R13, R5.reuse, R13, !P0 ;  /* 0x0000000d050d7207 */ /* 0x040fe40004000000 */
[C---:B------:R-:W-:Y:S01]  /*9ae0*/  SEL R12, R5.reuse, R12, !P0 ;  /* 0x0000000c050c7207 */ /* 0x040fe20004000000 */
[----:B0-----:R-:W2:Y:S04]  /*9af0*/  LDL.LU R11, [R1+0x4] ;  /* 0x00000400010b7983 */ /* 0x001ea80000300800 */
[----:B------:R0:W-:Y:S01]  /*9b00*/  STL [R1+0x1dc], R16 ;  /* 0x0001dc1001007387 */ /* 0x0001e20000100800 */
[----:B------:R-:W-:-:S03]  /*9b10*/  SEL R61, R5, R61, !P0 ;  /* 0x0000003d053d7207 */ /* 0x000fc60004000000 */
[----:B0-----:R-:W3:Y:S04]  /*9b20*/  LDL.LU R16, [R1+0x3868] ;  /* 0x0038680001107983 */ /* 0x001ee80000300800 */
[----:B------:R0:W-:Y:S04]  /*9b30*/  STL [R1+0x1d8], R15 ;  /* 0x0001d80f01007387 */ /* 0x0001e80000100800 */
[----:B0-----:R-:W4:Y:S04]  /*9b40*/  LDL.LU R15, [R1+0x3864] ;  /* 0x00386400010f7983 */ /* 0x001f280000300800 */
[----:B------:R0:W-:Y:S04]  /*9b50*/  STL [R1+0x1d4], R14 ;  /* 0x0001d40e01007387 */ /* 0x0001e80000100800 */
[----:B0-----:R-:W5:Y:S04]  /*9b60*/  LDL.LU R14, [R1+0x3860] ;  /* 0x00386000010e7983 */ /* 0x001f680000300800 */
[----:B------:R0:W-:Y:S04]  /*9b70*/  STL [R1+0x1d0], R13 ;  /* 0x0001d00d01007387 */ /* 0x0001e80000100800 */
[----:B0-----:R-:W3:Y:S04]  /*9b80*/  LDL.LU R13, [R1+0x385c] ;  /* 0x00385c00010d7983 */ /* 0x001ee80000300800 */
[----:B------:R0:W-:Y:S04]  /*9b90*/  STL [R1+0x1cc], R12 ;  /* 0x0001cc0c01007387 */ /* 0x0001e80000100800 */
[----:B0-----:R-:W4:Y:S04]  /*9ba0*/  LDL.LU R12, [R1+0x3858] ;  /* 0x00385800010c7983 */ /* 0x001f280000300800 */
[----:B------:R0:W-:Y:S04]  /*9bb0*/  STL [R1+0x1c8], R61 ;  /* 0x0001c83d01007387 */ /* 0x0001e80000100800 */
[----:B0-----:R-:W5:Y:S01]  /*9bc0*/  LDL.LU R61, [R1+0x3854] ;  /* 0x00385400013d7983 */ /* 0x001f620000300800 */
[----:B--2---:R-:W-:-:S05]  /*9bd0*/  SEL R11, R5, R11, !P0 ;  /* 0x0000000b050b7207 */ /* 0x004fca0004000000 */
[----:B------:R0:W-:Y:S02]  /*9be0*/  STL [R1+0x1c0], R11 ;  /* 0x0001c00b01007387 */ /* 0x0001e40000100800 */
[----:B0-----:R-:W-:-:S05]  /*9bf0*/  SEL R11, R5, R0, !P0 ;  /* 0x00000000050b7207 */ /* 0x001fca0004000000 */
[----:B------:R3:W-:Y:S02]  /*9c00*/  STL [R1+0x1bc], R11 ;  /* 0x0001bc0b01007387 */ /* 0x0007e40000100800 */
[C---:B---3--:R-:W-:Y:S02]  /*9c10*/  SEL R11, R5.reuse, R13, !P0 ;  /* 0x0000000d050b7207 */ /* 0x048fe40004000000 */
[C---:B----4-:R-:W-:Y:S02]  /*9c20*/  SEL R12, R5.reuse, R12, !P0 ;  /* 0x0000000c050c7207 */ /* 0x050fe40004000000 */
[----:B-----5:R-:W-:-:S05]  /*9c30*/  SEL R0, R5, R61, !P0 ;  /* 0x0000003d05007207 */ /* 0x020fca0004000000 */
[----:B------:R0:W-:Y:S04]  /*9c40*/  STL [R1+0x1b8], R0 ;  /* 0x0001b80001007387 */ /* 0x0001e80000100800 */
[----:B------:R1:W-:Y:S01]  /*9c50*/  STL [R1+0x1b0], R12 ;  /* 0x0001b00c01007387 */ /* 0x0003e20000100800 */
[----:B0-----:R-:W-:-:S03]  /*9c60*/  SEL R0, R5, R14, !P0 ;  /* 0x0000000e05007207 */ /* 0x001fc60004000000 */
[----:B------:R0:W-:Y:S01]  /*9c70*/  STL [R1+0x1a4], R11 ;  /* 0x0001a40b01007387 */ /* 0x0001e20000100800 */
[----:B-1----:R-:W-:-:S03]  /*9c80*/  SEL R12, R5, R15, !P0 ;  /* 0x0000000f050c7207 */ /* 0x002fc60004000000 */
[----:B------:R1:W-:Y:S04]  /*9c90*/  STL [R1+0x1a0], R0 ;  /* 0x0001a00001007387 */ /* 0x0003e80000100800 */
[----:B------:R2:W-:Y:S01]  /*9ca0*/  STL [R1+0x19c], R12 ;  /* 0x00019c0c01007387 */ /* 0x0005e20000100800 */
[C---:B0-----:R-:W-:Y:S02]  /*9cb0*/  SEL R11, R5.reuse, R16, !P0 ;  /* 0x00000010050b7207 */ /* 0x041fe40004000000 */
[----:B-1----:R-:W-:-:S03]  /*9cc0*/  SEL R0, R5, R17, !P0 ;  /* 0x0000001105007207 */ /* 0x002fc60004000000 */
[----:B------:R0:W-:Y:S01]  /*9cd0*/  STL [R1+0x198], R11 ;  /* 0x0001980b01007387 */ /* 0x0001e20000100800 */
[----:B--2---:R-:W-:-:S03]  /*9ce0*/  SEL R12, R5, R18, !P0 ;  /* 0x00000012050c7207 */ /* 0x004fc60004000000 */
        /* <DEDUP_REMOVED lines=12> */
[----:B0-----:R-:W2:Y:S04]  /*9db0*/  LDL.LU R11, [R1+0xa8] ;  /* 0x0000a800010b7983 */ /* 0x001ea80000300800 */
[----:B------:R0:W-:Y:S04]  /*9dc0*/  STL [R1+0x174], R0 ;  /* 0x0001740001007387 */ /* 0x0001e80000100800 */
[----:B------:R1:W-:Y:S01]  /*9dd0*/  STL [R1+0x168], R12 ;  /* 0x0001680c01007387 */ /* 0x0003e20000100800 */
[----:B------:R-:W-:-:S03]  /*9de0*/  SEL R14, R5, R26, !P0 ;  /* 0x0000001a050e7207 */ /* 0x000fc60004000000 */
[----:B------:R-:W3:Y:S01]  /*9df0*/  LDL.LU R22, [R1+0xb0] ;  /* 0x0000b00001167983 */ /* 0x000ee20000300800 */
[----:B0-----:R-:W-:-:S03]  /*9e00*/  SEL R0, R5, R25, !P0 ;  /* 0x0000001905007207 */ /* 0x001fc60004000000 */
[----:B------:R-:W4:Y:S04]  /*9e10*/  LDL.LU R18, [R1+0xb8] ;  /* 0x0000b80001127983 */ /* 0x000f280000300800 */
[----:B------:R0:W-:Y:S01]  /*9e20*/  STL [R1+0x164], R0 ;  /* 0x0001640001007387 */ /* 0x0001e20000100800 */
[----:B------:R-:W-:-:S03]  /*9e30*/  SEL R13, R5, R28, !P0 ;  /* 0x0000001c050d7207 */ /* 0x000fc60004000000 */
[----:B-1----:R-:W5:Y:S01]  /*9e40*/  LDL.LU R12, [R1+0xbc] ;  /* 0x0000bc00010c7983 */ /* 0x002f620000300800 */
[----:B0-----:R-:W-:-:S03]  /*9e50*/  SEL R0, R5, R27, !P0 ;  /* 0x0000001b05007207 */ /* 0x001fc60004000000 */
[----:B------:R-:W-:Y:S04]  /*9e60*/  STL [R1+0x154], R14 ;  /* 0x0001540e01007387 */ /* 0x000fe80000100800 */
[----:B------:R-:W5:Y:S04]  /*9e70*/  LDL.LU R61, [R1+0x4c] ;  /* 0x00004c00013d7983 */ /* 0x000f680000300800 */
[----:B------:R0:W-:Y:S04]  /*9e80*/  STL [R1+0x150], R0 ;  /* 0x0001500001007387 */ /* 0x0001e80000100800 */
[----:B------:R1:W-:Y:S04]  /*9e90*/  STL [R1+0x148], R13 ;  /* 0x0001480d01007387 */ /* 0x0003e80000100800 */
[----:B------:R-:W5:Y:S01]  /*9ea0*/  LDL.LU R21, [R1+0x80] ;  /* 0x0000800001157983 */ /* 0x000f620000300800 */
[----:B0-----:R-:W-:-:S03]  /*9eb0*/  SEL R0, R5, R29, !P0 ;  /* 0x0000001d05007207 */ /* 0x001fc60004000000 */
[----:B------:R-:W5:Y:S04]  /*9ec0*/  LDL.LU R20, [R1+0xa4] ;  /* 0x0000a40001147983 */ /* 0x000f680000300800 */
[----:B------:R0:W-:Y:S04]  /*9ed0*/  STL [R1+0x140], R0 ;  /* 0x0001400001007387 */ /* 0x0001e80000100800 */
[----:B------:R-:W5:Y:S01]  /*9ee0*/  LDL.LU R19, [R1+0x84] ;  /* 0x0000840001137983 */ /* 0x000f620000300800 */
[----:B-1----:R-:W-:-:S03]  /*9ef0*/  SEL R13, R5, R30, !P0 ;  /* 0x0000001e050d7207 */ /* 0x002fc60004000000 */
[----:B------:R-:W5:Y:S04]  /*9f00*/  LDL.LU R17, [R1+0x8c] ;  /* 0x00008c0001117983 */ /* 0x000f680000300800 */
[----:B------:R-:W5:Y:S01]  /*9f10*/  LDL.LU R16, [R1+0xa0] ;  /* 0x0000a00001107983 */ /* 0x000f620000300800 */
[----:B0-----:R-:W-:-:S03]  /*9f20*/  SEL R0, R5, R31, !P0 ;  /* 0x0000001f05007207 */ /* 0x001fc60004000000 */
[----:B------:R0:W-:Y:S04]  /*9f30*/  STL [R1+0x13c], R13 ;  /* 0x00013c0d01007387 */ /* 0x0001e80000100800 */
[----:B------:R-:W5:Y:S04]  /*9f40*/  LDL.LU R14, [R1+0x94] ;  /* 0x00009400010e7983 */ /* 0x000f680000300800 */
[----:B------:R1:W-:Y:S01]  /*9f50*/  STL [R1+0x134], R0 ;  /* 0x0001340001007387 */ /* 0x0003e20000100800 */
[----:B0-----:R-:W-:-:S03]  /*9f60*/  SEL R13, R5, R32, !P0 ;  /* 0x00000020050d7207 */ /* 0x001fc60004000000 */
[----:B------:R-:W5:Y:S01]  /*9f70*/  LDL.LU R15, [R1+0x98] ;  /* 0x00009800010f7983 */ /* 0x000f620000300800 */
[----:B-1----:R-:W-:-:S03]  /*9f80*/  SEL R0, R5, R33, !P0 ;  /* 0x0000002105007207 */ /* 0x002fc60004000000 */
[----:B------:R0:W-:Y:S04]  /*9f90*/  STL [R1+0x128], R13 ;  /* 0x0001280d01007387 */ /* 0x0001e80000100800 */
[----:B------:R1:W-:Y:S01]  /*9fa0*/  STL [R1+0x11c], R0 ;  /* 0x00011c0001007387 */ /* 0x0003e20000100800 */
[C---:B0-----:R-:W-:Y:S02]  /*9fb0*/  SEL R13, R5.reuse, R34, !P0 ;  /* 0x00000022050d7207 */ /* 0x041fe40004000000 */
[----:B-1----:R-:W-:-:S03]  /*9fc0*/  SEL R0, R5, R35, !P0 ;  /* 0x0000002305007207 */ /* 0x002fc60004000000 */
[----:B------:R0:W-:Y:S01]  /*9fd0*/  STL [R1+0x118], R13 ;  /* 0x0001180d01007387 */ /* 0x0001e20000100800 */
[----:B------:R-:W-:-:S03]  /*9fe0*/  SEL R23, R5, R36, !P0 ;  /* 0x0000002405177207 */ /* 0x000fc60004000000 */
[----:B0-----:R-:W5:Y:S04]  /*9ff0*/  LDL.LU R13, [R1+0x90] ;  /* 0x00009000010d7983 */ /* 0x001f680000300800 */
[----:B------:R0:W-:Y:S04]  /*a000*/  STL [R1+0x114], R0 ;  /* 0x0001140001007387 */ /* 0x0001e80000100800 */
[----:B------:R-:W-:Y:S01]  /*a010*/  STL [R1+0x104], R23 ;  /* 0x0001041701007387 */ /* 0x000fe20000100800 */
[----:B0-----:R-:W-:-:S05]  /*a020*/  SEL R0, R5, R37, !P0 ;  /* 0x0000002505007207 */ /* 0x001fca0004000000 */
[----:B------:R0:W-:Y:S04]  /*a030*/  STL [R1+0x100], R0 ;  /* 0x0001000001007387 */ /* 0x0001e80000100800 */
[----:B0-----:R-:W5:Y:S01]  /*a040*/  LDL.LU R0, [R1+0x1e0] ;  /* 0x0001e00001007983 */ /* 0x001f620000300800 */
[C---:B------:R-:W-:Y:S02]  /*a050*/  SEL R24, R5.reuse, R38, !P0 ;  /* 0x0000002605187207 */ /* 0x040fe40004000000 */
[C---:B------:R-:W-:Y:S02]  /*a060*/  SEL R23, R5.reuse, R39, !P0 ;  /* 0x0000002705177207 */ /* 0x040fe40004000000 */
[C---:B------:R-:W-:Y:S01]  /*a070*/  SEL R25, R5.reuse, R40, !P0 ;  /* 0x0000002805197207 */ /* 0x040fe20004000000 */
[----:B------:R-:W-:Y:S04]  /*a080*/  STL [R1+0xfc], R24 ;  /* 0x0000fc1801007387 */ /* 0x000fe80000100800 */
[----:B------:R0:W-:Y:S04]  /*a090*/  STL [R1+0xf8], R23 ;  /* 0x0000f81701007387 */ /* 0x0001e80000100800 */
[----:B------:R-:W-:Y:S01]  /*a0a0*/  STL [R1+0xe4], R25 ;  /* 0x0000e41901007387 */ /* 0x000fe20000100800 */
[----:B0-----:R-:W-:-:S02]  /*a0b0*/  SEL R23, R5, R41, !P0 ;  /* 0x0000002905177207 */ /* 0x001fc40004000000 */
[C---:B--2---:R-:W-:Y:S02]  /*a0c0*/  SEL R24, R5.reuse, R11, !P0 ;  /* 0x0000000b05187207 */ /* 0x044fe40004000000 */
[----:B------:R-:W2:Y:S04]  /*a0d0*/  LDL.LU R11, [R1+0x88] ;  /* 0x00008800010b7983 */ /* 0x000ea80000300800 */
[----:B------:R3:W-:Y:S04]  /*a0e0*/  STL [R1+0xdc], R23 ;  /* 0x0000dc1701007387 */ /* 0x0007e80000100800 */
[----:B------:R-:W-:Y:S01]  /*a0f0*/  STL [R1+0xd8], R24 ;  /* 0x0000d81801007387 */ /* 0x000fe20000100800 */
[----:B---3--:R-:W-:-:S02]  /*a100*/  SEL R23, R5, R22, !P0 ;  /* 0x0000001605177207 */ /* 0x008fc40004000000 */
[----:B----4-:R-:W-:-:S03]  /*a110*/  SEL R22, R5, R18, !P0 ;  /* 0x0000001205167207 */ /* 0x010fc60004000000 */
[----:B------:R-:W-:Y:S01]  /*a120*/  STL [R1+0xd4], R23 ;  /* 0x0000d41701007387 */ /* 0x000fe20000100800 */
[----:B-----5:R-:W-:-:S03]  /*a130*/  SEL R12, R5, R12, !P0 ;  /* 0x0000000c050c7207 */ /* 0x020fc60004000000 */
[----:B------:R-:W3:Y:S04]  /*a140*/  LDL.LU R18, [R1+0x60] ;  /* 0x0000600001127983 */ /* 0x000ee80000300800 */
[----:B------:R0:W-:Y:S04]  /*a150*/  STL [R1+0xcc], R22 ;  /* 0x0000cc1601007387 */ /* 0x0001e80000100800 */
[----:B------:R1:W-:Y:S01]  /*a160*/  STL [R1+0xc8], R12 ;  /* 0x0000c80c01007387 */ /* 0x0003e20000100800 */
[C---:B0-----:R-:W-:Y:S02]  /*a170*/  SEL R22, R5.reuse, R42, !P0 ;  /* 0x0000002a05167207 */ /* 0x041fe40004000000 */
[C---:B------:R-:W-:Y:S01]  /*a180*/  SEL R23, R5.reuse, R61, !P0 ;  /* 0x0000003d05177207 */ /* 0x040fe20004000000 */
[----:B-1----:R-:W4:Y:S04]  /*a190*/  LDL.LU R12, [R1+0x78] ;  /* 0x00007800010c7983 */ /* 0x002f280000300800 */
[----:B------:R0:W-:Y:S04]  /*a1a0*/  STL [R1+0xc4], R22 ;  /* 0x0000c41601007387 */ /* 0x0001e80000100800 */
[----:B------:R-:W5:Y:S01]  /*a1b0*/  LDL.LU R61, [R1+0x64] ;  /* 0x00006400013d7983 */ /* 0x000f620000300800 */
[----:B0-----:R-:W-:-:S02]  /*a1c0*/  SEL R22, R5, R21, !P0 ;  /* 0x0000001505167207 */ /* 0x001fc40004000000 */
[C---:B------:R-:W-:Y:S01]  /*a1d0*/  SEL R21, R5.reuse, R20, !P0 ;  /* 0x0000001405157207 */ /* 0x040fe20004000000 */
[----:B------:R-:W-:Y:S01]  /*a1e0*/  STL [R1+0xc0], R23 ;  /* 0x0000c01701007387 */ /* 0x000fe20000100800 */
[C---:B------:R-:W-:Y:S02]  /*a1f0*/  SEL R20, R5.reuse, R19, !P0 ;  /* 0x0000001305147207 */ /* 0x040fe40004000000 */
[C---:B------:R-:W-:Y:S01]  /*a200*/  SEL R19, R5.reuse, R17, !P0 ;  /* 0x0000001105137207 */ /* 0x040fe20004000000 */
[----:B------:R-:W-:Y:S04]  /*a210*/  STL [R1+0xbc], R22 ;  /* 0x0000bc1601007387 */ /* 0x000fe80000100800 */
[----:B------:R-:W-:Y:S04]  /*a220*/  STL [R1+0xb8], R21 ;  /* 0x0000b81501007387 */ /* 0x000fe80000100800 */
[----:B------:R-:W5:Y:S04]  /*a230*/  LDL.LU R17, [R1+0x68] ;  /* 0x0000680001117983 */ /* 0x000f680000300800 */
[----:B------:R0:W-:Y:S04]  /*a240*/  STL [R1+0xb0], R20 ;  /* 0x0000b01401007387 */ /* 0x0001e80000100800 */
[----:B------:R1:W-:Y:S01]  /*a250*/  STL [R1+0xa8], R19 ;  /* 0x0000a81301007387 */ /* 0x0003e20000100800 */
[----:B0-----:R-:W-:-:S03]  /*a260*/  SEL R20, R5, R16, !P0 ;  /* 0x0000001005147207 */ /* 0x001fc60004000000 */
[----:B------:R-:W5:Y:S01]  /*a270*/  LDL.LU R16, [R1+0x74] ;  /* 0x0000740001107983 */ /* 0x000f620000300800 */
[----:B-1----:R-:W-:-:S03]  /*a280*/  SEL R19, R5, R14, !P0 ;  /* 0x0000000e05137207 */ /* 0x002fc60004000000 */
[----:B------:R-:W-:Y:S04]  /*a290*/  STL [R1+0xa4], R20 ;  /* 0x0000a41401007387 */ /* 0x000fe80000100800 */
[----:B------:R-:W5:Y:S01]  /*a2a0*/  LDL.LU R30, [R1+0x70] ;  /* 0x00007000011e7983 */ /* 0x000f620000300800 */
[----:B------:R-:W-:-:S03]  /*a2b0*/  SEL R15, R5, R15, !P0 ;  /* 0x0000000f050f7207 */ /* 0x000fc60004000000 */
[----:B------:R-:W5:Y:S04]  /*a2c0*/  LDL.LU R14, [R1+0x1a8] ;  /* 0x0001a800010e7983 */ /* 0x000f680000300800 */
[----:B------:R-:W-:Y:S04]  /*a2d0*/  STL [R1+0xa0], R19 ;  /* 0x0000a01301007387 */ /* 0x000fe80000100800 */
[----:B------:R-:W5:Y:S04]  /*a2e0*/  LDL.LU R29, [R1+0x1b4] ;  /* 0x0001b400011d7983 */ /* 0x000f680000300800 */
[----:B------:R-:W5:Y:S04]  /*a2f0*/  LDL.LU R28, [R1+0x1ac] ;  /* 0x0001ac00011c7983 */ /* 0x000f680000300800 */
[----:B------:R0:W-:Y:S01]  /*a300*/  STL [R1+0x98], R15 ;  /* 0x0000980f01007387 */ /* 0x0001e20000100800 */
[----:B------:R-:W-:-:S03]  /*a310*/  SEL R13, R5, R13, !P0 ;  /* 0x0000000d050d7207 */ /* 0x000fc60004000000 */
[----:B0-----:R-:W5:Y:S04]  /*a320*/  LDL.LU R15, [R1+0x58] ;  /* 0x00005800010f7983 */ /* 0x001f680000300800 */
[----:B------:R-:W5:Y:S04]  /*a330*/  LDL.LU R27, [R1+0x54] ;  /* 0x00005400011b7983 */ /* 0x000f680000300800 */
[----:B------:R-:W5:Y:S04]  /*a340*/  LDL.LU R26, [R1+0x50] ;  /* 0x00005000011a7983 */ /* 0x000f680000300800 */
[----:B------:R0:W-:Y:S01]  /*a350*/  STL [R1+0x94], R13 ;  /* 0x0000940d01007387 */ /* 0x0001e20000100800 */
[----:B------:R-:W-:-:S03]  /*a360*/  SEL R0, R5, R0, !P0 ;  /* 0x0000000005007207 */ /* 0x000fc60004000000 */
[----:B0-----:R-:W5:Y:S04]  /*a370*/  LDL.LU R13, [R1+0x188] ;  /* 0x00018800010d7983 */ /* 0x001f680000300800 */
[----:B------:R-:W5:Y:S04]  /*a380*/  LDL.LU R25, [R1+0x178] ;  /* 0x0001780001197983 */ /* 0x000f680000300800 */
[----:B------:R-:W5:Y:S04]  /*a390*/  LDL.LU R24, [R1+0x170] ;  /* 0x0001700001187983 */ /* 0x000f680000300800 */
[----:B------:R0:W-:Y:S04]  /*a3a0*/  STL [R1+0x90], R0 ;  /* 0x0000900001007387 */ /* 0x0001e80000100800 */
[----:B0-----:R-:W5:Y:S04]  /*a3b0*/  LDL.LU R0, [R1+0x16c] ;  /* 0x00016c0001007983 */ /* 0x001f680000300800 */
[----:B------:R-:W5:Y:S04]  /*a3c0*/  LDL.LU R23, [R1+0x160] ;  /* 0x0001600001177983 */ /* 0x000f680000300800 */
[----:B------:R-:W5:Y:S01]  /*a3d0*/  LDL.LU R22, [R1+0x15c] ;  /* 0x00015c0001167983 */ /* 0x000f620000300800 */
[----:B--2---:R-:W-:-:S05]  /*a3e0*/  SEL R11, R5, R11, !P0 ;  /* 0x0000000b050b7207 */ /* 0x004fca0004000000 */
[----:B------:R0:W-:Y:S04]  /*a3f0*/  STL [R1+0x8c], R11 ;  /* 0x00008c0b01007387 */ /* 0x0001e80000100800 */
[----:B0-----:R-:W2:Y:S04]  /*a400*/  LDL.LU R11, [R1+0x158] ;  /* 0x00015800010b7983 */ /* 0x001ea80000300800 */
[----:B------:R-:W2:Y:S01]  /*a410*/  LDL.LU R21, [R1+0x14c] ;  /* 0x00014c0001157983 */ /* 0x000ea20000300800 */
[----:B---3--:R-:W-:-:S05]  /*a420*/  SEL R18, R5, R18, !P0 ;  /* 0x0000001205127207 */ /* 0x008fca0004000000 */
[----:B------:R5:W-:Y:S01]  /*a430*/  STL [R1+0x88], R18 ;  /* 0x0000881201007387 */ /* 0x000be20000100800 */
[----:B----4-:R-:W-:-:S03]  /*a440*/  SEL R19, R5, R12, !P0 ;  /* 0x0000000c05137207 */ /* 0x010fc60004000000 */
[----:B------:R-:W3:Y:S04]  /*a450*/  LDL.LU R12, [R1+0x120] ;  /* 0x00012000010c7983 */ /* 0x000ee80000300800 */
[----:B------:R0:W-:Y:S01]  /*a460*/  STL [R1+0x84], R19 ;  /* 0x0000841301007387 */ /* 0x0001e20000100800 */
[----:B-----5:R-:W-:-:S03]  /*a470*/  SEL R18, R5, R61, !P0 ;  /* 0x0000003d05127207 */ /* 0x020fc60004000000 */
[----:B------:R-:W4:Y:S04]  /*a480*/  LDL.LU R20, [R1+0x144] ;  /* 0x0001440001147983 */ /* 0x000f280000300800 */
[----:B0-----:R-:W5:Y:S04]  /*a490*/  LDL.LU R19, [R1+0x124] ;  /* 0x0001240001137983 */ /* 0x001f680000300800 */
[----:B------:R0:W-:Y:S01]  /*a4a0*/  STL [R1+0x80], R18 ;  /* 0x0000801201007387 */ /* 0x0001e20000100800 */
[----:B------:R-:W-:-:S03]  /*a4b0*/  SEL R32, R5, R17, !P0 ;  /* 0x0000001105207207 */ /* 0x000fc60004000000 */
[----:B0-----:R-:W5:Y:S04]  /*a4c0*/  LDL.LU R18, [R1+0x138] ;  /* 0x0001380001127983 */ /* 0x001f680000300800 */
[----:B------:R-:W5:Y:S04]  /*a4d0*/  LDL.LU R61, [R1+0x130] ;  /* 0x00013000013d7983 */ /* 0x000f680000300800 */
[----:B------:R-:W5:Y:S04]  /*a4e0*/  LDL.LU R17, [R1+0x12c] ;  /* 0x00012c0001117983 */ /* 0x000f680000300800 */
[----:B------:R-:W-:Y:S01]  /*a4f0*/  STL [R1+0x78], R32 ;  /* 0x0000782001007387 */ /* 0x000fe20000100800 */
[----:B------:R-:W-:-:S03]  /*a500*/  SEL R31, R5, R16, !P0 ;  /* 0x00000010051f7207 */ /* 0x000fc60004000000 */
[----:B------:R-:W5:Y:S04]  /*a510*/  LDL.LU R16, [R1+0x108] ;  /* 0x0001080001107983 */ /* 0x000f680000300800 */
[----:B------:R0:W-:Y:S01]  /*a520*/  STL [R1+0x74], R31 ;  /* 0x0000741f01007387 */ /* 0x0001e20000100800 */
[C---:B------:R-:W-:Y:S02]  /*a530*/  SEL R30, R5.reuse, R30, !P0 ;  /* 0x0000001e051e7207 */ /* 0x040fe40004000000 */
[C---:B0-----:R-:W-:Y:S02]  /*a540*/  SEL R31, R5.reuse, R14, !P0 ;  /* 0x0000000e051f7207 */ /* 0x041fe40004000000 */
[----:B------:R-:W5:Y:S04]  /*a550*/  LDL.LU R14, [R1+0x10c] ;  /* 0x00010c00010e7983 */ /* 0x000f680000300800 */
[----:B------:R0:W-:Y:S01]  /*a560*/  STL [R1+0x70], R30 ;  /* 0x0000701e01007387 */ /* 0x0001e20000100800 */
[----:B------:R-:W-:-:S03]  /*a570*/  SEL R28, R5, R28, !P0 ;  /* 0x0000001c051c7207 */ /* 0x000fc60004000000 */
[----:B------:R-:W-:Y:S01]  /*a580*/  STL [R1+0x68], R31 ;  /* 0x0000681f01007387 */ /* 0x000fe20000100800 */
[----:B0-----:R-:W-:-:S05]  /*a590*/  SEL R30, R5, R29, !P0 ;  /* 0x0000001d051e7207 */ /* 0x001fca0004000000 */
[----:B------:R-:W-:Y:S01]  /*a5a0*/  STL [R1+0x64], R30 ;  /* 0x0000641e01007387 */ /* 0x000fe20000100800 */
[----:B------:R-:W-:-:S03]  /*a5b0*/  SEL R29, R5, R15, !P0 ;  /* 0x0000000f051d7207 */ /* 0x000fc60004000000 */
[----:B------:R-:W5:Y:S04]  /*a5c0*/  LDL.LU R15, [R1+0x110] ;  /* 0x00011000010f7983 */ /* 0x000f680000300800 */
[----:B------:R0:W-:Y:S01]  /*a5d0*/  STL [R1+0x60], R28 ;  /* 0x0000601c01007387 */ /* 0x0001e20000100800 */
[----:B------:R-:W-:-:S03]  /*a5e0*/  SEL R26, R5, R26, !P0 ;  /* 0x0000001a051a7207 */ /* 0x000fc60004000000 */
[----:B------:R1:W-:Y:S01]  /*a5f0*/  STL [R1+0x58], R29 ;  /* 0x0000581d01007387 */ /* 0x0003e20000100800 */
[C---:B0-----:R-:W-:Y:S02]  /*a600*/  SEL R28, R5.reuse, R27, !P0 ;  /* 0x0000001b051c7207 */ /* 0x041fe40004000000 */
[----:B------:R-:W-:-:S03]  /*a610*/  SEL R24, R5, R24, !P0 ;  /* 0x0000001805187207 */ /* 0x000fc60004000000 */
[----:B------:R-:W-:Y:S01]  /*a620*/  STL [R1+0x54], R28 ;  /* 0x0000541c01007387 */ /* 0x000fe20000100800 */
[C---:B------:R-:W-:Y:S01]  /*a630*/  SEL R27, R5.reuse, R13, !P0 ;  /* 0x0000000d051b7207 */ /* 0x040fe20004000000 */
[----:B-1----:R-:W0:Y:S02]  /*a640*/  LDC R29, c[0x0][0x3ac] ;  /* 0x0000eb00ff1d7b82 */ /* 0x002e240000000800 */
[----:B------:R-:W5:Y:S04]  /*a650*/  LDL.LU R13, [R1+0xe0] ;  /* 0x0000e000010d7983 */ /* 0x000f680000300800 */
[----:B------:R1:W-:Y:S04]  /*a660*/  STL [R1+0x50], R26 ;  /* 0x0000501a01007387 */ /* 0x0003e80000100800 */
[----:B------:R-:W-:Y:S01]  /*a670*/  STL [R1+0x4c], R27 ;  /* 0x00004c1b01007387 */ /* 0x000fe20000100800 */
[----:B-1----:R-:W-:-:S02]  /*a680*/  SEL R26, R5, R25, !P0 ;  /* 0x00000019051a7207 */ /* 0x002fc40004000000 */
[----:B------:R-:W-:-:S03]  /*a690*/  SEL R25, R5, R0, !P0 ;  /* 0x0000000005197207 */ /* 0x000fc60004000000 */
[----:B------:R-:W-:Y:S04]  /*a6a0*/  STL [R1+0x2c], R26 ;  /* 0x00002c1a01007387 */ /* 0x000fe80000100800 */
[----:B------:R-:W5:Y:S04]  /*a6b0*/  LDL.LU R0, [R1+0xe8] ;  /* 0x0000e80001007983 */ /* 0x000f680000300800 */
[----:B------:R1:W-:Y:S04]  /*a6c0*/  STL [R1+0x28], R24 ;  /* 0x0000281801007387 */ /* 0x0003e80000100800 */
[----:B------:R-:W-:Y:S01]  /*a6d0*/  STL [R1+0x24], R25 ;  /* 0x0000241901007387 */ /* 0x000fe20000100800 */
[----:B-1----:R-:W-:-:S02]  /*a6e0*/  SEL R24, R5, R23, !P0 ;  /* 0x0000001705187207 */ /* 0x002fc40004000000 */
[----:B------:R-:W-:-:S03]  /*a6f0*/  SEL R23, R5, R22, !P0 ;  /* 0x0000001605177207 */ /* 0x000fc60004000000 */
[----:B------:R-:W-:Y:S01]  /*a700*/  STL [R1+0x20], R24 ;  /* 0x0000201801007387 */ /* 0x000fe20000100800 */
[----:B--2---:R-:W-:-:S03]  /*a710*/  SEL R22, R5, R11, !P0 ;  /* 0x0000000b05167207 */ /* 0x004fc60004000000 */
[----:B------:R-:W2:Y:S04]  /*a720*/  LDL.LU R11, [R1+0xf0] ;  /* 0x0000f000010b7983 */ /* 0x000ea80000300800 */
[----:B------:R1:W-:Y:S04]  /*a730*/  STL [R1+0x1c], R23 ;  /* 0x00001c1701007387 */ /* 0x0003e80000100800 */
[----:B------:R0:W-:Y:S01]  /*a740*/  STL [R1+0x18], R22 ;  /* 0x0000181601007387 */ /* 0x0001e20000100800 */
[C---:B-1----:R-:W-:Y:S02]  /*a750*/  SEL R23, R5.reuse, R21, !P0 ;  /* 0x0000001505177207 */ /* 0x042fe40004000000 */
[----:B0-----:R-:W-:-:S03]  /*a760*/  SEL R22, R5, R43, !P0 ;  /* 0x0000002b05167207 */ /* 0x001fc60004000000 */
[----:B------:R-:W-:Y:S01]  /*a770*/  STL [R1+0x14], R23 ;  /* 0x0000141701007387 */ /* 0x000fe20000100800 */
[----:B---3--:R-:W-:-:S03]  /*a780*/  SEL R21, R5, R12, !P0 ;  /* 0x0000000c05157207 */ /* 0x008fc60004000000 */
[----:B------:R-:W3:Y:S01]  /*a790*/  LDL.LU R12, [R1+0xf4] ;  /* 0x0000f400010c7983 */ /* 0x000ee20000300800 */
[----:B----4-:R-:W-:-:S03]  /*a7a0*/  SEL R20, R5, R20, !P0 ;  /* 0x0000001405147207 */ /* 0x010fc60004000000 */
[----:B------:R-:W-:Y:S01]  /*a7b0*/  STL [R1+0x10], R22 ;  /* 0x0000101601007387 */ /* 0x000fe20000100800 */
[----:B-----5:R-:W-:-:S03]  /*a7c0*/  SEL R19, R5, R19, !P0 ;  /* 0x0000001305137207 */ /* 0x020fc60004000000 */
[----:B------:R-:W-:Y:S04]  /*a7d0*/  STL [R1+0xc], R21 ;  /* 0x00000c1501007387 */ /* 0x000fe80000100800 */
[----:B------:R0:W-:Y:S04]  /*a7e0*/  STL [R1+0x8], R20 ;  /* 0x0000081401007387 */ /* 0x0001e80000100800 */
[----:B------:R1:W-:Y:S01]  /*a7f0*/  STL [R1+0x4], R19 ;  /* 0x0000041301007387 */ /* 0x0003e20000100800 */
[C---:B------:R-:W-:Y:S02]  /*a800*/  SEL R18, R5.reuse, R18, !P0 ;  /* 0x0000001205127207 */ /* 0x040fe40004000000 */
[----:B------:R-:W-:-:S02]  /*a810*/  SEL R61, R5, R61, !P0 ;  /* 0x0000003d053d7207 */ /* 0x000fc40004000000 */
[----:B------:R-:W-:-:S03]  /*a820*/  SEL R43, R5, R17, !P0 ;  /* 0x00000011052b7207 */ /* 0x000fc60004000000 */
[----:B------:R-:W-:Y:S04]  /*a830*/  STL [R1+0x37f8], R61 ;  /* 0x0037f83d01007387 */ /* 0x000fe80000100800 */
[----:B------:R4:W-:Y:S01]  /*a840*/  STL [R1], R18 ;  /* 0x0000001201007387 */ /* 0x0009e20000100800 */
[----:B------:R-:W-:-:S03]  /*a850*/  SEL R42, R5, R16, !P0 ;  /* 0x00000010052a7207 */ /* 0x000fc60004000000 */
[----:B------:R-:W-:Y:S04]  /*a860*/  STL [R1+0x37fc], R43 ;  /* 0x0037fc2b01007387 */ /* 0x000fe80000100800 */
[----:B------:R-:W5:Y:S04]  /*a870*/  LDL.LU R24, [R1+0xd0] ;  /* 0x0000d00001187983 */ /* 0x000f680000300800 */
[----:B------:R-:W-:Y:S04]  /*a880*/  STL [R1+0x3800], R42 ;  /* 0x0038002a01007387 */ /* 0x000fe80000100800 */
[----:B------:R-:W5:Y:S01]  /*a890*/  LDL.LU R26, [R1+0x9c] ;  /* 0x00009c00011a7983 */ /* 0x000f620000300800 */
[----:B------:R-:W-:-:S03]  /*a8a0*/  SEL R14, R5, R14, !P0 ;  /* 0x0000000e050e7207 */ /* 0x000fc60004000000 */
[----:B------:R-:W5:Y:S04]  /*a8b0*/  LDL.LU R16, [R1+0xb4] ;  /* 0x0000b40001107983 */ /* 0x000f680000300800 */
[----:B------:R-:W-:Y:S04]  /*a8c0*/  STL [R1+0x3804], R14 ;  /* 0x0038040e01007387 */ /* 0x000fe80000100800 */
[----:B0-----:R-:W5:Y:S04]  /*a8d0*/  LDL.LU R20, [R1+0xac] ;  /* 0x0000ac0001147983 */ /* 0x001f680000300800 */
[----:B-1----:R-:W5:Y:S01]  /*a8e0*/  LDL.LU R19, [R1+0x34] ;  /* 0x0000340001137983 */ /* 0x002f620000300800 */
[----:B------:R-:W-:-:S05]  /*a8f0*/  SEL R15, R5, R15, !P0 ;  /* 0x0000000f050f7207 */ /* 0x000fca0004000000 */
[----:B------:R-:W-:Y:S04]  /*a900*/  STL [R1+0x3808], R15 ;  /* 0x0038080f01007387 */ /* 0x000fe80000100800 */
[----:B------:R-:W5:Y:S04]  /*a910*/  LDL.LU R23, [R1+0x38] ;  /* 0x0000380001177983 */ /* 0x000f680000300800 */
[----:B------:R-:W5:Y:S01]  /*a920*/  LDL.LU R25, [R1+0x3c] ;  /* 0x00003c0001197983 */ /* 0x000f620000300800 */
        /* <DEDUP_REMOVED lines=8> */
[C---:B------:R-:W-:Y:S02]  /*a9b0*/  SEL R44, R5.reuse, R44, !P0 ;  /* 0x0000002c052c7207 */ /* 0x040fe40004000000 */
[----:B------:R-:W-:-:S02]  /*a9c0*/  SEL R45, R5, R45, !P0 ;  /* 0x0000002d052d7207 */ /* 0x000fc40004000000 */
[C---:B------:R-:W-:Y:S02]  /*a9d0*/  SEL R46, R5.reuse, R46, !P0 ;  /* 0x0000002e052e7207 */ /* 0x040fe40004000000 */
[----:B--2---:R-:W-:-:S05]  /*a9e0*/  SEL R11, R5, R11, !P0 ;  /* 0x0000000b050b7207 */ /* 0x004fca0004000000 */
[----:B------:R-:W-:Y:S04]  /*a9f0*/  STL [R1+0x3814], R11 ;  /* 0x0038140b01007387 */ /* 0x000fe80000100800 */
[----:B----4-:R-:W2:Y:S04]  /*aa00*/  LDL.LU R18, [R1+0x48] ;  /* 0x0000480001127983 */ /* 0x010ea80000300800 */
[----:B------:R-:W4:Y:S01]  /*aa10*/  LDL.LU R28, [R1+0x30] ;  /* 0x00003000011c7983 */ /* 0x000f220000300800 */
[----:B---3--:R-:W-:-:S05]  /*aa20*/  SEL R12, R5, R12, !P0 ;  /* 0x0000000c050c7207 */ /* 0x008fca0004000000 */
[----:B------:R-:W-:Y:S04]  /*aa30*/  STL [R1+0x3818], R12 ;  /* 0x0038180c01007387 */ /* 0x000fe80000100800 */
[----:B------:R-:W-:Y:S04]  /*aa40*/  STL [R1+0x381c], R44 ;  /* 0x00381c2c01007387 */ /* 0x000fe80000100800 */
[----:B------:R-:W-:Y:S04]  /*aa50*/  STL [R1+0x3820], R45 ;  /* 0x0038202d01007387 */ /* 0x000fe80000100800 */
[----:B------:R-:W-:Y:S01]  /*aa60*/  STL [R1+0x3824], R46 ;  /* 0x0038242e01007387 */ /* 0x000fe20000100800 */
[----:B-----5:R-:W-:-:S02]  /*aa70*/  SEL R24, R5, R24, !P0 ;  /* 0x0000001805187207 */ /* 0x020fc40004000000 */
[----:B------:R-:W-:-:S03]  /*aa80*/  SEL R26, R5, R26, !P0 ;  /* 0x0000001a051a7207 */ /* 0x000fc60004000000 */
[----:B------:R0:W-:Y:S01]  /*aa90*/  STL [R1+0x3828], R24 ;  /* 0x0038281801007387 */ /* 0x0001e20000100800 */
[----:B------:R-:W-:-:S03]  /*aaa0*/  SEL R16, R5, R16, !P0 ;  /* 0x0000001005107207 */ /* 0x000fc60004000000 */
[----:B------:R-:W-:Y:S01]  /*aab0*/  STL [R1+0x382c], R26 ;  /* 0x00382c1a01007387 */ /* 0x000fe20000100800 */
[----:B------:R-:W-:-:S03]  /*aac0*/  SEL R20, R5, R20, !P0 ;  /* 0x0000001405147207 */ /* 0x000fc60004000000 */
[----:B------:R1:W-:Y:S01]  /*aad0*/  STL [R1+0x3830], R16 ;  /* 0x0038301001007387 */ /* 0x0003e20000100800 */
[----:B------:R-:W-:-:S03]  /*aae0*/  SEL R19, R5, R19, !P0 ;  /* 0x0000001305137207 */ /* 0x000fc60004000000 */
[----:B------:R-:W-:Y:S04]  /*aaf0*/  STL [R1+0x3834], R20 ;  /* 0x0038341401007387 */ /* 0x000fe80000100800 */
[----:B------:R-:W-:Y:S01]  /*ab00*/  STL [R1+0x3838], R19 ;  /* 0x0038381301007387 */ /* 0x000fe20000100800 */
[C---:B------:R-:W-:Y:S02]  /*ab10*/  SEL R23, R5.reuse, R23, !P0 ;  /* 0x0000001705177207 */ /* 0x040fe40004000000 */
[----:B------:R-:W-:-:S03]  /*ab20*/  SEL R25, R5, R25, !P0 ;  /* 0x0000001905197207 */ /* 0x000fc60004000000 */
[----:B------:R-:W-:Y:S04]  /*ab30*/  STL [R1+0x383c], R23 ;  /* 0x00383c1701007387 */ /* 0x000fe80000100800 */
[----:B------:R-:W-:Y:S01]  /*ab40*/  STL [R1+0x3840], R25 ;  /* 0x0038401901007387 */ /* 0x000fe20000100800 */
[C---:B------:R-:W-:Y:S02]  /*ab50*/  SEL R17, R5.reuse, R17, !P0 ;  /* 0x0000001105117207 */ /* 0x040fe40004000000 */
[----:B------:R-:W-:-:S03]  /*ab60*/  SEL R21, R5, R21, !P0 ;  /* 0x0000001505157207 */ /* 0x000fc60004000000 */
[----:B------:R3:W-:Y:S04]  /*ab70*/  STL [R1+0x3844], R17 ;  /* 0x0038441101007387 */ /* 0x0007e80000100800 */
[----:B------:R-:W-:Y:S01]  /*ab80*/  STL [R1+0x3848], R21 ;  /* 0x0038481501007387 */ /* 0x000fe20000100800 */
[C---:B------:R-:W-:Y:S02]  /*ab90*/  SEL R27, R5.reuse, R27, !P0 ;  /* 0x0000001b051b7207 */ /* 0x040fe40004000000 */
[----:B------:R-:W-:-:S03]  /*aba0*/  SEL R22, R5, R22, !P0 ;  /* 0x0000001605167207 */ /* 0x000fc60004000000 */
[----:B------:R-:W-:Y:S04]  /*abb0*/  STL [R1+0x384c], R27 ;  /* 0x00384c1b01007387 */ /* 0x000fe80000100800 */
[----:B------:R-:W-:Y:S04]  /*abc0*/  STL [R1+0x3850], R22 ;  /* 0x0038501601007387 */ /* 0x000fe80000100800 */
[----:B------:R-:W5:Y:S04]  /*abd0*/  LDL.LU R36, [R1+0x1c4] ;  /* 0x0001c40001247983 */ /* 0x000f680000300800 */
[----:B------:R-:W3:Y:S04]  /*abe0*/  LDL.LU R37, [R1+0x1dc] ;  /* 0x0001dc0001257983 */ /* 0x000ee80000300800 */
[----:B------:R-:W3:Y:S04]  /*abf0*/  LDL.LU R38, [R1+0x1d8] ;  /* 0x0001d80001267983 */ /* 0x000ee80000300800 */
[----:B------:R-:W3:Y:S04]  /*ac00*/  LDL.LU R39, [R1+0x1d4] ;  /* 0x0001d40001277983 */ /* 0x000ee80000300800 */
[----:B------:R-:W3:Y:S04]  /*ac10*/  LDL.LU R40, [R1+0x1d0] ;  /* 0x0001d00001287983 */ /* 0x000ee80000300800 */
[----:B------:R-:W3:Y:S04]  /*ac20*/  LDL.LU R41, [R1+0x1cc] ;  /* 0x0001cc0001297983 */ /* 0x000ee80000300800 */
[----:B0-----:R-:W1:Y:S04]  /*ac30*/  LDL.LU R24, [R1+0x1c8] ;  /* 0x0001c80001187983 */ /* 0x001e680000300800 */
[----:B------:R-:W3:Y:S04]  /*ac40*/  LDL.LU R46, [R1+0x1c0] ;  /* 0x0001c000012e7983 */ /* 0x000ee80000300800 */
        /* <DEDUP_REMOVED lines=10> */
[----:B------:R-:W3:Y:S01]  /*acf0*/  LDL.LU R61, [R1+0x184] ;  /* 0x00018400013d7983 */ /* 0x000ee20000300800 */
[----:B------:R-:W0:Y:S01]  /*ad00*/  S2R R30, SR_TID.X ;  /* 0x00000000001e7919 */ /* 0x000e220000002100 */
[----:B------:R-:W-:-:S02]  /*ad10*/  @!P6 IMAD.MOV R8, RZ, RZ, -R8 ;  /* 0x000000ffff08e224 */ /* 0x000fc400078e0a08 */
[----:B------:R-:W-:Y:S02]  /*ad20*/  @!P4 IMAD.MOV R7, RZ, RZ, -R7 ;  /* 0x000000ffff07c224 */ /* 0x000fe400078e0a07 */
[----:B------:R-:W-:Y:S02]  /*ad30*/  @!P5 IMAD.MOV R6, RZ, RZ, -R6 ;  /* 0x000000ffff06d224 */ /* 0x000fe400078e0a06 */
[----:B------:R-:W-:Y:S02]  /*ad40*/  @!P3 IMAD.MOV R4, RZ, RZ, -R4 ;  /* 0x000000ffff04b224 */ /* 0x000fe400078e0a04 */
[----:B------:R-:W-:Y:S02]  /*ad50*/  @!P2 IMAD.MOV R3, RZ, RZ, -R3 ;  /* 0x000000ffff03a224 */ /* 0x000fe400078e0a03 */
[----:B------:R-:W-:Y:S01]  /*ad60*/  @!P1 IMAD.MOV R59, RZ, RZ, -R59 ;  /* 0x000000ffff3b9224 */ /* 0x000fe200078e0a3b */
[C---:B------:R-:W-:Y:S02]  /*ad70*/  SEL R47, R5.reuse, R47, !P0 ;  /* 0x0000002f052f7207 */ /* 0x040fe40004000000 */
[----:B------:R-:W-:-:S02]  /*ad80*/  SEL R48, R5, R48, !P0 ;  /* 0x0000003005307207 */ /* 0x000fc40004000000 */
[----:B0-----:R-:W-:-:S05]  /*ad90*/  LOP3.LUT R30, R30, 0x1f, RZ, 0xc0, !PT ;  /* 0x0000001f1e1e7812 */ /* 0x001fca00078ec0ff */
[CC--:B------:R-:W-:Y:S02]  /*ada0*/  IMAD R34, R30.reuse, R29.reuse, RZ ;  /* 0x0000001d1e227224 */ /* 0x0c0fe400078e02ff */
[CC--:B------:R-:W-:Y:S02]  /*adb0*/  IMAD R33, R30.reuse, R29.reuse, RZ ;  /* 0x0000001d1e217224 */ /* 0x0c0fe400078e02ff */
[C---:B------:R-:W-:Y:S02]  /*adc0*/  IMAD R34, R29.reuse, 0x20, R34 ;  /* 0x000000201d227824 */ /* 0x040fe400078e0222 */
[----:B------:R-:W-:Y:S02]  /*add0*/  IMAD R32, R30, R29, RZ ;  /* 0x0000001d1e207224 */ /* 0x000fe400078e02ff */
[C---:B------:R-:W-:Y:S02]  /*ade0*/  IMAD R34, R29.reuse, 0x20, R34 ;  /* 0x000000201d227824 */ /* 0x040fe400078e0222 */
[----:B------:R-:W-:Y:S01]  /*adf0*/  IMAD R33, R29, 0x20, R33 ;  /* 0x000000201d217824 */ /* 0x000fe200078e0221 */
[----:B--2---:R-:W-:Y:S01]  /*ae00*/  SEL R18, R5, R18, !P0 ;  /* 0x0000001205127207 */ /* 0x004fe20004000000 */
[----:B------:R-:W-:Y:S01]  /*ae10*/  IMAD R35, R29, 0x20, R34 ;  /* 0x000000201d237824 */ /* 0x000fe200078e0222 */
[----:B----4-:R-:W-:-:S02]  /*ae20*/  SEL R28, R5, R28, !P0 ;  /* 0x0000001c051c7207 */ /* 0x010fc40004000000 */
[C---:B------:R-:W-:Y:S02]  /*ae30*/  SEL R49, R5.reuse, R49, !P0 ;  /* 0x0000003105317207 */ /* 0x040fe40004000000 */
[C---:B------:R-:W-:Y:S02]  /*ae40*/  SEL R50, R5.reuse, R50, !P0 ;  /* 0x0000003205327207 */ /* 0x040fe40004000000 */
[C---:B------:R-:W-:Y:S02]  /*ae50*/  SEL R51, R5.reuse, R51, !P0 ;  /* 0x0000003305337207 */ /* 0x040fe40004000000 */
[C---:B------:R-:W-:Y:S02]  /*ae60*/  SEL R52, R5.reuse, R52, !P0 ;  /* 0x0000003405347207 */ /* 0x040fe40004000000 */
[C---:B------:R-:W-:Y:S02]  /*ae70*/  SEL R53, R5.reuse, R53, !P0 ;  /* 0x0000003505357207 */ /* 0x040fe40004000000 */
[----:B------:R-:W-:-:S02]  /*ae80*/  SEL R54, R5, R54, !P0 ;  /* 0x0000003605367207 */ /* 0x000fc40004000000 */
        /* <DEDUP_REMOVED lines=13> */
[----:B------:R-:W-:Y:S02]  /*af60*/  SEL R59, R5, R59, !P0 ;  /* 0x0000003b053b7207 */ /* 0x000fe40004000000 */
[----:B------:R-:W-:Y:S02]  /*af70*/  IADD3 R5, P0, PT, R32, UR22, RZ ;  /* 0x0000001620057c10 */ /* 0x000fe4000ff1e0ff */
[----:B------:R-:W-:Y:S02]  /*af80*/  IADD3 R29, P1, PT, R33, UR22, RZ ;  /* 0x00000016211d7c10 */ /* 0x000fe4000ff3e0ff */
[----:B------:R-:W-:Y:S02]  /*af90*/  IADD3 R30, P2, PT, R34, UR22, RZ ;  /* 0x00000016221e7c10 */ /* 0x000fe4000ff5e0ff */
[----:B------:R-:W-:Y:S01]  /*afa0*/  IADD3 R31, P3, PT, R35, UR22, RZ ;  /* 0x00000016231f7c10 */ /* 0x000fe2000ff7e0ff */
[----:B------:R0:W-:Y:S01]  /*afb0*/  STL [R1+0x3760], R5 ;  /* 0x0037600501007387 */ /* 0x0001e20000100800 */
[----:B------:R-:W-:Y:S01]  /*afc0*/  LEA.HI.X.SX32 R32, R32, UR23, 0x1, P0 ;  /* 0x0000001720207c11 */ /* 0x000fe200080f0eff */
[----:B------:R-:W-:Y:S01]  /*afd0*/  UIMAD UR12, UR12, 0x5d, URZ ;  /* 0x0000005d0c0c78a4 */ /* 0x000fe2000f8e02ff */
[----:B------:R-:W-:Y:S01]  /*afe0*/  LEA.HI.X.SX32 R33, R33, UR23, 0x1, P1 ;  /* 0x0000001721217c11 */ /* 0x000fe200088f0eff */
[----:B------:R-:W-:Y:S01]  /*aff0*/  STL [R1+0x376c], R29 ;  /* 0x00376c1d01007387 */ /* 0x000fe20000100800 */
[----:B------:R-:W-:Y:S01]  /*b000*/  LEA.HI.X.SX32 R34, R34, UR23, 0x1, P2 ;  /* 0x0000001722227c11 */ /* 0x000fe200090f0eff */
[----:B------:R-:W-:Y:S01]  /*b010*/  UIMAD UR13, UR13, 0x5c, URZ ;  /* 0x0000005c0d0d78a4 */ /* 0x000fe2000f8e02ff */
[----:B------:R-:W-:Y:S01]  /*b020*/  LEA.HI.X.SX32 R35, R35, UR23, 0x1, P3 ;  /* 0x0000001723237c11 */ /* 0x000fe200098f0eff */
[----:B------:R-:W-:Y:S01]  /*b030*/  STL [R1+0x3770], R30 ;  /* 0x0037701e01007387 */ /* 0x000fe20000100800 */
[----:B------:R-:W-:-:S02]  /*b040*/  UIMAD UR14, UR14, 0x5b, URZ ;  /* 0x0000005b0e0e78a4 */ /* 0x000fc4000f8e02ff */
[----:B------:R-:W-:Y:S01]  /*b050*/  UIMAD UR15, UR15, 0x5a, URZ ;  /* 0x0000005a0f0f78a4 */ /* 0x000fe2000f8e02ff */
[----:B------:R-:W-:Y:S01]  /*b060*/  STL [R1+0x3774], R31 ;  /* 0x0037741f01007387 */ /* 0x000fe20000100800 */
[----:B------:R-:W-:Y:S02]  /*b070*/  UIMAD UR16, UR16, 0x59, URZ ;  /* 0x00000059101078a4 */ /* 0x000fe4000f8e02ff */
[----:B------:R-:W-:Y:S01]  /*b080*/  UIMAD UR17, UR17, 0x58, URZ ;  /* 0x00000058111178a4 */ /* 0x000fe2000f8e02ff */
[----:B------:R-:W-:Y:S01]  /*b090*/  STL [R1+0x3764], R32 ;  /* 0x0037642001007387 */ /* 0x000fe20000100800 */
[----:B------:R-:W-:Y:S02]  /*b0a0*/  UIMAD UR18, UR18, 0x57, URZ ;  /* 0x00000057121278a4 */ /* 0x000fe4000f8e02ff */
[----:B------:R-:W-:Y:S01]  /*b0b0*/  UIMAD UR19, UR19, 0x56, URZ ;  /* 0x00000056131378a4 */ /* 0x000fe2000f8e02ff */
        /* <DEDUP_REMOVED lines=8> */
[----:B------:R-:W-:Y:S02]  /*b140*/  UIMAD UR29, UR29, 0x50, URZ ;  /* 0x000000501d1d78a4 */ /* 0x000fe4000f8e02ff */
[----:B------:R-:W-:-:S02]  /*b150*/  UIMAD UR30, UR30, 0x4f, URZ ;  /* 0x0000004f1e1e78a4 */ /* 0x000fc4000f8e02ff */
[----:B------:R-:W-:Y:S02]  /*b160*/  UIMAD UR31, UR31, 0x4e, URZ ;  /* 0x0000004e1f1f78a4 */ /* 0x000fe4000f8e02ff */
[----:B------:R-:W-:Y:S02]  /*b170*/  UIMAD UR32, UR32, 0x4d, URZ ;  /* 0x0000004d202078a4 */ /* 0x000fe4000f8e02ff */
[----:B------:R-:W-:Y:S02]  /*b180*/  UIMAD UR33, UR33, 0x4c, URZ ;  /* 0x0000004c212178a4 */ /* 0x000fe4000f8e02ff */
        /* <DEDUP_REMOVED lines=11> */
[----:B------:R-:W-:Y:S02]  /*b240*/  USHF.L.U32 UR9, UR9, 0x6, URZ ;  /* 0x0000000609097899 */ /* 0x000fe400080006ff */
        /* <DEDUP_REMOVED lines=29> */
[----:B------:R-:W-:Y:S01]  /*b420*/  UIMAD UR70, UR70, 0x22, URZ ;  /* 0x00000022464678a4 */ /* 0x000fe2000f8e02ff */
[----:B-----5:R-:W-:Y:S01]  /*b430*/  IMAD R36, R36, UR76, RZ ;  /* 0x0000004c24247c24 */ /* 0x020fe2000f8e02ff */
[----:B------:R-:W2:Y:S01]  /*b440*/  LDCU UR22, c[0x0][0x3a8] ;  /* 0x00007500ff1677ac */ /* 0x000ea20008000800 */
[----:B---3--:R-:W-:Y:S01]  /*b450*/  IMAD R37, R37, UR76, RZ ;  /* 0x0000004c25257c24 */ /* 0x008fe2000f8e02ff */
[----:B------:R-:W3:Y:S01]  /*b460*/  LDCU UR23, c[0x0][0x3a8] ;  /* 0x00007500ff1777ac */ /* 0x000ee20008000800 */
[----:B-1----:R-:W-:Y:S02]  /*b470*/  IMAD R16, R24, UR76, RZ ;  /* 0x0000004c18107c24 */ /* 0x002fe4000f8e02ff */
[----:B------:R-:W-:-:S03]  /*b480*/  IMAD R17, R46, UR76, RZ ;  /* 0x0000004c2e117c24 */ /* 0x000fc6000f8e02ff */
[----:B------:R1:W-:Y:S01]  /*b490*/  STL [R1+0x30], R16 ;  /* 0x0000301001007387 */ /* 0x0003e20000100800 */
[----:B0-----:R-:W-:-:S03]  /*b4a0*/  IMAD R5, R45, UR76, RZ ;  /* 0x0000004c2d057c24 */ /* 0x001fc6000f8e02ff */
[----:B------:R-:W-:Y:S04]  /*b4b0*/  STL [R1+0x34], R17 ;  /* 0x0000341101007387 */ /* 0x000fe80000100800 */
[----:B------:R0:W-:Y:S01]  /*b4c0*/  STL [R1+0x38], R5 ;  /* 0x0000380501007387 */ /* 0x0001e20000100800 */
[----:B-1----:R-:W-:Y:S02]  /*b4d0*/  IMAD R16, R44, UR76, RZ ;  /* 0x0000004c2c107c24 */ /* 0x002fe4000f8e02ff */
[----:B------:R-:W-:-:S03]  /*b4e0*/  IMAD R12, R12, UR76, RZ ;  /* 0x0000004c0c0c7c24 */ /* 0x000fc6000f8e02ff */
[----:B------:R-:W-:Y:S01]  /*b4f0*/  STL [R1+0x3c], R16 ;  /* 0x00003c1001007387 */ /* 0x000fe20000100800 */
[----:B0-----:R-:W-:Y:S02]  /*b500*/  IMAD R5, R11, UR76, RZ ;  /* 0x0000004c0b057c24 */ /* 0x001fe4000f8e02ff */
[----:B------:R-:W-:Y:S01]  /*b510*/  IMAD R0, R0, UR76, RZ ;  /* 0x0000004c00007c24 */ /* 0x000fe2000f8e02ff */
[----:B------:R-:W-:Y:S01]  /*b520*/  STL [R1+0x40], R12 ;  /* 0x0000400c01007387 */ /* 0x000fe20000100800 */
[----:B------:R-:W-:-:S03]  /*b530*/  IMAD R11, R13, UR76, RZ ;  /* 0x0000004c0d0b7c24 */ /* 0x000fc6000f8e02ff */
[----:B------:R0:W-:Y:S04]  /*b540*/  STL [R1+0x44], R5 ;  /* 0x0000440501007387 */ /* 0x0001e80000100800 */
[----:B------:R1:W-:Y:S04]  /*b550*/  STL [R1+0x48], R0 ;  /* 0x0000480001007387 */ /* 0x0003e80000100800 */
[----:B------:R4:W-:Y:S01]  /*b560*/  STL [R1+0x5c], R11 ;  /* 0x00005c0b01007387 */ /* 0x0009e20000100800 */
[----:B0-----:R-:W-:Y:S02]  /*b570*/  IMAD R5, R15, UR76, RZ ;  /* 0x0000004c0f057c24 */ /* 0x001fe4000f8e02ff */
[----:B-1----:R-:W-:-:S03]  /*b580*/  IMAD R0, R14, UR76, RZ ;  /* 0x0000004c0e007c24 */ /* 0x002fc6000f8e02ff */
[----:B------:R0:W-:Y:S01]  /*b590*/  STL [R1+0x6c], R5 ;  /* 0x00006c0501007387 */ /* 0x0001e20000100800 */
[----:B----4-:R-:W-:-:S03]  /*b5a0*/  IMAD R11, R42, UR76, RZ ;  /* 0x0000004c2a0b7c24 */ /* 0x010fc6000f8e02ff */
[----:B------:R1:W-:Y:S04]  /*b5b0*/  STL [R1+0x7c], R0 ;  /* 0x00007c0001007387 */ /* 0x0003e80000100800 */
[----:B------:R-:W-:Y:S01]  /*b5c0*/  STL [R1+0x9c], R11 ;  /* 0x00009c0b01007387 */ /* 0x000fe20000100800 */
[----:B0-----:R-:W-:-:S03]  /*b5d0*/  IMAD R5, R43, UR76, RZ ;  /* 0x0000004c2b057c24 */ /* 0x001fc6000f8e02ff */
[----:B------:R-:W4:Y:S01]  /*b5e0*/  LDL.LU R35, [R1+0x180] ;  /* 0x0001800001237983 */ /* 0x000f220000300800 */
[----:B-1----:R-:W-:-:S03]  /*b5f0*/  IMAD R0, R61, UR76, RZ ;  /* 0x0000004c3d007c24 */ /* 0x002fc6000f8e02ff */
[----:B------:R0:W-:Y:S04]  /*b600*/  STL [R1+0xac], R5 ;  /* 0x0000ac0501007387 */ /* 0x0001e80000100800 */
[----:B------:R-:W5:Y:S04]  /*b610*/  LDL.LU R34, [R1+0x17c] ;  /* 0x00017c0001227983 */ /* 0x000f680000300800 */
[----:B------:R1:W-:Y:S04]  /*b620*/  STL [R1+0xb4], R0 ;  /* 0x0000b40001007387 */ /* 0x0003e80000100800 */
[----:B------:R-:W2:Y:S04]  /*b630*/  LDL.LU R33, [R1+0x174] ;  /* 0x0001740001217983 */ /* 0x000ea80000300800 */
[----:B------:R-:W3:Y:S04]  /*b640*/  LDL.LU R32, [R1+0x168] ;  /* 0x0001680001207983 */ /* 0x000ee80000300800 */
[----:B------:R-:W3:Y:S04]  /*b650*/  LDL.LU R31, [R1+0x164] ;  /* 0x00016400011f7983 */ /* 0x000ee80000300800 */
[----:B------:R-:W3:Y:S04]  /*b660*/  LDL.LU R30, [R1+0x154] ;  /* 0x00015400011e7983 */ /* 0x000ee80000300800 */
[----:B------:R-:W3:Y:S04]  /*b670*/  LDL.LU R29, [R1+0x150] ;  /* 0x00015000011d7983 */ /* 0x000ee80000300800 */
[----:B0-----:R-:W3:Y:S04]  /*b680*/  LDL.LU R5, [R1+0x148] ;  /* 0x0001480001057983 */ /* 0x001ee80000300800 */
        /* <DEDUP_REMOVED lines=16> */
[----:B-1----:R-:W3:Y:S04]  /*b790*/  LDL.LU R0, [R1+0xc8] ;  /* 0x0000c80001007983 */ /* 0x002ee80000300800 */
[----:B------:R-:W3:Y:S04]  /*b7a0*/  LDL.LU R13, [R1+0xc4] ;  /* 0x0000c400010d7983 */ /* 0x000ee80000300800 */
[----:B------:R-:W3:Y:S04]  /*b7b0*/  LDL.LU R15, [R1+0xc0] ;  /* 0x0000c000010f7983 */ /* 0x000ee80000300800 */
[----:B------:R-:W3:Y:S04]  /*b7c0*/  LDL.LU R14, [R1+0xbc] ;  /* 0x0000bc00010e7983 */ /* 0x000ee80000300800 */
[----:B------:R-:W3:Y:S04]  /*b7d0*/  LDL.LU R42, [R1+0xb8] ;  /* 0x0000b800012a7983 */ /* 0x000ee80000300800 */
[----:B------:R-:W3:Y:S04]  /*b7e0*/  LDL.LU R43, [R1+0xb0] ;  /* 0x0000b000012b7983 */ /* 0x000ee80000300800 */
[----:B------:R-:W3:Y:S01]  /*b7f0*/  LDL.LU R61, [R1+0xa8] ;  /* 0x0000a800013d7983 */ /* 0x000ee20000300800 */
[----:B----4-:R-:W-:-:S05]  /*b800*/  IMAD R35, R35, UR76, RZ ;  /* 0x0000004c23237c24 */ /* 0x010fca000f8e02ff */
[----:B------:R5:W-:Y:S02]  /*b810*/  STL [R1+0xd0], R35 ;  /* 0x0000d02301007387 */ /* 0x000be40000100800 */
[----:B-----5:R-:W-:Y:S02]  /*b820*/  IMAD R35, R34, UR76, RZ ;  /* 0x0000004c22237c24 */ /* 0x020fe4000f8e02ff */
[----:B--2---:R-:W-:Y:S02]  /*b830*/  IMAD R34, R33, UR76, RZ ;  /* 0x0000004c21227c24 */ /* 0x004fe4000f8e02ff */
[----:B---3--:R-:W-:Y:S01]  /*b840*/  IMAD R33, R32, UR76, RZ ;  /* 0x0000004c20217c24 */ /* 0x008fe2000f8e02ff */
[----:B------:R-:W-:Y:S01]  /*b850*/  STL [R1+0xe0], R35 ;  /* 0x0000e02301007387 */ /* 0x000fe20000100800 */
[----:B------:R-:W-:-:S03]  /*b860*/  IMAD R32, R31, UR76, RZ ;  /* 0x0000004c1f207c24 */ /* 0x000fc6000f8e02ff */
        /* <DEDUP_REMOVED lines=12> */
[----:B------:R0:W-:Y:S04]  /*b930*/  STL [R1+0x110], R5 ;  /* 0x0001100501007387 */ /* 0x0001e80000100800 */
[----:B------:R-:W-:Y:S01]  /*b940*/  STL [R1+0x120], R27 ;  /* 0x0001201b01007387 */ /* 0x000fe20000100800 */
[----:B0-----:R-:W-:-:S03]  /*b950*/  IMAD R5, R17, UR76, RZ ;  /* 0x0000004c11057c24 */ /* 0x001fc6000f8e02ff */
[----:B------:R-:W-:Y:S01]  /*b960*/  STL [R1+0x124], R22 ;  /* 0x0001241601007387 */ /* 0x000fe20000100800 */
[----:B------:R-:W-:Y:S02]  /*b970*/  IMAD R21, R25, UR76, RZ ;  /* 0x0000004c19157c24 */ /* 0x000fe4000f8e02ff */
[----:B------:R-:W-:Y:S01]  /*b980*/  IMAD R17, R23, UR76, RZ ;  /* 0x0000004c17117c24 */ /* 0x000fe2000f8e02ff */
[----:B------:R0:W-:Y:S04]  /*b990*/  STL [R1+0x128], R5 ;  /* 0x0001280501007387 */ /* 0x0001e80000100800 */
[----:B------:R-:W-:Y:S01]  /*b9a0*/  STL [R1+0x11c], R21 ;  /* 0x00011c1501007387 */ /* 0x000fe20000100800 */
[----:B0-----:R-:W-:-:S03]  /*b9b0*/  IMAD R5, R19, UR76, RZ ;  /* 0x0000004c13057c24 */ /* 0x001fc6000f8e02ff */
[----:B------:R0:W-:Y:S01]  /*b9c0*/  STL [R1+0x118], R17 ;  /* 0x0001181101007387 */ /* 0x0001e20000100800 */
[----:B------:R-:W-:-:S03]  /*b9d0*/  IMAD R19, R20, UR76, RZ ;  /* 0x0000004c14137c24 */ /* 0x000fc6000f8e02ff */
[----:B------:R1:W-:Y:S01]  /*b9e0*/  STL [R1+0x114], R5 ;  /* 0x0001140501007387 */ /* 0x0003e20000100800 */
[----:B0-----:R-:W-:-:S03]  /*b9f0*/  IMAD R17, R16, UR76, RZ ;  /* 0x0000004c10117c24 */ /* 0x001fc6000f8e02ff */
[----:B------:R-:W-:Y:S01]  /*ba00*/  STL [R1+0x104], R19 ;  /* 0x0001041301007387 */ /* 0x000fe20000100800 */
[----:B-1----:R-:W-:-:S03]  /*ba10*/  IMAD R5, R26, UR76, RZ ;  /* 0x0000004c1a057c24 */ /* 0x002fc6000f8e02ff */
[----:B------:R0:W-:Y:S01]  /*ba20*/  STL [R1+0x100], R17 ;  /* 0x0001001101007387 */ /* 0x0001e20000100800 */
[----:B------:R-:W-:-:S03]  /*ba30*/  IMAD R16, R24, UR76, RZ ;  /* 0x0000004c18107c24 */ /* 0x000fc6000f8e02ff */
[----:B------:R1:W-:Y:S01]  /*ba40*/  STL [R1+0xfc], R5 ;  /* 0x0000fc0501007387 */ /* 0x0003e20000100800 */
[----:B0-----:R-:W-:-:S03]  /*ba50*/  IMAD R17, R46, UR76, RZ ;  /* 0x0000004c2e117c24 */ /* 0x001fc6000f8e02ff */
[----:B------:R0:W-:Y:S01]  /*ba60*/  STL [R1+0xf8], R16 ;  /* 0x0000f81001007387 */ /* 0x0001e20000100800 */
[----:B-1----:R-:W-:-:S03]  /*ba70*/  IMAD R5, R45, UR76, RZ ;  /* 0x0000004c2d057c24 */ /* 0x002fc6000f8e02ff */
[----:B------:R-:W-:Y:S01]  /*ba80*/  STL [R1+0xe4], R17 ;  /* 0x0000e41101007387 */ /* 0x000fe20000100800 */
[----:B------:R-:W-:-:S03]  /*ba90*/  IMAD R12, R12, UR76, RZ ;  /* 0x0000004c0c0c7c24 */ /* 0x000fc6000f8e02ff */
[----:B------:R1:W-:Y:S01]  /*baa0*/  STL [R1+0xdc], R5 ;  /* 0x0000dc0501007387 */ /* 0x0003e20000100800 */
[----:B0-----:R-:W-:Y:S02]  /*bab0*/  IMAD R16, R44, UR76, RZ ;  /* 0x0000004c2c107c24 */ /* 0x001fe4000f8e02ff */
[----:B------:R-:W-:-:S03]  /*bac0*/  IMAD R0, R0, UR76, RZ ;  /* 0x0000004c00007c24 */ /* 0x000fc6000f8e02ff */
[----:B------:R-:W-:Y:S01]  /*bad0*/  STL [R1+0xd8], R16 ;  /* 0x0000d81001007387 */ /* 0x000fe20000100800 */
[----:B-1----:R-:W-:-:S03]  /*bae0*/  IMAD R5, R11, UR76, RZ ;  /* 0x0000004c0b057c24 */ /* 0x002fc6000f8e02ff */
[----:B------:R-:W-:Y:S01]  /*baf0*/  STL [R1+0xd4], R12 ;  /* 0x0000d40c01007387 */ /* 0x000fe20000100800 */
[----:B------:R-:W-:-:S03]  /*bb00*/  IMAD R11, R13, UR76, RZ ;  /* 0x0000004c0d0b7c24 */ /* 0x000fc6000f8e02ff */
[----:B------:R0:W-:Y:S04]  /*bb10*/  STL [R1+0xcc], R5 ;  /* 0x0000cc0501007387 */ /* 0x0001e80000100800 */
[----:B------:R1:W-:Y:S01]  /*bb20*/  STL [R1+0xc8], R0 ;  /* 0x0000c80001007387 */ /* 0x0003e20000100800 */
[----:B0-----:R-:W-:-:S03]  /*bb30*/  IMAD R5, R15, UR76, RZ ;  /* 0x0000004c0f057c24 */ /* 0x001fc6000f8e02ff */
[----:B------:R0:W-:Y:S01]  /*bb40*/  STL [R1+0xc4], R11 ;  /* 0x0000c40b01007387 */ /* 0x0001e20000100800 */
[----:B-1----:R-:W-:-:S03]  /*bb50*/  IMAD R0, R14, UR76, RZ ;  /* 0x0000004c0e007c24 */ /* 0x002fc6000f8e02ff */
[----:B------:R1:W-:Y:S01]  /*bb60*/  STL [R1+0xc0], R5 ;  /* 0x0000c00501007387 */ /* 0x0003e20000100800 */
[----:B0-----:R-:W-:-:S03]  /*bb70*/  IMAD R11, R42, UR76, RZ ;  /* 0x0000004c2a0b7c24 */ /* 0x001fc6000f8e02ff */
[----:B------:R0:W-:Y:S01]  /*bb80*/  STL [R1+0xbc], R0 ;  /* 0x0000bc0001007387 */ /* 0x0001e20000100800 */
[----:B-1----:R-:W-:-:S03]  /*bb90*/  IMAD R5, R43, UR76, RZ ;  /* 0x0000004c2b057c24 */ /* 0x002fc6000f8e02ff */
[----:B------:R1:W-:Y:S04]  /*bba0*/  STL [R1+0xb8], R11 ;  /* 0x0000b80b01007387 */ /* 0x0003e80000100800 */
[----:B------:R-:W2:Y:S01]  /*bbb0*/  LDL.LU R22, [R1+0xa4] ;  /* 0x0000a40001167983 */ /* 0x000ea20000300800 */
[----:B0-----:R-:W-:-:S03]  /*bbc0*/  IMAD R0, R61, UR76, RZ ;  /* 0x0000004c3d007c24 */ /* 0x001fc6000f8e02ff */
[----:B------:R-:W-:Y:S04]  /*bbd0*/  STL [R1+0xb0], R5 ;  /* 0x0000b00501007387 */ /* 0x000fe80000100800 */
[----:B------:R-:W3:Y:S04]  /*bbe0*/  LDL.LU R27, [R1+0xa0] ;  /* 0x0000a000011b7983 */ /* 0x000ee80000300800 */
[----:B------:R0:W-:Y:S04]  /*bbf0*/  STL [R1+0xa8], R0 ;  /* 0x0000a80001007387 */ /* 0x0001e80000100800 */
[----:B------:R-:W4:Y:S04]  /*bc00*/  LDL.LU R21, [R1+0x98] ;  /* 0x0000980001157983 */ /* 0x000f280000300800 */
[----:B------:R-:W5:Y:S04]  /*bc10*/  LDL.LU R17, [R1+0x94] ;  /* 0x0000940001117983 */ /* 0x000f680000300800 */
        /* <DEDUP_REMOVED lines=11> */
[----:B-1----:R-:W5:Y:S04]  /*bcd0*/  LDL.LU R11, [R1+0x58] ;  /* 0x00005800010b7983 */ /* 0x002f680000300800 */
[----:B0-----:R-:W5:Y:S04]  /*bce0*/  LDL.LU R0, [R1+0x54] ;  /* 0x0000540001007983 */ /* 0x001f680000300800 */
        /* <DEDUP_REMOVED lines=13> */
[----:B------:R-:W5:Y:S01]  /*bdc0*/  LDL.LU R5, [R1] ;  /* 0x0000000001057983 */ /* 0x000f620000300800 */
[----:B--2---:R-:W-:-:S05]  /*bdd0*/  IMAD R22, R22, UR76, RZ ;  /* 0x0000004c16167c24 */ /* 0x004fca000f8e02ff */
[----:B------:R0:W-:Y:S01]  /*bde0*/  STL [R1+0xa4], R22 ;  /* 0x0000a41601007387 */ /* 0x0001e20000100800 */
[----:B---3--:R-:W-:-:S03]  /*bdf0*/  IMAD R27, R27, UR76, RZ ;  /* 0x0000004c1b1b7c24 */ /* 0x008fc6000f8e02ff */
[----:B0-----:R-:W2:Y:S01]  /*be00*/  LDL.LU R22, [R1+0x3850] ;  /* 0x0038500001167983 */ /* 0x001ea20000300800 */
[----:B----4-:R-:W-:-:S03]  /*be10*/  IMAD R21, R21, UR76, RZ ;  /* 0x0000004c15157c24 */ /* 0x010fc6000f8e02ff */
[----:B------:R0:W-:Y:S01]  /*be20*/  STL [R1+0xa0], R27 ;  /* 0x0000a01b01007387 */ /* 0x0001e20000100800 */
[----:B-----5:R-:W-:Y:S02]  /*be30*/  IMAD R17, R17, UR76, RZ ;  /* 0x0000004c11117c24 */ /* 0x020fe4000f8e02ff */
[----:B------:R-:W-:Y:S01]  /*be40*/  IMAD R25, R25, UR76, RZ ;  /* 0x0000004c19197c24 */ /* 0x000fe2000f8e02ff */
[----:B0-----:R-:W3:Y:S01]  /*be50*/  LDL.LU R27, [R1+0x384c] ;  /* 0x00384c00011b7983 */ /* 0x001ee20000300800 */
[----:B------:R-:W-:-:S03]  /*be60*/  IMAD R23, R23, UR76, RZ ;  /* 0x0000004c17177c24 */ /* 0x000fc6000f8e02ff */
[----:B------:R0:W-:Y:S01]  /*be70*/  STL [R1+0x98], R21 ;  /* 0x0000981501007387 */ /* 0x0001e20000100800 */
[----:B------:R-:W-:Y:S02]  /*be80*/  IMAD R19, R19, UR76, RZ ;  /* 0x0000004c13137c24 */ /* 0x000fe4000f8e02ff */
[----:B------:R-:W-:Y:S01]  /*be90*/  IMAD R20, R20, UR76, RZ ;  /* 0x0000004c14147c24 */ /* 0x000fe2000f8e02ff */
[----:B0-----:R-:W4:Y:S04]  /*bea0*/  LDL.LU R21, [R1+0x3848] ;  /* 0x0038480001157983 */ /* 0x001f280000300800 */
[----:B------:R0:W-:Y:S01]  /*beb0*/  STL [R1+0x94], R17 ;  /* 0x0000941101007387 */ /* 0x0001e20000100800 */
[----:B------:R-:W-:Y:S02]  /*bec0*/  IMAD R16, R16, UR76, RZ ;  /* 0x0000004c10107c24 */ /* 0x000fe4000f8e02ff */
[----:B------:R-:W-:Y:S01]  /*bed0*/  IMAD R26, R26, UR76, RZ ;  /* 0x0000004c1a1a7c24 */ /* 0x000fe2000f8e02ff */
[----:B0-----:R-:W5:Y:S04]  /*bee0*/  LDL.LU R17, [R1+0x3844] ;  /* 0x0038440001117983 */ /* 0x001f680000300800 */
[----:B------:R0:W-:Y:S01]  /*bef0*/  STL [R1+0x90], R25 ;  /* 0x0000901901007387 */ /* 0x0001e20000100800 */
[----:B------:R-:W-:-:S03]  /*bf00*/  IMAD R24, R24, UR76, RZ ;  /* 0x0000004c18187c24 */ /* 0x000fc6000f8e02ff */
[----:B0-----:R-:W2:Y:S04]  /*bf10*/  LDL.LU R25, [R1+0x3840] ;  /* 0x0038400001197983 */ /* 0x001ea80000300800 */
        /* <DEDUP_REMOVED lines=36> */
[----:B------:R0:W-:Y:S04]  /*c160*/  STL [R1+0x140], R13 ;  /* 0x0001400d01007387 */ /* 0x0001e80000100800 */
[----:B0-----:R-:W2:Y:S04]  /*c170*/  LDL.LU R13, [R1+0x380c] ;  /* 0x00380c00010d7983 */ /* 0x001ea80000300800 */
[----:B------:R0:W-:Y:S04]  /*c180*/  STL [R1+0x148], R15 ;  /* 0x0001480f01007387 */ /* 0x0001e80000100800 */
[----:B0-----:R-:W3:Y:S04]  /*c190*/  LDL.LU R15, [R1+0x3808] ;  /* 0x00380800010f7983 */ /* 0x001ee80000300800 */
[----:B------:R0:W-:Y:S04]  /*c1a0*/  STL [R1+0x14c], R14 ;  /* 0x00014c0e01007387 */ /* 0x0001e80000100800 */
[----:B0-----:R-:W3:Y:S04]  /*c1b0*/  LDL.LU R14, [R1+0x3804] ;  /* 0x00380400010e7983 */ /* 0x001ee80000300800 */
[----:B------:R0:W-:Y:S04]  /*c1c0*/  STL [R1+0x154], R42 ;  /* 0x0001542a01007387 */ /* 0x0001e80000100800 */
[----:B0-----:R-:W3:Y:S04]  /*c1d0*/  LDL.LU R42, [R1+0x3800] ;  /* 0x00380000012a7983 */ /* 0x001ee80000300800 */
[----:B------:R0:W-:Y:S04]  /*c1e0*/  STL [R1+0x15c], R43 ;  /* 0x00015c2b01007387 */ /* 0x0001e80000100800 */
[----:B0-----:R-:W4:Y:S04]  /*c1f0*/  LDL.LU R43, [R1+0x37fc] ;  /* 0x0037fc00012b7983 */ /* 0x001f280000300800 */
[----:B------:R0:W-:Y:S04]  /*c200*/  STL [R1+0x164], R61 ;  /* 0x0001643d01007387 */ /* 0x0001e80000100800 */
[----:B0-----:R-:W5:Y:S01]  /*c210*/  LDL.LU R61, [R1+0x37f8] ;  /* 0x0037f800013d7983 */ /* 0x001f620000300800 */
[----:B------:R-:W-:-:S05]  /*c220*/  IMAD R35, R35, UR76, RZ ;  /* 0x0000004c23237c24 */ /* 0x000fca000f8e02ff */
[----:B------:R0:W-:Y:S02]  /*c230*/  STL [R1+0x16c], R35 ;  /* 0x00016c2301007387 */ /* 0x0001e40000100800 */
[----:B0-----:R-:W-:Y:S02]  /*c240*/  IMAD R35, R34, UR76, RZ ;  /* 0x0000004c22237c24 */ /* 0x001fe4000f8e02ff */
[----:B------:R-:W-:Y:S02]  /*c250*/  IMAD R34, R33, UR76, RZ ;  /* 0x0000004c21227c24 */ /* 0x000fe4000f8e02ff */
[----:B------:R-:W-:Y:S02]  /*c260*/  IMAD R33, R32, UR76, RZ ;  /* 0x0000004c20217c24 */ /* 0x000fe4000f8e02ff */
[----:B------:R-:W-:Y:S01]  /*c270*/  IMAD R32, R31, UR76, RZ ;  /* 0x0000004c1f207c24 */ /* 0x000fe2000f8e02ff */
[----:B------:R-:W-:Y:S01]  /*c280*/  STL [R1+0x170], R35 ;  /* 0x0001702301007387 */ /* 0x000fe20000100800 */
[----:B------:R-:W-:-:S02]  /*c290*/  IMAD R31, R30, UR76, RZ ;  /* 0x0000004c1e1f7c24 */ /* 0x000fc4000f8e02ff */
[----:B------:R-:W-:Y:S01]  /*c2a0*/  IMAD R30, R29, UR76, RZ ;  /* 0x0000004c1d1e7c24 */ /* 0x000fe2000f8e02ff */
[----:B------:R-:W-:Y:S01]  /*c2b0*/  STL [R1+0x178], R34 ;  /* 0x0001782201007387 */ /* 0x000fe20000100800 */
[----:B------:R-:W-:-:S03]  /*c2c0*/  IMAD R29, R5, UR76, RZ ;  /* 0x0000004c051d7c24 */ /* 0x000fc6000f8e02ff */
[----:B------:R-:W-:Y:S04]  /*c2d0*/  STL [R1+0x180], R33 ;  /* 0x0001802101007387 */ /* 0x000fe80000100800 */
[----:B------:R-:W-:Y:S04]  /*c2e0*/  STL [R1+0x188], R32 ;  /* 0x0001882001007387 */ /* 0x000fe80000100800 */
[----:B------:R-:W-:Y:S04]  /*c2f0*/  STL [R1+0x190], R31 ;  /* 0x0001901f01007387 */ /* 0x000fe80000100800 */
[----:B------:R-:W-:Y:S04]  /*c300*/  STL [R1+0x198], R30 ;  /* 0x0001981e01007387 */ /* 0x000fe80000100800 */
[----:B------:R3:W-:Y:S01]  /*c310*/  STL [R1+0x19c], R29 ;  /* 0x00019c1d01007387 */ /* 0x0007e20000100800 */
[----:B--2---:R-:W-:-:S02]  /*c320*/  IMAD R13, R13, UR76, RZ ;  /* 0x0000004c0d0d7c24 */ /* 0x004fc4000f8e02ff */
[----:B---3--:R-:W-:Y:S02]  /*c330*/  IMAD R29, R42, UR76, RZ ;  /* 0x0000004c2a1d7c24 */ /* 0x008fe4000f8e02ff */
[----:B----4-:R-:W-:Y:S02]  /*c340*/  IMAD R30, R43, UR76, RZ ;  /* 0x0000004c2b1e7c24 */ /* 0x010fe4000f8e02ff */
[----:B-----5:R-:W-:-:S05]  /*c350*/  IMAD R5, R61, UR76, RZ ;  /* 0x0000004c3d057c24 */ /* 0x020fca000f8e02ff */
[----:B------:R0:W-:Y:S04]  /*c360*/  STL [R1+0x1a4], R5 ;  /* 0x0001a40501007387 */ /* 0x0001e80000100800 */
[----:B------:R-:W-:Y:S01]  /*c370*/  STL [R1+0x1ac], R30 ;  /* 0x0001ac1e01007387 */ /* 0x000fe20000100800 */
[----:B0-----:R-:W-:-:S03]  /*c380*/  IMAD R5, R14, UR76, RZ ;  /* 0x0000004c0e057c24 */ /* 0x001fc6000f8e02ff */
[----:B------:R-:W-:Y:S01]  /*c390*/  STL [R1+0x1b4], R29 ;  /* 0x0001b41d01007387 */ /* 0x000fe20000100800 */
[----:B------:R-:W-:-:S03]  /*c3a0*/  IMAD R14, R15, UR76, RZ ;  /* 0x0000004c0f0e7c24 */ /* 0x000fc6000f8e02ff */
[----:B------:R0:W-:Y:S04]  /*c3b0*/  STL [R1+0x1bc], R5 ;  /* 0x0001bc0501007387 */ /* 0x0001e80000100800 */
[----:B------:R-:W-:Y:S01]  /*c3c0*/  STL [R1+0x1c0], R14 ;  /* 0x0001c00e01007387 */ /* 0x000fe20000100800 */
[----:B0-----:R-:W-:Y:S02]  /*c3d0*/  IMAD R5, R0, UR76, RZ ;  /* 0x0000004c00057c24 */ /* 0x001fe4000f8e02ff */
[----:B------:R-:W-:Y:S01]  /*c3e0*/  IMAD R0, R11, UR76, RZ ;  /* 0x0000004c0b007c24 */ /* 0x000fe2000f8e02ff */
        /* <DEDUP_REMOVED lines=53> */
[----:B------:R-:W-:Y:S01]  /*c740*/  STL [R1+0x28c], R11 ;  /* 0x00028c0b01007387 */ /* 0x000fe20000100800 */
[----:B-1----:R-:W-:-:S03]  /*c750*/  IMAD R0, R56, UR76, RZ ;  /* 0x0000004c38007c24 */ /* 0x002fc6000f8e02ff */
[----:B------:R-:W2:Y:S04]  /*c760*/  LDL.LU R14, [R1+0x214] ;  /* 0x00021400010e7983 */ /* 0x000ea80000300800 */
[----:B------:R0:W-:Y:S04]  /*c770*/  STL [R1+0x294], R5 ;  /* 0x0002940501007387 */ /* 0x0001e80000100800 */
[----:B------:R1:W-:Y:S04]  /*c780*/  STL [R1+0x29c], R0 ;  /* 0x00029c0001007387 */ /* 0x0003e80000100800 */
[----:B------:R-:W3:Y:S01]  /*c790*/  LDL.LU R42, [R1+0x20c] ;  /* 0x00020c00012a7983 */ /* 0x000ee20000300800 */
[----:B0-----:R-:W-:-:S02]  /*c7a0*/  IMAD R5, R57, UR76, RZ ;  /* 0x0000004c39057c24 */ /* 0x001fc4000f8e02ff */
[----:B-1----:R-:W-:-:S03]  /*c7b0*/  IMAD R0, R58, UR76, RZ ;  /* 0x0000004c3a007c24 */ /* 0x002fc6000f8e02ff */
[----:B------:R-:W-:Y:S04]  /*c7c0*/  STL [R1+0x2a0], R5 ;  /* 0x0002a00501007387 */ /* 0x000fe80000100800 */
[----:B------:R-:W4:Y:S04]  /*c7d0*/  LDL.LU R43, [R1+0x200] ;  /* 0x00020000012b7983 */ /* 0x000f280000300800 */
[----:B------:R0:W-:Y:S04]  /*c7e0*/  STL [R1+0x2a8], R0 ;  /* 0x0002a80001007387 */ /* 0x0001e80000100800 */
[----:B------:R-:W5:Y:S01]  /*c7f0*/  LDL.LU R61, [R1+0x1f8] ;  /* 0x0001f800013d7983 */ /* 0x000f620000300800 */
[----:B------:R-:W-:-:S02]  /*c800*/  IMAD R35, R60, UR76, RZ ;  /* 0x0000004c3c237c24 */ /* 0x000fc4000f8e02ff */
[----:B------:R-:W-:Y:S02]  /*c810*/  IMAD R34, R10, UR76, RZ ;  /* 0x0000004c0a227c24 */ /* 0x000fe4000f8e02ff */
[----:B0-----:R-:W-:Y:S02]  /*c820*/  IMAD R0, R2, UR76, RZ ;  /* 0x0000004c02007c24 */ /* 0x001fe4000f8e02ff */
[----:B------:R-:W-:-:S03]  /*c830*/  IMAD R31, R9, UR76, RZ ;  /* 0x0000004c091f7c24 */ /* 0x000fc6000f8e02ff */
[----:B------:R0:W-:Y:S01]  /*c840*/  STL [R1+0x2b0], R0 ;  /* 0x0002b00001007387 */ /* 0x0001e20000100800 */
[----:B------:R-:W-:-:S03]  /*c850*/  IMAD R30, R8, UR76, RZ ;  /* 0x0000004c081e7c24 */ /* 0x000fc6000f8e02ff */
[----:B------:R-:W-:Y:S01]  /*c860*/  STL [R1+0x2b8], R35 ;  /* 0x0002b82301007387 */ /* 0x000fe20000100800 */
[----:B------:R-:W-:-:S03]  /*c870*/  IMAD R29, R7, UR76, RZ ;  /* 0x0000004c071d7c24 */ /* 0x000fc6000f8e02ff */
[----:B------:R-:W-:Y:S01]  /*c880*/  STL [R1+0x3780], R35 ;  /* 0x0037802301007387 */ /* 0x000fe20000100800 */
[----:B------:R-:W-:-:S03]  /*c890*/  IMAD R33, R6, UR76, RZ ;  /* 0x0000004c06217c24 */ /* 0x000fc6000f8e02ff */
[----:B------:R-:W-:Y:S04]  /*c8a0*/  STL [R1+0x2c0], R34 ;  /* 0x0002c02201007387 */ /* 0x000fe80000100800 */
[----:B------:R-:W-:Y:S01]  /*c8b0*/  STL [R1+0x3784], R34 ;  /* 0x0037842201007387 */ /* 0x000fe20000100800 */
[----:B0-----:R-:W-:-:S03]  /*c8c0*/  IMAD R0, R59, UR76, RZ ;  /* 0x0000004c3b007c24 */ /* 0x001fc6000f8e02ff */
[----:B------:R-:W-:Y:S04]  /*c8d0*/  STL [R1+0x2c8], R31 ;  /* 0x0002c81f01007387 */ /* 0x000fe80000100800 */
[----:B------:R-:W-:Y:S04]  /*c8e0*/  STL [R1+0x3788], R31 ;  /* 0x0037881f01007387 */ /* 0x000fe80000100800 */
[----:B------:R-:W-:Y:S04]  /*c8f0*/  STL [R1+0x2cc], R30 ;  /* 0x0002cc1e01007387 */ /* 0x000fe80000100800 */
[----:B------:R-:W-:Y:S01]  /*c900*/  STL [R1+0x378c], R30 ;  /* 0x00378c1e01007387 */ /* 0x000fe20000100800 */
[----:B------:R-:W-:-:S03]  /*c910*/  IMAD R32, R4, UR76, RZ ;  /* 0x0000004c04207c24 */ /* 0x000fc6000f8e02ff */
[----:B------:R-:W-:Y:S01]  /*c920*/  STL [R1+0x2d4], R29 ;  /* 0x0002d41d01007387 */ /* 0x000fe20000100800 */
[----:B------:R-:W-:-:S03]  /*c930*/  IMAD R5, R3, UR76, RZ ;  /* 0x0000004c03057c24 */ /* 0x000fc6000f8e02ff */
[----:B------:R-:W-:Y:S04]  /*c940*/  STL [R1+0x3790], R29 ;  /* 0x0037901d01007387 */ /* 0x000fe80000100800 */
[----:B------:R-:W-:Y:S04]  /*c950*/  STL [R1+0x2dc], R33 ;  /* 0x0002dc2101007387 */ /* 0x000fe80000100800 */
[----:B------:R-:W-:Y:S04]  /*c960*/  STL [R1+0x3794], R33 ;  /* 0x0037942101007387 */ /* 0x000fe80000100800 */
[----:B------:R-:W-:Y:S04]  /*c970*/  STL [R1+0x2f0], R0 ;  /* 0x0002f00001007387 */ /* 0x000fe80000100800 */
[----:B------:R-:W-:Y:S04]  /*c980*/  STL [R1+0x2e4], R32 ;  /* 0x0002e42001007387 */ /* 0x000fe80000100800 */
[----:B------:R-:W-:Y:S04]  /*c990*/  STL [R1+0x3798], R32 ;  /* 0x0037982001007387 */ /* 0x000fe80000100800 */
[----:B------:R-:W-:Y:S04]  /*c9a0*/  STL [R1+0x2ec], R5 ;  /* 0x0002ec0501007387 */ /* 0x000fe80000100800 */
[----:B------:R0:W-:Y:S01]  /*c9b0*/  STL [R1+0x379c], R5 ;  /* 0x00379c0501007387 */ /* 0x0001e20000100800 */
[----:B--2---:R-:W-:-:S05]  /*c9c0*/  IMAD R4, R14, UR77, RZ ;  /* 0x0000004d0e047c24 */ /* 0x004fca000f8e02ff */
[----:B------:R-:W-:Y:S01]  /*c9d0*/  IADD3 R9, P0, PT, R4, UR20, RZ ;  /* 0x0000001404097c10 */ /* 0x000fe2000ff1e0ff */
[----:B---3--:R-:W-:-:S03]  /*c9e0*/  IMAD R3, R42, UR77, RZ ;  /* 0x0000004d2a037c24 */ /* 0x008fc6000f8e02ff */
[----:B0-----:R-:W-:Y:S02]  /*c9f0*/  LEA.HI.X.SX32 R5, R4, UR21, 0x1, P0 ;  /* 0x0000001504057c11 */ /* 0x001fe400080f0eff */
[----:B------:R-:W-:Y:S01]  /*ca00*/  IADD3 R10, P1, PT, R3, UR20, RZ ;  /* 0x00000014030a7c10 */ /* 0x000fe2000ff3e0ff */
[----:B----4-:R-:W-:Y:S02]  /*ca10*/  IMAD R2, R43, UR77, RZ ;  /* 0x0000004d2b027c24 */ /* 0x010fe4000f8e02ff */
[----:B-----5:R-:W-:-:S03]  /*ca20*/  IMAD R0, R61, UR77, RZ ;  /* 0x0000004d3d007c24 */ /* 0x020fc6000f8e02ff */
[----:B------:R-:W-:Y:S01]  /*ca30*/  IADD3 R11, P2, PT, R2, UR20, RZ ;  /* 0x00000014020b7c10 */ /* 0x000fe2000ff5e0ff */
[----:B------:R-:W-:Y:S01]  /*ca40*/  STL [R1+0xfd8], R9 ;  /* 0x000fd80901007387 */ /* 0x000fe20000100800 */
[----:B------:R-:W-:Y:S01]  /*ca50*/  LEA.HI.X.SX32 R6, R3, UR21, 0x1, P1 ;  /* 0x0000001503067c11 */ /* 0x000fe200088f0eff */
[----:B------:R-:W-:Y:S01]  /*ca60*/  IMAD R38, R38, UR76, RZ ;  /* 0x0000004c26267c24 */ /* 0x000fe2000f8e02ff */
[----:B------:R-:W-:Y:S01]  /*ca70*/  IADD3 R12, P3, PT, R0, UR20, RZ ;  /* 0x00000014000c7c10 */ /* 0x000fe2000ff7e0ff */
[----:B------:R-:W-:Y:S01]  /*ca80*/  UIMAD UR20, UR75, 0x7f, URZ ;  /* 0x0000007f4b1478a4 */ /* 0x000fe2000f8e02ff */
[----:B------:R-:W-:Y:S01]  /*ca90*/  STL [R1+0xfe0], R10 ;  /* 0x000fe00a01007387 */ /* 0x000fe20000100800 */
[----:B------:R-:W-:Y:S01]  /*caa0*/  LEA.HI.X.SX32 R7, R2, UR21, 0x1, P2 ;  /* 0x0000001502077c11 */ /* 0x000fe200090f0eff */
[----:B------:R-:W-:Y:S01]  /*cab0*/  IMAD R39, R39, UR76, RZ ;  /* 0x0000004c27277c24 */ /* 0x000fe2000f8e02ff */
[----:B------:R-:W-:Y:S01]  /*cac0*/  LEA.HI.X.SX32 R8, R0, UR21, 0x1, P3 ;  /* 0x0000001500087c11 */ /* 0x000fe200098f0eff */
[----:B------:R-:W-:Y:S01]  /*cad0*/  STL [R1+0xfe8], R11 ;  /* 0x000fe80b01007387 */ /* 0x000fe20000100800 */
[----:B------:R-:W-:Y:S01]  /*cae0*/  IADD3 R0, P0, PT, R12, UR20, RZ ;  /* 0x000000140c007c10 */ /* 0x000fe2000ff1e0ff */
[----:B------:R-:W-:Y:S01]  /*caf0*/  IMAD R40, R40, UR76, RZ ;  /* 0x0000004c28287c24 */ /* 0x000fe2000f8e02ff */
[----:B------:R-:W-:Y:S01]  /*cb00*/  SHF.R.S32.HI R17, RZ, 0x1f, R36 ;  /* 0x0000001fff117819 */ /* 0x000fe20000011424 */
[----:B------:R-:W-:Y:S01]  /*cb10*/  STL [R1+0xff0], R12 ;  /* 0x000ff00c01007387 */ /* 0x000fe20000100800 */
[----:B------:R-:W-:Y:S01]  /*cb20*/  IADD3 R3, P1, PT, R11, UR20, RZ ;  /* 0x000000140b037c10 */ /* 0x000fe2000ff3e0ff */
[----:B------:R-:W-:Y:S01]  /*cb30*/  IMAD R41, R41, UR76, RZ ;  /* 0x0000004c29297c24 */ /* 0x000fe2000f8e02ff */
[----:B------:R-:W-:Y:S01]  /*cb40*/  USHF.R.S32.HI UR21, URZ, 0x1f, UR20 ;  /* 0x0000001fff157899 */ /* 0x000fe20008011414 */
[----:B------:R-:W-:Y:S01]  /*cb50*/  STL [R1+0xfd4], R5 ;  /* 0x000fd40501007387 */ /* 0x000fe20000100800 */
[----:B------:R-:W-:Y:S01]  /*cb60*/  IADD3 R2, P2, PT, R10, UR20, RZ ;  /* 0x000000140a027c10 */ /* 0x000fe2000ff5e0ff */
[----:B------:R-:W0:Y:S02]  /*cb70*/  LDCU UR76, c[0x0][0x3a8] ;  /* 0x00007500ff4c77ac */ /* 0x000e240008000800 */
[----:B------:R-:W-:Y:S01]  /*cb80*/  STL [R1+0xfdc], R6 ;  /* 0x000fdc0601007387 */ /* 0x000fe20000100800 */
[----:B------:R-:W-:Y:S01]  /*cb90*/  SHF.R.S32.HI R16, RZ, 0x1f, R37 ;  /* 0x0000001fff107819 */ /* 0x000fe20000011425 */
[----:B------:R-:W1:Y:S02]  /*cba0*/  LDCU UR77, c[0x0][0x3a8] ;  /* 0x00007500ff4d77ac */ /* 0x000e640008000800 */
[----:B------:R-:W-:Y:S04]  /*cbb0*/  STL [R1+0xfe4], R7 ;  /* 0x000fe40701007387 */ /* 0x000fe80000100800 */
[----:B------:R-:W-:Y:S04]  /*cbc0*/  STL [R1+0xfec], R8 ;  /* 0x000fec0801007387 */ /* 0x000fe80000100800 */
[----:B------:R2:W-:Y:S04]  /*cbd0*/  STL [R1+0x2cfc], R0 ;  /* 0x002cfc0001007387 */ /* 0x0005e80000100800 */
[----:B------:R3:W-:Y:S01]  /*cbe0*/  STL [R1+0x2d04], R3 ;  /* 0x002d040301007387 */ /* 0x0007e20000100800 */
[----:B--2---:R-:W-:-:S03]  /*cbf0*/  IADD3 R0, P3, PT, R9, UR20, RZ ;  /* 0x0000001409007c10 */ /* 0x004fc6000ff7e0ff */
[----:B------:R2:W-:Y:S01]  /*cc00*/  STL [R1+0x2d0c], R2 ;  /* 0x002d0c0201007387 */ /* 0x0005e20000100800 */
[----:B------:R-:W-:Y:S01]  /*cc10*/  UIMAD UR20, UR75, 0x7e, URZ ;  /* 0x0000007e4b1478a4 */ /* 0x000fe2000f8e02ff */
[----:B---3--:R-:W-:Y:S02]  /*cc20*/  IADD3.X R3, PT, PT, R7, UR21, RZ, P1, !PT ;  /* 0x0000001507037c10 */ /* 0x008fe40008ffe4ff */
[----:B------:R3:W-:Y:S01]  /*cc30*/  STL [R1+0x2d14], R0 ;  /* 0x002d140001007387 */ /* 0x0007e20000100800 */
[----:B--2---:R-:W-:Y:S02]  /*cc40*/  IADD3.X R2, PT, PT, R8, UR21, RZ, P0, !PT ;  /* 0x0000001508027c10 */ /* 0x004fe400087fe4ff */
[----:B---3--:R-:W-:-:S03]  /*cc50*/  IADD3.X R0, PT, PT, R6, UR21, RZ, P2, !PT ;  /* 0x0000001506007c10 */ /* 0x008fc600097fe4ff */
[----:B------:R2:W-:Y:S04]  /*cc60*/  STL [R1+0x2cf8], R2 ;  /* 0x002cf80201007387 */ /* 0x0005e80000100800 */
[----:B------:R3:W-:Y:S04]  /*cc70*/  STL [R1+0x2d00], R3 ;  /* 0x002d000301007387 */ /* 0x0007e80000100800 */
[----:B------:R4:W-:Y:S01]  /*cc80*/  STL [R1+0x2d08], R0 ;  /* 0x002d080001007387 */ /* 0x0009e20000100800 */
[----:B--2---:R-:W-:Y:S01]  /*cc90*/  IADD3.X R2, PT, PT, R5, UR21, RZ, P3, !PT ;  /* 0x0000001505027c10 */ /* 0x004fe20009ffe4ff */
[----:B------:R-:W-:-:S02]  /*cca0*/  USHF.R.S32.HI UR21, URZ, 0x1f, UR20 ;  /* 0x0000001fff157899 */ /* 0x000fc40008011414 */
[----:B---3--:R-:W-:Y:S02]  /*ccb0*/  IADD3 R3, P1, PT, R11, UR20, RZ ;  /* 0x000000140b037c10 */ /* 0x008fe4000ff3e0ff */
[----:B------:R2:W-:Y:S01]  /*ccc0*/  STL [R1+0x2d10], R2 ;  /* 0x002d100201007387 */ /* 0x0005e20000100800 */
[----:B----4-:R-:W-:-:S05]  /*ccd0*/  IADD3 R0, P0, PT, R12, UR20, RZ ;  /* 0x000000140c007c10 */ /* 0x010fca000ff1e0ff */
[----:B------:R3:W-:Y:S01]  /*cce0*/  STL [R1+0x2d1c], R0 ;  /* 0x002d1c0001007387 */ /* 0x0007e20000100800 */
[----:B--2---:R-:W-:-:S03]  /*ccf0*/  IADD3 R2, P2, PT, R10, UR20, RZ ;  /* 0x000000140a027c10 */ /* 0x004fc6000ff5e0ff */
[----:B------:R2:W-:Y:S01]  /*cd00*/  STL [R1+0x2d24], R3 ;  /* 0x002d240301007387 */ /* 0x0005e20000100800 */
[----:B---3--:R-:W-:-:S03]  /*cd10*/  IADD3 R0, P3, PT, R9, UR20, RZ ;  /* 0x0000001409007c10 */ /* 0x008fc6000ff7e0ff */
[----:B------:R3:W-:Y:S01]  /*cd20*/  STL [R1+0x2d2c], R2 ;  /* 0x002d2c0201007387 */ /* 0x0007e20000100800 */
[----:B------:R-:W-:Y:S01]  /*cd30*/  UIMAD UR20, UR75, 0x7d, URZ ;  /* 0x0000007d4b1478a4 */ /* 0x000fe2000f8e02ff */
[----:B--2---:R-:W-:Y:S02]  /*cd40*/  IADD3.X R3, PT, PT, R7, UR21, RZ, P1, !PT ;  /* 0x0000001507037c10 */ /* 0x004fe40008ffe4ff */
[----:B------:R2:W-:Y:S01]  /*cd50*/  STL [R1+0x2d34], R0 ;  /* 0x002d340001007387 */ /* 0x0005e20000100800 */
[----:B---3--:R-:W-:Y:S02]  /*cd60*/  IADD3.X R2, PT, PT, R8, UR21, RZ, P0, !PT ;  /* 0x0000001508027c10 */ /* 0x008fe400087fe4ff */
[----:B--2---:R-:W-:-:S03]  /*cd70*/  IADD3.X R0, PT, PT, R6, UR21, RZ, P2, !PT ;  /* 0x0000001506007c10 */ /* 0x004fc600097fe4ff */
        /* <DEDUP_REMOVED lines=571> */
[----:B------:R-:W4:Y:S01]  /*f130*/  S2R R61, SR_TID.X ;  /* 0x00000000003d7919 */ /* 0x000f220000002100 */
[----:B--2---:R-:W-:Y:S01]  /*f140*/  IADD3.X R3, PT, PT, R7, UR21, RZ, P1, !PT ;  /* 0x0000001507037c10 */ /* 0x004fe20008ffe4ff */
[----:B------:R-:W2:Y:S01]  /*f150*/  LDCU UR20, c[0x0][0x3a8] ;  /* 0x00007500ff1477ac */ /* 0x000ea20008000800 */
[----:B------:R5:W-:Y:S01]  /*f160*/  STL [R1+0x3134], R0 ;  /* 0x0031340001007387 */ /* 0x000be20000100800 */
[----:B---3--:R-:W-:-:S05]  /*f170*/  IADD3.X R2, PT, PT, R8, UR21, RZ, P0, !PT ;  /* 0x0000001508027c10 */ /* 0x008fca00087fe4ff */
[----:B------:R3:W-:Y:S01]  /*f180*/  STL [R1+0x3118], R2 ;  /* 0x0031180201007387 */ /* 0x0007e20000100800 */
[----:B-----5:R-:W-:-:S03]  /*f190*/  IADD3.X R0, PT, PT, R6, UR21, RZ, P2, !PT ;  /* 0x0000001506007c10 */ /* 0x020fc600097fe4ff */
[----:B------:R5:W-:Y:S04]  /*f1a0*/  STL [R1+0x3120], R3 ;  /* 0x0031200301007387 */ /* 0x000be80000100800 */
[----:B------:R0:W-:Y:S01]  /*f1b0*/  STL [R1+0x3128], R0 ;  /* 0x0031280001007387 */ /* 0x0001e20000100800 */
[----:B---3--:R-:W-:Y:S01]  /*f1c0*/  IADD3.X R2, PT, PT, R5, UR21, RZ, P3, !PT ;  /* 0x0000001505027c10 */ /* 0x008fe20009ffe4ff */
[----:B------:R-:W-:Y:S02]  /*f1d0*/  USHF.R.S32.HI UR21, URZ, 0x1f, UR12 ;  /* 0x0000001fff157899 */ /* 0x000fe4000801140c */
[----:B-----5:R-:W-:Y:S02]  /*f1e0*/  IADD3 R3, P1, PT, R11, UR12, RZ ;  /* 0x0000000c0b037c10 */ /* 0x020fe4000ff3e0ff */
[----:B------:R3:W-:Y:S01]  /*f1f0*/  STL [R1+0x3130], R2 ;  /* 0x0031300201007387 */ /* 0x0007e20000100800 */
[----:B0-----:R-:W-:-:S05]  /*f200*/  IADD3 R0, P0, PT, R12, UR12, RZ ;  /* 0x0000000c0c007c10 */ /* 0x001fca000ff1e0ff */
[----:B------:R0:W-:Y:S01]  /*f210*/  STL [R1+0x313c], R0 ;  /* 0x00313c0001007387 */ /* 0x0001e20000100800 */
[----:B---3--:R-:W-:-:S03]  /*f220*/  IADD3 R2, P2, PT, R10, UR12, RZ ;  /* 0x0000000c0a027c10 */ /* 0x008fc6000ff5e0ff */
[----:B------:R3:W-:Y:S01]  /*f230*/  STL [R1+0x3144], R3 ;  /* 0x0031440301007387 */ /* 0x0007e20000100800 */
[----:B0-----:R-:W-:-:S03]  /*f240*/  IADD3 R0, P3, PT, R9, UR12, RZ ;  /* 0x0000000c09007c10 */ /* 0x001fc6000ff7e0ff */
[----:B------:R0:W-:Y:S01]  /*f250*/  STL [R1+0x314c], R2 ;  /* 0x00314c0201007387 */ /* 0x0001e20000100800 */
[----:B------:R-:W-:Y:S01]  /*f260*/  SHF.R.S32.HI R15, RZ, 0x1f, R38 ;  /* 0x0000001fff0f7819 */ /* 0x000fe20000011426 */
[----:B------:R-:W5:Y:S01]  /*f270*/  LDCU UR12, c[0x0][0x3a8] ;  /* 0x00007500ff0c77ac */ /* 0x000f620008000800 */
[----:B---3--:R-:W-:Y:S01]  /*f280*/  IADD3.X R3, PT, PT, R7, UR21, RZ, P1, !PT ;  /* 0x0000001507037c10 */ /* 0x008fe20008ffe4ff */
[----:B------:R3:W-:Y:S01]  /*f290*/  STL [R1+0x3154], R0 ;  /* 0x0031540001007387 */ /* 0x0007e20000100800 */
[----:B0-----:R-:W-:Y:S02]  /*f2a0*/  IADD3.X R2, PT, PT, R8, UR21, RZ, P0, !PT ;  /* 0x0000001508027c10 */ /* 0x001fe400087fe4ff */
[----:B---3--:R-:W-:-:S03]  /*f2b0*/  IADD3.X R0, PT, PT, R6, UR21, RZ, P2, !PT ;  /* 0x0000001506007c10 */ /* 0x008fc600097fe4ff */
[----:B------:R0:W-:Y:S04]  /*f2c0*/  STL [R1+0x3138], R2 ;  /* 0x0031380201007387 */ /* 0x0001e80000100800 */
[----:B------:R3:W-:Y:S04]  /*f2d0*/  STL [R1+0x3140], R3 ;  /* 0x0031400301007387 */ /* 0x0007e80000100800 */
[----:B------:R1:W-:Y:S01]  /*f2e0*/  STL [R1+0x3148], R0 ;  /* 0x0031480001007387 */ /* 0x0003e20000100800 */
[----:B0-----:R-:W-:Y:S01]  /*f2f0*/  IADD3.X R2, PT, PT, R5, UR21, RZ, P3, !PT ;  /* 0x0000001505027c10 */ /* 0x001fe20009ffe4ff */
[----:B------:R-:W-:-:S02]  /*f300*/  USHF.R.S32.HI UR21, URZ, 0x1f, UR13 ;  /* 0x0000001fff157899 */ /* 0x000fc4000801140d */
[----:B---3--:R-:W-:Y:S02]  /*f310*/  IADD3 R3, P1, PT, R11, UR13, RZ ;  /* 0x0000000d0b037c10 */ /* 0x008fe4000ff3e0ff */
[----:B------:R0:W-:Y:S01]  /*f320*/  STL [R1+0x3150], R2 ;  /* 0x0031500201007387 */ /* 0x0001e20000100800 */
[----:B-1----:R-:W-:-:S05]  /*f330*/  IADD3 R0, P0, PT, R12, UR13, RZ ;  /* 0x0000000d0c007c10 */ /* 0x002fca000ff1e0ff */
[----:B------:R1:W-:Y:S01]  /*f340*/  STL [R1+0x315c], R0 ;  /* 0x00315c0001007387 */ /* 0x0003e20000100800 */
[----:B0-----:R-:W-:-:S03]  /*f350*/  IADD3 R2, P2, PT, R10, UR13, RZ ;  /* 0x0000000d0a027c10 */ /* 0x001fc6000ff5e0ff */
[----:B------:R0:W-:Y:S01]  /*f360*/  STL [R1+0x3164], R3 ;  /* 0x0031640301007387 */ /* 0x0001e20000100800 */
[----:B-1----:R-:W-:-:S03]  /*f370*/  IADD3 R0, P3, PT, R9, UR13, RZ ;  /* 0x0000000d09007c10 */ /* 0x002fc6000ff7e0ff */
[----:B------:R1:W-:Y:S01]  /*f380*/  STL [R1+0x316c], R2 ;  /* 0x00316c0201007387 */ /* 0x0003e20000100800 */
[----:B------:R-:W-:Y:S01]  /*f390*/  SHF.R.S32.HI R14, RZ, 0x1f, R39 ;  /* 0x0000001fff0e7819 */ /* 0x000fe20000011427 */
[----:B------:R-:W3:Y:S01]  /*f3a0*/  LDCU UR13, c[0x0][0x3a8] ;  /* 0x00007500ff0d77ac */ /* 0x000ee20008000800 */
[----:B0-----:R-:W-:Y:S01]  /*f3b0*/  IADD3.X R3, PT, PT, R7, UR21, RZ, P1, !PT ;  /* 0x0000001507037c10 */ /* 0x001fe20008ffe4ff */
[----:B------:R0:W-:Y:S01]  /*f3c0*/  STL [R1+0x3174], R0 ;  /* 0x0031740001007387 */ /* 0x0001e20000100800 */
[----:B-1----:R-:W-:Y:S02]  /*f3d0*/  IADD3.X R2, PT, PT, R8, UR21, RZ, P0, !PT ;  /* 0x0000001508027c10 */ /* 0x002fe400087fe4ff */
[----:B0-----:R-:W-:-:S03]  /*f3e0*/  IADD3.X R0, PT, PT, R6, UR21, RZ, P2, !PT ;  /* 0x0000001506007c10 */ /* 0x001fc600097fe4ff */
[----:B------:R0:W-:Y:S04]  /*f3f0*/  STL [R1+0x3158], R2 ;  /* 0x0031580201007387 */ /* 0x0001e80000100800 */
[----:B------:R1:W-:Y:S04]  /*f400*/  STL [R1+0x3160], R3 ;  /* 0x0031600301007387 */ /* 0x0003e80000100800 */
[----:B------:R2:W-:Y:S01]  /*f410*/  STL [R1+0x3168], R0 ;  /* 0x0031680001007387 */ /* 0x0005e20000100800 */
[----:B0-----:R-:W-:Y:S01]  /*f420*/  IADD3.X R2, PT, PT, R5, UR21, RZ, P3, !PT ;  /* 0x0000001505027c10 */ /* 0x001fe20009ffe4ff */
[----:B------:R-:W-:-:S02]  /*f430*/  USHF.R.S32.HI UR21, URZ, 0x1f, UR14 ;  /* 0x0000001fff157899 */ /* 0x000fc4000801140e */
[----:B-1----:R-:W-:Y:S02]  /*f440*/  IADD3 R3, P1, PT, R11, UR14, RZ ;  /* 0x0000000e0b037c10 */ /* 0x002fe4000ff3e0ff */
[----:B------:R0:W-:Y:S01]  /*f450*/  STL [R1+0x3170], R2 ;  /* 0x0031700201007387 */ /* 0x0001e20000100800 */
[----:B--2---:R-:W-:-:S05]  /*f460*/  IADD3 R0, P0, PT, R12, UR14, RZ ;  /* 0x0000000e0c007c10 */ /* 0x004fca000ff1e0ff */
[----:B------:R1:W-:Y:S01]  /*f470*/  STL [R1+0x317c], R0 ;  /* 0x00317c0001007387 */ /* 0x0003e20000100800 */
[----:B0-----:R-:W-:-:S03]  /*f480*/  IADD3 R2, P2, PT, R10, UR14, RZ ;  /* 0x0000000e0a027c10 */ /* 0x001fc6000ff5e0ff */
[----:B------:R0:W-:Y:S01]  /*f490*/  STL [R1+0x3184], R3 ;  /* 0x0031840301007387 */ /* 0x0001e20000100800 */
[----:B-1----:R-:W-:-:S03]  /*f4a0*/  IADD3 R0, P3, PT, R9, UR14, RZ ;  /* 0x0000000e09007c10 */ /* 0x002fc6000ff7e0ff */
[----:B------:R1:W-:Y:S01]  /*f4b0*/  STL [R1+0x318c], R2 ;  /* 0x00318c0201007387 */ /* 0x0003e20000100800 */
[----:B------:R-:W2:Y:S01]  /*f4c0*/  LDCU UR14, c[0x0][0x3a8] ;  /* 0x00007500ff0e77ac */ /* 0x000ea20008000800 */
[----:B0-----:R-:W-:Y:S02]  /*f4d0*/  IADD3.X R3, PT, PT, R7, UR21, RZ, P1, !PT ;  /* 0x0000001507037c10 */ /* 0x001fe40008ffe4ff */
        /* <DEDUP_REMOVED lines=333> */
[----:B--2---:R-:W-:Y:S01]  /*109b0*/  IADD3 R0, P0, PT, R12, UR37, RZ ;  /* 0x000000250c007c10 */ /* 0x004fe2000ff1e0ff */
[----:B------:R0:W-:Y:S04]  /*109c0*/  STL [R1+0x33d0], R2 ;  /* 0x0033d00201007387 */ /* 0x0001e80000100800 */
[----:B------:R1:W-:Y:S01]  /*109d0*/  STL [R1+0x33dc], R0 ;  /* 0x0033dc0001007387 */ /* 0x0003e20000100800 */
[----:B0-----:R-:W-:-:S03]  /*109e0*/  IADD3 R2, P2, PT, R10, UR37, RZ ;  /* 0x000000250a027c10 */ /* 0x001fc6000ff5e0ff */
[----:B------:R-:W-:Y:S01]  /*109f0*/  STL [R1+0x33e4], R3 ;  /* 0x0033e40301007387 */ /* 0x000fe20000100800 */
[----:B-1----:R-:W-:-:S03]  /*10a00*/  IADD3 R0, P3, PT, R9, UR37, RZ ;  /* 0x0000002509007c10 */ /* 0x002fc6000ff7e0ff */
[----:B------:R0:W-:Y:S01]  /*10a10*/  STL [R1+0x33ec], R2 ;  /* 0x0033ec0201007387 */ /* 0x0001e20000100800 */
[----:B------:R-:W1:Y:S03]  /*10a20*/  LDCU UR37, c[0x0][0x3a8] ;  /* 0x00007500ff2577ac */ /* 0x000e660008000800 */
[----:B------:R2:W-:Y:S01]  /*10a30*/  STL [R1+0x33f4], R0 ;  /* 0x0033f40001007387 */ /* 0x0005e20000100800 */
[----:B0-----:R-:W-:Y:S02]  /*10a40*/  IADD3.X R2, PT, PT, R8, UR21, RZ, P0, !PT ;  /* 0x0000001508027c10 */ /* 0x001fe400087fe4ff */
[----:B--2---:R-:W-:-:S03]  /*10a50*/  IADD3.X R0, PT, PT, R7, UR21, RZ, P1, !PT ;  /* 0x0000001507007c10 */ /* 0x004fc60008ffe4ff */
[----:B------:R0:W-:Y:S01]  /*10a60*/  STL [R1+0x33d8], R2 ;  /* 0x0033d80201007387 */ /* 0x0001e20000100800 */
[----:B------:R-:W-:-:S03]  /*10a70*/  IADD3 R3, P0, PT, R12, UR38, RZ ;  /* 0x000000260c037c10 */ /* 0x000fc6000ff1e0ff */
[----:B------:R2:W-:Y:S01]  /*10a80*/  STL [R1+0x33e0], R0 ;  /* 0x0033e00001007387 */ /* 0x0005e20000100800 */
[----:B0-----:R-:W-:Y:S02]  /*10a90*/  IADD3.X R2, PT, PT, R6, UR21, RZ, P2, !PT ;  /* 0x0000001506027c10 */ /* 0x001fe400097fe4ff */
[----:B--2---:R-:W-:-:S03]  /*10aa0*/  IADD3.X R0, PT, PT, R5, UR21, RZ, P3, !PT ;  /* 0x0000001505007c10 */ /* 0x004fc60009ffe4ff */
[----:B------:R-:W-:Y:S01]  /*10ab0*/  STL [R1+0x33e8], R2 ;  /* 0x0033e80201007387 */ /* 0x000fe20000100800 */
[----:B------:R-:W-:Y:S01]  /*10ac0*/  IADD3 R4, P1, PT, R11, UR38, RZ ;  /* 0x000000260b047c10 */ /* 0x000fe2000ff3e0ff */
[----:B------:R-:W0:Y:S02]  /*10ad0*/  LDCU UR21, c[0x0][0x3a8] ;  /* 0x00007500ff1577ac */ /* 0x000e240008000800 */
[----:B------:R2:W-:Y:S04]  /*10ae0*/  STL [R1+0x33f0], R0 ;  /* 0x0033f00001007387 */ /* 0x0005e80000100800 */
[----:B------:R1:W-:Y:S01]  /*10af0*/  STL [R1+0x33fc], R3 ;  /* 0x0033fc0301007387 */ /* 0x0003e20000100800 */
[----:B--2---:R-:W-:Y:S02]  /*10b00*/  IADD3 R0, P2, PT, R10, UR38, RZ ;  /* 0x000000260a007c10 */ /* 0x004fe4000ff5e0ff */
[----:B-1----:R-:W-:Y:S01]  /*10b10*/  IADD3 R3, P3, PT, R9, UR38, RZ ;  /* 0x0000002609037c10 */ /* 0x002fe2000ff7e0ff */
[----:B------:R-:W-:Y:S01]  /*10b20*/  USHF.R.S32.HI UR38, URZ, 0x1f, UR38 ;  /* 0x0000001fff267899 */ /* 0x000fe20008011426 */
[----:B------:R1:W-:Y:S04]  /*10b30*/  STL [R1+0x3404], R4 ;  /* 0x0034040401007387 */ /* 0x0003e80000100800 */
[----:B------:R-:W-:Y:S01]  /*10b40*/  STL [R1+0x340c], R0 ;  /* 0x00340c0001007387 */ /* 0x000fe20000100800 */
[----:B------:R-:W-:-:S03]  /*10b50*/  IADD3.X R13, PT, PT, R7, UR38, RZ, P1, !PT ;  /* 0x00000026070d7c10 */ /* 0x000fc60008ffe4ff */
[----:B------:R2:W-:Y:S01]  /*10b60*/  STL [R1+0x3414], R3 ;  /* 0x0034140301007387 */ /* 0x0005e20000100800 */
[----:B-1----:R-:W-:Y:S02]  /*10b70*/  IADD3.X R4, PT, PT, R8, UR38, RZ, P0, !PT ;  /* 0x0000002608047c10 */ /* 0x002fe400087fe4ff */
[----:B----4-:R-:W-:-:S03]  /*10b80*/  LOP3.LUT R2, R61, 0x3, RZ, 0xc0, !PT ;  /* 0x000000033d027812 */ /* 0x010fc600078ec0ff */
[----:B------:R1:W-:Y:S01]  /*10b90*/  STL [R1+0x33f8], R4 ;  /* 0x0033f80401007387 */ /* 0x0003e20000100800 */
[----:B--2---:R-:W-:-:S03]  /*10ba0*/  IADD3.X R3, PT, PT, R6, UR38, RZ, P2, !PT ;  /* 0x0000002606037c10 */ /* 0x004fc600097fe4ff */
[----:B------:R2:W-:Y:S01]  /*10bb0*/  STL [R1+0x3400], R13 ;  /* 0x0034000d01007387 */ /* 0x0005e20000100800 */
[----:B------:R-:W-:-:S03]  /*10bc0*/  SHF.R.U32.HI R0, RZ, 0x2, R61 ;  /* 0x00000002ff007819 */ /* 0x000fc6000001163d */
[----:B------:R4:W-:Y:S01]  /*10bd0*/  STL [R1+0x3408], R3 ;  /* 0x0034080301007387 */ /* 0x0009e20000100800 */
[----:B-1----:R-:W-:Y:S01]  /*10be0*/  IADD3.X R4, PT, PT, R5, UR38, RZ, P3, !PT ;  /* 0x0000002605047c10 */ /* 0x002fe20009ffe4ff */
[----:B------:R-:W-:Y:S01]  /*10bf0*/  IMAD R2, R2, 0x220, RZ ;  /* 0x0000022002027824 */ /* 0x000fe200078e02ff */
[----:B------:R-:W-:Y:S01]  /*10c00*/  SGXT.U32 R0, R0, 0x3 ;  /* 0x000000030000781a */ /* 0x000fe20000000000 */
[----:B------:R-:W-:Y:S02]  /*10c10*/  USHF.R.S32.HI UR38, URZ, 0x1f, UR42 ;  /* 0x0000001fff267899 */ /* 0x000fe4000801142a */
[----:B--2---:R-:W-:Y:S02]  /*10c20*/  IADD3 R13, P1, PT, R11, UR42, RZ ;  /* 0x0000002a0b0d7c10 */ /* 0x004fe4000ff3e0ff */
[----:B----4-:R-:W-:Y:S01]  /*10c30*/  IADD3 R3, P0, PT, R12, UR42, RZ ;  /* 0x0000002a0c037c10 */ /* 0x010fe2000ff1e0ff */
[----:B------:R1:W-:Y:S01]  /*10c40*/  STL [R1+0x3410], R4 ;  /* 0x0034100401007387 */ /* 0x0003e20000100800 */
[----:B------:R-:W-:-:S03]  /*10c50*/  LOP3.LUT R0, R2, R0, RZ, 0xfc, !PT ;  /* 0x0000000002007212 */ /* 0x000fc600078efcff */
[----:B------:R2:W-:Y:S01]  /*10c60*/  STL [R1+0x341c], R3 ;  /* 0x00341c0301007387 */ /* 0x0005e20000100800 */
[----:B-1----:R-:W-:-:S03]  /*10c70*/  IADD3 R4, P2, PT, R10, UR42, RZ ;  /* 0x0000002a0a047c10 */ /* 0x002fc6000ff5e0ff */
[----:B------:R-:W-:Y:S01]  /*10c80*/  STL [R1+0x3424], R13 ;  /* 0x0034240d01007387 */ /* 0x000fe20000100800 */
[----:B--2---:R-:W-:-:S03]  /*10c90*/  IADD3 R3, P3, PT, R9, UR42, RZ ;  /* 0x0000002a09037c10 */ /* 0x004fc6000ff7e0ff */
[----:B------:R-:W-:Y:S01]  /*10ca0*/  STL [R1+0x342c], R4 ;  /* 0x00342c0401007387 */ /* 0x000fe20000100800 */
[----:B------:R-:W-:Y:S01]  /*10cb0*/  IADD3.X R2, PT, PT, R8, UR38, RZ, P0, !PT ;  /* 0x0000002608027c10 */ /* 0x000fe200087fe4ff */
[----:B------:R-:W1:Y:S02]  /*10cc0*/  LDCU UR42, c[0x0][0x3a8] ;  /* 0x00007500ff2a77ac */ /* 0x000e640008000800 */
[----:B------:R2:W-:Y:S04]  /*10cd0*/  STL [R1+0x3434], R3 ;  /* 0x0034340301007387 */ /* 0x0005e80000100800 */
[----:B------:R4:W-:Y:S01]  /*10ce0*/  STL [R1+0x375c], R0 ;  /* 0x00375c0001007387 */ /* 0x0009e20000100800 */
[----:B--2---:R-:W-:-:S03]  /*10cf0*/  IADD3.X R3, PT, PT, R7, UR38, RZ, P1, !PT ;  /* 0x0000002607037c10 */ /* 0x004fc60008ffe4ff */
[----:B------:R2:W-:Y:S01]  /*10d00*/  STL [R1+0x3418], R2 ;  /* 0x0034180201007387 */ /* 0x0005e20000100800 */
[----:B----4-:R-:W-:-:S03]  /*10d10*/  IADD3.X R0, PT, PT, R6, UR38, RZ, P2, !PT ;  /* 0x0000002606007c10 */ /* 0x010fc600097fe4ff */
[----:B------:R4:W-:Y:S04]  /*10d20*/  STL [R1+0x3420], R3 ;  /* 0x0034200301007387 */ /* 0x0009e80000100800 */
[----:B------:R0:W-:Y:S01]  /*10d30*/  STL [R1+0x3428], R0 ;  /* 0x0034280001007387 */ /* 0x0001e20000100800 */
[----:B--2---:R-:W-:Y:S01]  /*10d40*/  IADD3.X R2, PT, PT, R5, UR38, RZ, P3, !PT ;  /* 0x0000002605027c10 */ /* 0x004fe20009ffe4ff */
[----:B------:R-:W-:Y:S02]  /*10d50*/  USHF.R.S32.HI UR38, URZ, 0x1f, UR39 ;  /* 0x0000001fff267899 */ /* 0x000fe40008011427 */
[----:B----4-:R-:W-:Y:S02]  /*10d60*/  IADD3 R3, P1, PT, R11, UR39, RZ ;  /* 0x000000270b037c10 */ /* 0x010fe4000ff3e0ff */
[----:B0-----:R-:W-:Y:S01]  /*10d70*/  IADD3 R0, P0, PT, R12, UR39, RZ ;  /* 0x000000270c007c10 */ /* 0x001fe2000ff1e0ff */
[----:B------:R0:W-:Y:S04]  /*10d80*/  STL [R1+0x3430], R2 ;  /* 0x0034300201007387 */ /* 0x0001e80000100800 */
[----:B------:R2:W-:Y:S01]  /*10d90*/  STL [R1+0x343c], R0 ;  /* 0x00343c0001007387 */ /* 0x0005e20000100800 */
[----:B0-----:R-:W-:-:S03]  /*10da0*/  IADD3 R2, P2, PT, R10, UR39, RZ ;  /* 0x000000270a027c10 */ /* 0x001fc6000ff5e0ff */
[----:B------:R0:W-:Y:S01]  /*10db0*/  STL [R1+0x3444], R3 ;  /* 0x0034440301007387 */ /* 0x0001e20000100800 */
[----:B--2---:R-:W-:-:S03]  /*10dc0*/  IADD3 R0, P3, PT, R9, UR39, RZ ;  /* 0x0000002709007c10 */ /* 0x004fc6000ff7e0ff */
[----:B------:R-:W-:Y:S01]  /*10dd0*/  STL [R1+0x344c], R2 ;  /* 0x00344c0201007387 */ /* 0x000fe20000100800 */
[----:B------:R-:W-:Y:S01]  /*10de0*/  IADD3.X R4, PT, PT, R7, UR38, RZ, P1, !PT ;  /* 0x0000002607047c10 */ /* 0x000fe20008ffe4ff */
[----:B------:R-:W-:Y:S02]  /*10df0*/  UIMAD UR72, UR72, 0x21, URZ ;  /* 0x00000021484878a4 */ /* 0x000fe4000f8e02ff */
[----:B------:R2:W-:Y:S01]  /*10e00*/  STL [R1+0x3454], R0 ;  /* 0x0034540001007387 */ /* 0x0005e20000100800 */
[----:B------:R-:W-:Y:S01]  /*10e10*/  USHF.L.U32 UR10, UR10, 0x5, URZ ;  /* 0x000000050a0a7899 */ /* 0x000fe200080006ff */
[----:B0-----:R-:W-:Y:S01]  /*10e20*/  IADD3.X R3, PT, PT, R8, UR38, RZ, P0, !PT ;  /* 0x0000002608037c10 */ /* 0x001fe200087fe4ff */
[----:B------:R-:W-:Y:S02]  /*10e30*/  UIMAD UR11, UR11, 0x1f, URZ ;  /* 0x0000001f0b0b78a4 */ /* 0x000fe4000f8e02ff */
[----:B------:R-:W-:Y:S02]  /*10e40*/  UIMAD UR22, UR22, 0x1e, URZ ;  /* 0x0000001e161678a4 */ /* 0x000fe4000f8e02ff */
[----:B------:R0:W-:Y:S01]  /*10e50*/  STL [R1+0x3438], R3 ;  /* 0x0034380301007387 */ /* 0x0001e20000100800 */
[----:B------:R-:W-:Y:S01]  /*10e60*/  UIMAD UR23, UR23, 0x1d, URZ ;  /* 0x0000001d171778a4 */ /* 0x000fe2000f8e02ff */
[----:B--2---:R-:W-:-:S02]  /*10e70*/  IADD3.X R0, PT, PT, R6, UR38, RZ, P2, !PT ;  /* 0x0000002606007c10 */ /* 0x004fc400097fe4ff */
[----:B------:R2:W-:Y:S01]  /*10e80*/  STL [R1+0x3440], R4 ;  /* 0x0034400401007387 */ /* 0x0005e20000100800 */
[----:B------:R-:W-:Y:S02]  /*10e90*/  UIMAD UR76, UR76, 0x1c, URZ ;  /* 0x0000001c4c4c78a4 */ /* 0x000fe4000f8e02ff */
[----:B------:R-:W-:Y:S01]  /*10ea0*/  UIMAD UR77, UR77, 0x1b, URZ ;  /* 0x0000001b4d4d78a4 */ /* 0x000fe2000f8e02ff */
[----:B------:R4:W-:Y:S01]  /*10eb0*/  STL [R1+0x3448], R0 ;  /* 0x0034480001007387 */ /* 0x0009e20000100800 */
[----:B------:R-:W-:Y:S01]  /*10ec0*/  UIMAD UR20, UR20, 0x1a, URZ ;  /* 0x0000001a141478a4 */ /* 0x000fe2000f8e02ff */
[----:B0-----:R-:W-:Y:S01]  /*10ed0*/  IADD3.X R3, PT, PT, R5, UR38, RZ, P3, !PT ;  /* 0x0000002605037c10 */ /* 0x001fe20009ffe4ff */
[----:B------:R-:W-:Y:S02]  /*10ee0*/  USHF.R.S32.HI UR38, URZ, 0x1f, UR5 ;  /* 0x0000001fff267899 */ /* 0x000fe40008011405 */
[----:B-----5:R-:W-:Y:S01]  /*10ef0*/  UIMAD UR12, UR12, 0x19, URZ ;  /* 0x000000190c0c78a4 */ /* 0x020fe2000f8e02ff */
[----:B--2---:R-:W-:Y:S01]  /*10f00*/  IADD3 R4, P1, PT, R11, UR5, RZ ;  /* 0x000000050b047c10 */ /* 0x004fe2000ff3e0ff */
[----:B---3--:R-:W-:-:S02]  /*10f10*/  UIMAD UR13, UR13, 0x18, URZ ;  /* 0x000000180d0d78a4 */ /* 0x008fc4000f8e02ff */
[----:B------:R-:W-:Y:S01]  /*10f20*/  UIMAD UR14, UR14, 0x17, URZ ;  /* 0x000000170e0e78a4 */ /* 0x000fe2000f8e02ff */
[----:B----4-:R-:W-:Y:S01]  /*10f30*/  IADD3 R0, P0, PT, R12, UR5, RZ ;  /* 0x000000050c007c10 */ /* 0x010fe2000ff1e0ff */
[----:B------:R0:W-:Y:S01]  /*10f40*/  STL [R1+0x3450], R3 ;  /* 0x0034500301007387 */ /* 0x0001e20000100800 */
[----:B------:R-:W-:Y:S02]  /*10f50*/  UIMAD UR15, UR15, 0x16, URZ ;  /* 0x000000160f0f78a4 */ /* 0x000fe4000f8e02ff */
[----:B------:R-:W-:Y:S01]  /*10f60*/  UIMAD UR16, UR16, 0x15, URZ ;  /* 0x00000015101078a4 */ /* 0x000fe2000f8e02ff */
[----:B------:R2:W-:Y:S01]  /*10f70*/  STL [R1+0x345c], R0 ;  /* 0x00345c0001007387 */ /* 0x0005e20000100800 */
[----:B------:R-:W-:Y:S02]  /*10f80*/  UIMAD UR17, UR17, 0x14, URZ ;  /* 0x00000014111178a4 */ /* 0x000fe4000f8e02ff */
[----:B------:R-:W-:Y:S02]  /*10f90*/  UIMAD UR18, UR18, 0x13, URZ ;  /* 0x00000013121278a4 */ /* 0x000fe4000f8e02ff */
[----:B------:R-:W-:Y:S01]  /*10fa0*/  UIMAD UR19, UR19, 0x12, URZ ;  /* 0x00000012131378a4 */ /* 0x000fe2000f8e02ff */
[----:B0-----:R-:W-:Y:S01]  /*10fb0*/  IADD3 R3, P2, PT, R10, UR5, RZ ;  /* 0x000000050a037c10 */ /* 0x001fe2000ff5e0ff */
[----:B------:R0:W-:Y:S01]  /*10fc0*/  STL [R1+0x3464], R4 ;  /* 0x0034640401007387 */ /* 0x0001e20000100800 */
[----:B------:R-:W-:Y:S01]  /*10fd0*/  UIMAD UR24, UR24, 0x11, URZ ;  /* 0x00000011181878a4 */ /* 0x000fe2000f8e02ff */
[----:B--2---:R-:W-:-:S02]  /*10fe0*/  IADD3 R0, P3, PT, R9, UR5, RZ ;  /* 0x0000000509007c10 */ /* 0x004fc4000ff7e0ff */
[----:B------:R-:W-:Y:S01]  /*10ff0*/  STL [R1+0x346c], R3 ;  /* 0x00346c0301007387 */ /* 0x000fe20000100800 */
[----:B------:R-:W-:Y:S01]  /*11000*/  IADD3.X R13, PT, PT, R7, UR38, RZ, P1, !PT ;  /* 0x00000026070d7c10 */ /* 0x000fe20008ffe4ff */
[----:B------:R-:W-:Y:S02]  /*11010*/  USHF.L.U32 UR25, UR25, 0x4, URZ ;  /* 0x0000000419197899 */ /* 0x000fe400080006ff */
[----:B------:R2:W-:Y:S01]  /*11020*/  STL [R1+0x3474], R0 ;  /* 0x0034740001007387 */ /* 0x0005e20000100800 */
[----:B------:R-:W-:Y:S01]  /*11030*/  LOP3.LUT R2, R61, 0x7, RZ, 0xc0, !PT ;  /* 0x000000073d027812 */ /* 0x000fe200078ec0ff */
[----:B------:R-:W-:Y:S01]  /*11040*/  UIMAD UR26, UR26, 0xf, URZ ;  /* 0x0000000f1a1a78a4 */ /* 0x000fe2000f8e02ff */
[----:B0-----:R-:W-:Y:S01]  /*11050*/  IADD3.X R4, PT, PT, R8, UR38, RZ, P0, !PT ;  /* 0x0000002608047c10 */ /* 0x001fe200087fe4ff */
[----:B------:R-:W-:Y:S02]  /*11060*/  UIMAD UR27, UR27, 0xe, URZ ;  /* 0x0000000e1b1b78a4 */ /* 0x000fe4000f8e02ff */
[----:B------:R-:W-:-:S02]  /*11070*/  UIMAD UR28, UR28, 0xd, URZ ;  /* 0x0000000d1c1c78a4 */ /* 0x000fc4000f8e02ff */
[----:B------:R-:W-:Y:S01]  /*11080*/  UIMAD UR29, UR29, 0xc, URZ ;  /* 0x0000000c1d1d78a4 */ /* 0x000fe2000f8e02ff */
[----:B--2---:R-:W-:Y:S01]  /*11090*/  IADD3.X R0, PT, PT, R6, UR38, RZ, P2, !PT ;  /* 0x0000002606007c10 */ /* 0x004fe200097fe4ff */
[----:B------:R0:W-:Y:S01]  /*110a0*/  STL [R1+0x3458], R4 ;  /* 0x0034580401007387 */ /* 0x0001e20000100800 */
[----:B------:R-:W-:Y:S02]  /*110b0*/  UIMAD UR30, UR30, 0xb, URZ ;  /* 0x0000000b1e1e78a4 */ /* 0x000fe4000f8e02ff */
[----:B------:R-:W-:Y:S01]  /*110c0*/  UIMAD UR31, UR31, 0xa, URZ ;  /* 0x0000000a1f1f78a4 */ /* 0x000fe2000f8e02ff */
[----:B------:R-:W-:Y:S01]  /*110d0*/  STL [R1+0x3460], R13 ;  /* 0x0034600d01007387 */ /* 0x000fe20000100800 */
[----:B------:R-:W-:Y:S02]  /*110e0*/  UIMAD UR32, UR32, 0x9, URZ ;  /* 0x00000009202078a4 */ /* 0x000fe4000f8e02ff */
[----:B------:R-:W-:Y:S01]  /*110f0*/  USHF.L.U32 UR33, UR33, 0x3, URZ ;  /* 0x0000000321217899 */ /* 0x000fe200080006ff */
[----:B------:R2:W-:Y:S01]  /*11100*/  STL [R1+0x3468], R0 ;  /* 0x0034680001007387 */ /* 0x0005e20000100800 */
[----:B------:R-:W-:Y:S01]  /*11110*/  UIMAD UR34, UR34, 0x7, URZ ;  /* 0x00000007222278a4 */ /* 0x000fe2000f8e02ff */
[----:B0-----:R-:W-:Y:S01]  /*11120*/  IADD3.X R4, PT, PT, R5, UR38, RZ, P3, !PT ;  /* 0x0000002605047c10 */ /* 0x001fe20009ffe4ff */
[----:B------:R-:W-:Y:S01]  /*11130*/  IMAD.SHL.U32 R3, R61, 0x2, RZ ;  /* 0x000000023d037824 */ /* 0x000fe200078e00ff */
[----:B------:R-:W-:Y:S01]  /*11140*/  IADD3 R11, P1, PT, R11, UR6, RZ ;  /* 0x000000060b0b7c10 */ /* 0x000fe2000ff3e0ff */
[----:B------:R-:W-:Y:S01]  /*11150*/  IMAD R2, R2, 0x90, RZ ;  /* 0x0000009002027824 */ /* 0x000fe200078e02ff */
[----:B------:R-:W-:-:S02]  /*11160*/  UIMAD UR35, UR35, 0x5, URZ ;  /* 0x00000005232378a4 */ /* 0x000fc4000f8e02ff */
[----:B------:R-:W-:Y:S01]  /*11170*/  USHF.L.U32 UR36, UR36, 0x2, URZ ;  /* 0x0000000224247899 */ /* 0x000fe200080006ff */
[----:B--2---:R-:W-:Y:S01]  /*11180*/  IADD3 R0, P0, PT, R12, UR6, RZ ;  /* 0x000000060c007c10 */ /* 0x004fe2000ff1e0ff */
[----:B------:R0:W-:Y:S01]  /*11190*/  STL [R1+0x3470], R4 ;  /* 0x0034700401007387 */ /* 0x0001e20000100800 */
[----:B------:R-:W-:Y:S02]  /*111a0*/  USHF.R.S32.HI UR38, URZ, 0x1f, UR6 ;  /* 0x0000001fff267899 */ /* 0x000fe40008011406 */
[----:B------:R-:W-:Y:S01]  /*111b0*/  UIMAD UR37, UR37, 0x3, URZ ;  /* 0x00000003252578a4 */ /* 0x000fe2000f8e02ff */
[----:B------:R2:W-:Y:S01]  /*111c0*/  STL [R1+0x347c], R0 ;  /* 0x00347c0001007387 */ /* 0x0005e20000100800 */
[----:B------:R-:W-:Y:S01]  /*111d0*/  LOP3.LUT R2, R2, 0x30, R3, 0x78, !PT ;  /* 0x0000003002027812 */ /* 0x000fe200078e7803 */
[----:B------:R-:W-:Y:S01]  /*111e0*/  USHF.L.U32 UR21, UR21, 0x1, URZ ;  /* 0x0000000115157899 */ /* 0x000fe200080006ff */
[----:B------:R-:W3:Y:S01]  /*111f0*/  LDCU UR39, c[0x0][0x3a8] ;  /* 0x00007500ff2777ac */ /* 0x000ee20008000800 */
[----:B0-----:R-:W-:Y:S01]  /*11200*/  IADD3 R4, P2, PT, R10, UR6, RZ ;  /* 0x000000060a047c10 */ /* 0x001fe2000ff5e0ff */
[----:B------:R-:W-:Y:S01]  /*11210*/  STL [R1+0x3484], R11 ;  /* 0x0034840b01007387 */ /* 0x000fe20000100800 */
[----:B------:R-:W0:Y:S01]  /*11220*/  LDCU UR5, c[0x0][0x3a8] ;  /* 0x00007500ff0577ac */ /* 0x000e220008000800 */
[----:B--2---:R-:W-:-:S02]  /*11230*/  IADD3 R0, P3, PT, R9, UR6, RZ ;  /* 0x0000000609007c10 */ /* 0x004fc4000ff7e0ff */
[----:B------:R-:W-:Y:S01]  /*11240*/  STL [R1+0x348c], R4 ;  /* 0x00348c0401007387 */ /* 0x000fe20000100800 */
[----:B------:R-:W-:Y:S01]  /*11250*/  IADD3.X R3, PT, PT, R7, UR38, RZ, P1, !PT ;  /* 0x0000002607037c10 */ /* 0x000fe20008ffe4ff */
[----:B------:R-:W2:Y:S02]  /*11260*/  LDCU UR6, c[0x0][0x3a8] ;  /* 0x00007500ff0677ac */ /* 0x000ea40008000800 */
[----:B------:R4:W-:Y:S04]  /*11270*/  STL [R1+0x3494], R0 ;  /* 0x0034940001007387 */ /* 0x0009e80000100800 */
[----:B------:R5:W-:Y:S01]  /*11280*/  STL [R1+0xe30], R2 ;  /* 0x000e300201007387 */ /* 0x000be20000100800 */
[----:B----4-:R-:W-:Y:S02]  /*11290*/  IADD3.X R0, PT, PT, R8, UR38, RZ, P0, !PT ;  /* 0x0000002608007c10 */ /* 0x010fe400087fe4ff */
[----:B-----5:R-:W-:-:S03]  /*112a0*/  IADD3.X R2, PT, PT, R6, UR38, RZ, P2, !PT ;  /* 0x0000002606027c10 */ /* 0x020fc600097fe4ff */
[----:B------:R4:W-:Y:S04]  /*112b0*/  STL [R1+0x3478], R0 ;  /* 0x0034780001007387 */ /* 0x0009e80000100800 */
[----:B------:R5:W-:Y:S04]  /*112c0*/  STL [R1+0x3480], R3 ;  /* 0x0034800301007387 */ /* 0x000be80000100800 */
[----:B------:R-:W2:Y:S01]  /*112d0*/  LDL R11, [R1+0x30] ;  /* 0x00003000010b7983 */ /* 0x000ea20000100800 */
[----:B----4-:R-:W-:-:S03]  /*112e0*/  IADD3.X R0, PT, PT, R5, UR38, RZ, P3, !PT ;  /* 0x0000002605007c10 */ /* 0x010fc60009ffe4ff */
[----:B------:R4:W-:Y:S04]  /*112f0*/  STL [R1+0x3488], R2 ;  /* 0x0034880201007387 */ /* 0x0009e80000100800 */
[----:B------:R-:W3:Y:S04]  /*11300*/  LDL R28, [R1+0x34] ;  /* 0x00003400011c7983 */ /* 0x000ee80000100800 */
[----:B------:R-:W-:Y:S04]  /*11310*/  STL [R1+0x3490], R0 ;  /* 0x0034900001007387 */ /* 0x000fe80000100800 */
[----:B------:R-:W4:Y:S04]  /*11320*/  LDL R48, [R1+0x38] ;  /* 0x0000380001307983 */ /* 0x000f280000100800 */
[----:B------:R-:W5:Y:S04]  /*11330*/  LDL R47, [R1+0x3c] ;  /* 0x00003c00012f7983 */ /* 0x000f680000100800 */
        /* <DEDUP_REMOVED lines=15> */
[----:B------:R-:W5:Y:S01]  /*11430*/  LDL R61, [R1+0x108] ;  /* 0x00010800013d7983 */ /* 0x000f620000100800 */
[----:B------:R-:W-:-:S03]  /*11440*/  SHF.R.S32.HI R13, RZ, 0x1f, R40 ;  /* 0x0000001fff0d7819 */ /* 0x000fc60000011428 */
[----:B------:R-:W-:Y:S04]  /*11450*/  STL [R1+0x37a4], R17 ;  /* 0x0037a41101007387 */ /* 0x000fe80000100800 */
[----:B------:R0:W-:Y:S01]  /*11460*/  STL [R1+0x37a0], R36 ;  /* 0x0037a02401007387 */ /* 0x0001e20000100800 */
[----:B------:R-:W-:-:S03]  /*11470*/  SHF.R.S32.HI R12, RZ, 0x1f, R41 ;  /* 0x0000001fff0c7819 */ /* 0x000fc60000011429 */
[----:B------:R-:W-:Y:S04]  /*11480*/  STL [R1+0x37ac], R16 ;  /* 0x0037ac1001007387 */ /* 0x000fe80000100800 */
        /* <DEDUP_REMOVED lines=8> */
[----:B------:R-:W-:Y:S01]  /*11510*/  STL [R1+0x37c8], R41 ;  /* 0x0037c82901007387 */ /* 0x000fe20000100800 */
[----:B--2---:R-:W-:-:S02]  /*11520*/  SHF.R.S32.HI R11, RZ, 0x1f, R11 ;  /* 0x0000001fff0b7819 */ /* 0x004fc4000001140b */
[----:B---3--:R-:W-:-:S03]  /*11530*/  SHF.R.S32.HI R10, RZ, 0x1f, R28 ;  /* 0x0000001fff0a7819 */ /* 0x008fc6000001141c */
[----:B------:R-:W-:Y:S01]  /*11540*/  STL [R1+0x37d0], R11 ;  /* 0x0037d00b01007387 */ /* 0x000fe20000100800 */
[----:B----4-:R-:W-:-:S03]  /*11550*/  SHF.R.S32.HI R9, RZ, 0x1f, R48 ;  /* 0x0000001fff097819 */ /* 0x010fc60000011430 */
[----:B------:R-:W-:Y:S01]  /*11560*/  STL [R1+0x37d4], R10 ;  /* 0x0037d40a01007387 */ /* 0x000fe20000100800 */
[----:B-----5:R-:W-:-:S03]  /*11570*/  SHF.R.S32.HI R8, RZ, 0x1f, R47 ;  /* 0x0000001fff087819 */ /* 0x020fc6000001142f */
[----:B------:R-:W-:Y:S01]  /*11580*/  STL [R1+0x37d8], R9 ;  /* 0x0037d80901007387 */ /* 0x000fe20000100800 */
[----:B------:R-:W-:-:S03]  /*11590*/  SHF.R.S32.HI R7, RZ, 0x1f, R18 ;  /* 0x0000001fff077819 */ /* 0x000fc60000011412 */
        /* <DEDUP_REMOVED lines=10> */
[----:B------:R2:W-:Y:S04]  /*11640*/  STL [R1+0x37f0], R2 ;  /* 0x0037f00201007387 */ /* 0x0005e80000100800 */
[----:B------:R-:W-:Y:S04]  /*11650*/  STL [R1+0x37f4], R18 ;  /* 0x0037f41201007387 */ /* 0x000fe80000100800 */
[----:B0-----:R-:W2:Y:S04]  /*11660*/  LDL R36, [R1+0xbc] ;  /* 0x0000bc0001247983 */ /* 0x001ea80000100800 */
[----:B------:R-:W3:Y:S04]  /*11670*/  LDL R17, [R1+0xb8] ;  /* 0x0000b80001117983 */ /* 0x000ee80000100800 */
        /* <DEDUP_REMOVED lines=9> */
[----:B------:R-:W-:-:S02]  /*11710*/  SHF.R.S32.HI R21, RZ, 0x1f, R26 ;  /* 0x0000001fff157819 */ /* 0x000fc4000001141a */
[----:B------:R-:W-:Y:S01]  /*11720*/  SHF.R.S32.HI R22, RZ, 0x1f, R24 ;  /* 0x0000001fff167819 */ /* 0x000fe20000011418 */
[----:B------:R-:W5:Y:S01]  /*11730*/  LDL R47, [R1+0x11c] ;  /* 0x00011c00012f7983 */ /* 0x000f620000100800 */
[----:B------:R-:W-:Y:S02]  /*11740*/  SHF.R.S32.HI R23, RZ, 0x1f, R46 ;  /* 0x0000001fff177819 */ /* 0x000fe4000001142e */
[----:B------:R-:W-:Y:S01]  /*11750*/  SHF.R.S32.HI R24, RZ, 0x1f, R45 ;  /* 0x0000001fff187819 */ /* 0x000fe2000001142d */
[----:B------:R-:W5:Y:S01]  /*11760*/  LDL R46, [R1+0x128] ;  /* 0x00012800012e7983 */ /* 0x000f620000100800 */
[----:B------:R-:W-:Y:S02]  /*11770*/  SHF.R.S32.HI R25, RZ, 0x1f, R44 ;  /* 0x0000001fff197819 */ /* 0x000fe4000001142c */
[----:B------:R-:W-:Y:S01]  /*11780*/  SHF.R.S32.HI R26, RZ, 0x1f, R42 ;  /* 0x0000001fff1a7819 */ /* 0x000fe2000001142a */
[----:B------:R-:W5:Y:S01]  /*11790*/  LDL R44, [R1+0x120] ;  /* 0x00012000012c7983 */ /* 0x000f620000100800 */
[----:B------:R-:W-:-:S02]  /*117a0*/  SHF.R.S32.HI R27, RZ, 0x1f, R43 ;  /* 0x0000001fff1b7819 */ /* 0x000fc4000001142b */
[----:B------:R-:W-:Y:S01]  /*117b0*/  SHF.R.S32.HI R28, RZ, 0x1f, R61 ;  /* 0x0000001fff1c7819 */ /* 0x000fe2000001143d */
        /* <DEDUP_REMOVED lines=17> */
[----:B--2---:R-:W-:-:S02]  /*118d0*/  SHF.R.S32.HI R2, RZ, 0x1f, R36 ;  /* 0x0000001fff027819 */ /* 0x004fc40000011424 */
[----:B---3--:R-:W-:-:S03]  /*118e0*/  SHF.R.S32.HI R4, RZ, 0x1f, R17 ;  /* 0x0000001fff047819 */ /* 0x008fc60000011411 */
[----:B------:R5:W-:Y:S01]  /*118f0*/  STL [R1], R2 ;  /* 0x0000000201007387 */ /* 0x000be20000100800 */
[----:B----4-:R-:W-:-:S03]  /*11900*/  SHF.R.S32.HI R3, RZ, 0x1f, R0 ;  /* 0x0000001fff037819 */ /* 0x010fc60000011400 */
[----:B------:R-:W-:Y:S04]  /*11910*/  STL [R1+0x4], R4 ;  /* 0x0000040401007387 */ /* 0x000fe80000100800 */
[----:B------:R0:W-:Y:S01]  /*11920*/  STL [R1+0x8], R3 ;  /* 0x0000080301007387 */ /* 0x0001e20000100800 */
[----:B-----5:R-:W-:Y:S02]  /*11930*/  SHF.R.S32.HI R2, RZ, 0x1f, R5 ;  /* 0x0000001fff027819 */ /* 0x020fe40000011405 */
[----:B------:R-:W-:-:S03]  /*11940*/  SHF.R.S32.HI R0, RZ, 0x1f, R32 ;  /* 0x0000001fff007819 */ /* 0x000fc60000011420 */
[----:B------:R2:W-:Y:S01]  /*11950*/  STL [R1+0xc], R2 ;  /* 0x00000c0201007387 */ /* 0x0005e20000100800 */
[----:B0-----:R-:W-:-:S03]  /*11960*/  SHF.R.S32.HI R3, RZ, 0x1f, R33 ;  /* 0x0000001fff037819 */ /* 0x001fc60000011421 */
[----:B------:R0:W-:Y:S04]  /*11970*/  STL [R1+0x10], R0 ;  /* 0x0000100001007387 */ /* 0x0001e80000100800 */
[----:B------:R3:W-:Y:S01]  /*11980*/  STL [R1+0x14], R3 ;  /* 0x0000140301007387 */ /* 0x0007e20000100800 */
[----:B--2---:R-:W-:Y:S02]  /*11990*/  SHF.R.S32.HI R2, RZ, 0x1f, R29 ;  /* 0x0000001fff027819 */ /* 0x004fe4000001141d */
[----:B0-----:R-:W-:-:S03]  /*119a0*/  SHF.R.S32.HI R0, RZ, 0x1f, R30 ;  /* 0x0000001fff007819 */ /* 0x001fc6000001141e */
[----:B------:R0:W-:Y:S01]  /*119b0*/  STL [R1+0x18], R2 ;  /* 0x0000180201007387 */ /* 0x0001e20000100800 */
[----:B---3--:R-:W-:-:S03]  /*119c0*/  SHF.R.S32.HI R3, RZ, 0x1f, R31 ;  /* 0x0000001fff037819 */ /* 0x008fc6000001141f */
[----:B------:R2:W-:Y:S04]  /*119d0*/  STL [R1+0x1c], R0 ;  /* 0x00001c0001007387 */ /* 0x0005e80000100800 */
[----:B------:R-:W-:Y:S01]  /*119e0*/  STL [R1+0x20], R3 ;  /* 0x0000200301007387 */ /* 0x000fe20000100800 */
[----:B0-----:R-:W-:-:S03]  /*119f0*/  SHF.R.S32.HI R2, RZ, 0x1f, R34 ;  /* 0x0000001fff027819 */ /* 0x001fc60000011422 */
[----:B------:R-:W3:Y:S01]  /*11a00*/  LDL R18, [R1+0x84] ;  /* 0x0000840001127983 */ /* 0x000ee20000100800 */
[----:B--2---:R-:W-:-:S03]  /*11a10*/  SHF.R.S32.HI R0, RZ, 0x1f, R35 ;  /* 0x0000001fff007819 */ /* 0x004fc60000011423 */
[----:B------:R0:W-:Y:S04]  /*11a20*/  STL [R1+0x24], R2 ;  /* 0x0000240201007387 */ /* 0x0001e80000100800 */
[----:B0-----:R-:W2:Y:S04]  /*11a30*/  LDL R2, [R1+0x80] ;  /* 0x0000800001027983 */ /* 0x001ea80000100800 */
[----:B------:R0:W-:Y:S04]  /*11a40*/  STL [R1+0x28], R0 ;  /* 0x0000280001007387 */ /* 0x0001e80000100800 */
        /* <DEDUP_REMOVED lines=20> */
[----:B0-----:R-:W5:Y:S04]  /*11b90*/  LDL R0, [R1+0x198] ;  /* 0x0001980001007983 */ /* 0x001f680000100800 */
        /* <DEDUP_REMOVED lines=8> */
[----:B---3--:R-:W-:-:S05]  /*11c20*/  SHF.R.S32.HI R18, RZ, 0x1f, R18 ;  /* 0x0000001fff127819 */ /* 0x008fca0000011412 */
[----:B------:R2:W-:Y:S02]  /*11c30*/  STL [R1+0x2c], R18 ;  /* 0x00002c1201007387 */ /* 0x0005e40000100800 */
[----:B--2---:R-:W-:Y:S02]  /*11c40*/  SHF.R.S32.HI R18, RZ, 0x1f, R2 ;  /* 0x0000001fff127819 */ /* 0x004fe40000011402 */
[----:B----4-:R-:W-:-:S03]  /*11c50*/  SHF.R.S32.HI R2, RZ, 0x1f, R3 ;  /* 0x0000001fff027819 */ /* 0x010fc60000011403 */
[----:B------:R-:W-:Y:S01]  /*11c60*/  STL [R1+0x4c], R18 ;  /* 0x00004c1201007387 */ /* 0x000fe20000100800 */
[----:B-----5:R-:W-:-:S03]  /*11c70*/  SHF.R.S32.HI R4, RZ, 0x1f, R4 ;  /* 0x0000001fff047819 */ /* 0x020fc60000011404 */
[----:B------:R0:W-:Y:S01]  /*11c80*/  STL [R1+0x50], R2 ;  /* 0x0000500201007387 */ /* 0x0001e20000100800 */
[----:B------:R-:W-:-:S03]  /*11c90*/  SHF.R.S32.HI R3, RZ, 0x1f, R6 ;  /* 0x0000001fff037819 */ /* 0x000fc60000011406 */
[----:B------:R2:W-:Y:S01]  /*11ca0*/  STL [R1+0x54], R4 ;  /* 0x0000540401007387 */ /* 0x0005e20000100800 */
[----:B0-----:R-:W-:-:S03]  /*11cb0*/  SHF.R.S32.HI R2, RZ, 0x1f, R7 ;  /* 0x0000001fff027819 */ /* 0x001fc60000011407 */
[----:B------:R0:W-:Y:S01]  /*11cc0*/  STL [R1+0x58], R3 ;  /* 0x0000580301007387 */ /* 0x0001e20000100800 */
[----:B--2---:R-:W-:-:S03]  /*11cd0*/  SHF.R.S32.HI R4, RZ, 0x1f, R8 ;  /* 0x0000001fff047819 */ /* 0x004fc60000011408 */
[----:B------:R2:W-:Y:S01]  /*11ce0*/  STL [R1+0x12c], R2 ;  /* 0x00012c0201007387 */ /* 0x0005e20000100800 */
[----:B0-----:R-:W-:-:S03]  /*11cf0*/  SHF.R.S32.HI R3, RZ, 0x1f, R9 ;  /* 0x0000001fff037819 */ /* 0x001fc60000011409 */
[----:B------:R0:W-:Y:S01]  /*11d00*/  STL [R1+0x134], R4 ;  /* 0x0001340401007387 */ /* 0x0001e20000100800 */
[----:B--2---:R-:W-:-:S03]  /*11d10*/  SHF.R.S32.HI R2, RZ, 0x1f, R10 ;  /* 0x0000001fff027819 */ /* 0x004fc6000001140a */
[----:B------:R2:W-:Y:S04]  /*11d20*/  STL [R1+0x13c], R3 ;  /* 0x00013c0301007387 */ /* 0x0005e80000100800 */
[----:B------:R3:W-:Y:S01]  /*11d30*/  STL [R1+0x144], R2 ;  /* 0x0001440201007387 */ /* 0x0007e20000100800 */
[----:B0-----:R-:W-:Y:S02]  /*11d40*/  SHF.R.S32.HI R4, RZ, 0x1f, R11 ;  /* 0x0000001fff047819 */ /* 0x001fe4000001140b */
[----:B--2---:R-:W-:-:S03]  /*11d50*/  SHF.R.S32.HI R3, RZ, 0x1f, R41 ;  /* 0x0000001fff037819 */ /* 0x004fc60000011429 */
[----:B------:R0:W-:Y:S01]  /*11d60*/  STL [R1+0x150], R4 ;  /* 0x0001500401007387 */ /* 0x0001e20000100800 */
[----:B---3--:R-:W-:-:S03]  /*11d70*/  SHF.R.S32.HI R2, RZ, 0x1f, R12 ;  /* 0x0000001fff027819 */ /* 0x008fc6000001140c */
        /* <DEDUP_REMOVED lines=22> */
[----:B------:R-:W-:Y:S01]  /*11ee0*/  STL [R1+0x1b8], R4 ;  /* 0x0001b80401007387 */ /* 0x000fe20000100800 */
[----:B------:R-:W-:Y:S02]  /*11ef0*/  SHF.R.S32.HI R0, RZ, 0x1f, R32 ;  /* 0x0000001fff007819 */ /* 0x000fe40000011420 */
[----:B---3--:R-:W-:Y:S01]  /*11f00*/  SHF.R.S32.HI R2, RZ, 0x1f, R5 ;  /* 0x0000001fff027819 */ /* 0x008fe20000011405 */
[----:B------:R0:W-:Y:S04]  /*11f10*/  STL [R1+0x1c4], R3 ;  /* 0x0001c40301007387 */ /* 0x0001e80000100800 */
        /* <DEDUP_REMOVED lines=8> */
[----:B------:R2:W-:Y:S01]  /*11fa0*/  STL [R1+0x1f0], R0 ;  /* 0x0001f00001007387 */ /* 0x0005e20000100800 */
[----:B0-----:R-:W-:-:S03]  /*11fb0*/  SHF.R.S32.HI R2, RZ, 0x1f, R34 ;  /* 0x0000001fff027819 */ /* 0x001fc60000011422 */
[----:B------:R-:W-:Y:S01]  /*11fc0*/  STL [R1+0x1f8], R3 ;  /* 0x0001f80301007387 */ /* 0x000fe20000100800 */
[----:B--2---:R-:W-:-:S03]  /*11fd0*/  SHF.R.S32.HI R0, RZ, 0x1f, R35 ;  /* 0x0000001fff007819 */ /* 0x004fc60000011423 */
[----:B------:R-:W2:Y:S04]  /*11fe0*/  LDL R18, [R1+0x1d8] ;  /* 0x0001d80001127983 */ /* 0x000ea80000100800 */
[----:B------:R0:W-:Y:S04]  /*11ff0*/  STL [R1+0x200], R2 ;  /* 0x0002000201007387 */ /* 0x0001e80000100800 */
[----:B0-----:R-:W3:Y:S04]  /*12000*/  LDL R2, [R1+0x1e0] ;  /* 0x0001e00001027983 */ /* 0x001ee80000100800 */
        /* <DEDUP_REMOVED lines=29> */
[----:B0-----:R-:W5:Y:S01]  /*121e0*/  LDL R0, [R1+0x2b0] ;  /* 0x0002b00001007983 */ /* 0x001f620000100800 */
[----:B--2---:R-:W-:-:S05]  /*121f0*/  SHF.R.S32.HI R18, RZ, 0x1f, R18 ;  /* 0x0000001fff127819 */ /* 0x004fca0000011412 */
[----:B------:R0:W-:Y:S01]  /*12200*/  STL [R1+0x214], R18 ;  /* 0x0002141201007387 */ /* 0x0001e20000100800 */
[----:B---3--:R-:W-:-:S03]  /*12210*/  SHF.R.S32.HI R2, RZ, 0x1f, R2 ;  /* 0x0000001fff027819 */ /* 0x008fc60000011402 */
[----:B0-----:R-:W2:Y:S04]  /*12220*/  LDL.LU R18, [R1+0x37f4] ;  /* 0x0037f40001127983 */ /* 0x001ea80000300800 */
[----:B------:R0:W-:Y:S01]  /*12230*/  STL [R1+0x21c], R2 ;  /* 0x00021c0201007387 */ /* 0x0001e20000100800 */
[----:B----4-:R-:W-:Y:S02]  /*12240*/  SHF.R.S32.HI R3, RZ, 0x1f, R3 ;  /* 0x0000001fff037819 */ /* 0x010fe40000011403 */
[----:B-----5:R-:W-:Y:S01]  /*12250*/  SHF.R.S32.HI R4, RZ, 0x1f, R4 ;  /* 0x0000001fff047819 */ /* 0x020fe20000011404 */
[----:B0-----:R-:W3:Y:S01]  /*12260*/  LDL.LU R2, [R1+0x37f0] ;  /* 0x0037f00001027983 */ /* 0x001ee20000300800 */
[----:B------:R-:W-:-:S03]  /*12270*/  SHF.R.S32.HI R6, RZ, 0x1f, R6 ;  /* 0x0000001fff067819 */ /* 0x000fc60000011406 */
[----:B------:R0:W-:Y:S01]  /*12280*/  STL [R1+0x224], R3 ;  /* 0x0002240301007387 */ /* 0x0001e20000100800 */
[----:B------:R-:W-:Y:S02]  /*12290*/  SHF.R.S32.HI R7, RZ, 0x1f, R7 ;  /* 0x0000001fff077819 */ /* 0x000fe40000011407 */
[----:B------:R-:W-:Y:S01]  /*122a0*/  SHF.R.S32.HI R8, RZ, 0x1f, R8 ;  /* 0x0000001fff087819 */ /* 0x000fe20000011408 */
[----:B0-----:R-:W4:Y:S01]  /*122b0*/  LDL.LU R3, [R1+0x37ec] ;  /* 0x0037ec0001037983 */ /* 0x001f220000300800 */
[----:B------:R-:W-:-:S03]  /*122c0*/  SHF.R.S32.HI R9, RZ, 0x1f, R9 ;  /* 0x0000001fff097819 */ /* 0x000fc60000011409 */
[----:B------:R0:W-:Y:S01]  /*122d0*/  STL [R1+0x230], R4 ;  /* 0x0002300401007387 */ /* 0x0001e20000100800 */
[----:B------:R-:W-:Y:S02]  /*122e0*/  SHF.R.S32.HI R10, RZ, 0x1f, R10 ;  /* 0x0000001fff0a7819 */ /* 0x000fe4000001140a */
[----:B------:R-:W-:Y:S01]  /*122f0*/  SHF.R.S32.HI R11, RZ, 0x1f, R11 ;  /* 0x0000001fff0b7819 */ /* 0x000fe2000001140b */
[----:B0-----:R-:W5:Y:S04]  /*12300*/  LDL.LU R4, [R1+0x37e8] ;  /* 0x0037e80001047983 */ /* 0x001f680000300800 */
[----:B------:R0:W-:Y:S01]  /*12310*/  STL [R1+0x238], R6 ;  /* 0x0002380601007387 */ /* 0x0001e20000100800 */
[----:B------:R-:W-:-:S03]  /*12320*/  SHF.R.S32.HI R12, RZ, 0x1f, R12 ;  /* 0x0000001fff0c7819 */ /* 0x000fc6000001140c */
[----:B0-----:R-:W2:Y:S04]  /*12330*/  LDL.LU R6, [R1+0x37e4] ;  /* 0x0037e40001067983 */ /* 0x001ea80000300800 */
        /* <DEDUP_REMOVED lines=57> */
[----:B------:R0:W-:Y:S04]  /*126d0*/  STL [R1+0x2e8], R33 ;  /* 0x0002e82101007387 */ /* 0x0001e80000100800 */
        /* <DEDUP_REMOVED lines=10> */
[----:B0-----:R-:W2:Y:S01]  /*12780*/  LDL.LU R35, [R1+0x3780] ;  /* 0x0037800001237983 */ /* 0x001ea20000300800 */
[----:B------:R-:W-:-:S05]  /*12790*/  SHF.R.S32.HI R0, RZ, 0x1f, R0 ;  /* 0x0000001fff007819 */ /* 0x000fca0000011400 */
[----:B------:R2:W-:Y:S02]  /*127a0*/  STL [R1+0x308], R0 ;  /* 0x0003080001007387 */ /* 0x0005e40000100800 */
[----:B--2---:R-:W-:Y:S02]  /*127b0*/  SHF.R.S32.HI R0, RZ, 0x1f, R35 ;  /* 0x0000001fff007819 */ /* 0x004fe40000011423 */
[----:B------:R-:W2:Y:S04]  /*127c0*/  LDL.LU R35, [R1+0x377c] ;  /* 0x00377c0001237983 */ /* 0x000ea80000300800 */
[----:B------:R0:W-:Y:S02]  /*127d0*/  STL [R1+0x30c], R0 ;  /* 0x00030c0001007387 */ /* 0x0001e40000100800 */
[----:B0-----:R-:W-:-:S02]  /*127e0*/  SHF.R.S32.HI R0, RZ, 0x1f, R34 ;  /* 0x0000001fff007819 */ /* 0x001fc40000011422 */
[----:B------:R-:W2:Y:S04]  /*127f0*/  LDL.LU R34, [R1+0x3778] ;  /* 0x0037780001227983 */ /* 0x000ea80000300800 */
[----:B------:R0:W-:Y:S02]  /*12800*/  STL [R1+0x310], R0 ;  /* 0x0003100001007387 */ /* 0x0001e40000100800 */
[----:B0-----:R-:W-:Y:S02]  /*12810*/  SHF.R.S32.HI R0, RZ, 0x1f, R31 ;  /* 0x0000001fff007819 */ /* 0x001fe4000001141f */
[----:B------:R-:W2:Y:S04]  /*12820*/  LDL.LU R31, [R1+0x3774] ;  /* 0x00377400011f7983 */ /* 0x000ea80000300800 */
[----:B------:R0:W-:Y:S02]  /*12830*/  STL [R1+0x314], R0 ;  /* 0x0003140001007387 */ /* 0x0001e40000100800 */
[----:B0-----:R-:W-:-:S02]  /*12840*/  SHF.R.S32.HI R0, RZ, 0x1f, R30 ;  /* 0x0000001fff007819 */ /* 0x001fc4000001141e */
[----:B------:R-:W3:Y:S04]  /*12850*/  LDL.LU R30, [R1+0x3770] ;  /* 0x00377000011e7983 */ /* 0x000ee80000300800 */
[----:B------:R0:W-:Y:S02]  /*12860*/  STL [R1+0x318], R0 ;  /* 0x0003180001007387 */ /* 0x0001e40000100800 */
[----:B0-----:R-:W-:Y:S02]  /*12870*/  SHF.R.S32.HI R0, RZ, 0x1f, R29 ;  /* 0x0000001fff007819 */ /* 0x001fe4000001141d */
[----:B------:R-:W4:Y:S04]  /*12880*/  LDL.LU R29, [R1+0x376c] ;  /* 0x00376c00011d7983 */ /* 0x000f280000300800 */
[----:B------:R0:W-:Y:S02]  /*12890*/  STL [R1+0x31c], R0 ;  /* 0x00031c0001007387 */ /* 0x0001e40000100800 */
[----:B0-----:R-:W-:-:S02]  /*128a0*/  SHF.R.S32.HI R0, RZ, 0x1f, R33 ;  /* 0x0000001fff007819 */ /* 0x001fc40000011421 */
[----:B------:R-:W5:Y:S04]  /*128b0*/  LDL.LU R33, [R1+0x3768] ;  /* 0x0037680001217983 */ /* 0x000f680000300800 */
[----:B------:R0:W-:Y:S02]  /*128c0*/  STL [R1+0x320], R0 ;  /* 0x0003200001007387 */ /* 0x0001e40000100800 */
[----:B0-----:R-:W-:Y:S02]  /*128d0*/  SHF.R.S32.HI R0, RZ, 0x1f, R32 ;  /* 0x0000001fff007819 */ /* 0x001fe40000011420 */
[----:B------:R-:W5:Y:S04]  /*128e0*/  LDL.LU R32, [R1+0x3764] ;  /* 0x0037640001207983 */ /* 0x000f680000300800 */
[----:B------:R0:W-:Y:S02]  /*128f0*/  STL [R1+0x324], R0 ;  /* 0x0003240001007387 */ /* 0x0001e40000100800 */
[----:B0-----:R-:W-:-:S02]  /*12900*/  SHF.R.S32.HI R0, RZ, 0x1f, R5 ;  /* 0x0000001fff007819 */ /* 0x001fc40000011405 */
[----:B--2---:R-:W-:-:S05]  /*12910*/  IADD3 R5, P0, PT, R36, R31, RZ ;  /* 0x0000001f24057210 */ /* 0x004fca0007f1e0ff */
[----:B------:R3:W-:Y:S02]  /*12920*/  STL [R1+0x2cec], R5 ;  /* 0x002cec0501007387 */ /* 0x0007e40000100800 */
[----:B---3--:R-:W-:-:S05]  /*12930*/  IADD3 R5, P6, PT, R36, R30, RZ ;  /* 0x0000001e24057210 */ /* 0x008fca0007fde0ff */
[----:B------:R4:W-:Y:S02]  /*12940*/  STL [R1+0x2cf0], R5 ;  /* 0x002cf00501007387 */ /* 0x0009e40000100800 */
[----:B----4-:R-:W-:-:S05]  /*12950*/  IADD3 R5, P5, PT, R36, R29, RZ ;  /* 0x0000001d24057210 */ /* 0x010fca0007fbe0ff */
[----:B------:R0:W-:Y:S04]  /*12960*/  STL [R1+0x2cf4], R5 ;  /* 0x002cf40501007387 */ /* 0x0001e80000100800 */
[----:B0-----:R-:W2:Y:S02]  /*12970*/  LDL.LU R5, [R1+0x3760] ;  /* 0x0037600001057983 */ /* 0x001ea40000300800 */
[----:B--2---:R-:W-:-:S05]  /*12980*/  IADD3 R36, P4, PT, R36, R5, RZ ;  /* 0x0000000524247210 */ /* 0x004fca0007f9e0ff */
[----:B------:R0:W-:Y:S02]  /*12990*/  STL [R1+0x2ce8], R36 ;  /* 0x002ce82401007387 */ /* 0x0001e40000100800 */
[----:B0-----:R-:W-:-:S05]  /*129a0*/  IADD3 R36, P3, PT, R37, R31, RZ ;  /* 0x0000001f25247210 */ /* 0x001fca0007f7e0ff */
[----:B------:R0:W-:Y:S02]  /*129b0*/  STL [R1+0x2cd4], R36 ;  /* 0x002cd42401007387 */ /* 0x0001e40000100800 */
[----:B0-----:R-:W-:-:S05]  /*129c0*/  IADD3 R36, P2, PT, R37, R30, RZ ;  /* 0x0000001e25247210 */ /* 0x001fca0007f5e0ff */
[----:B------:R0:W-:Y:S02]  /*129d0*/  STL [R1+0x2cd8], R36 ;  /* 0x002cd82401007387 */ /* 0x0001e40000100800 */
[----:B0-----:R-:W-:-:S05]  /*129e0*/  IMAD.X R36, R17, 0x1, R35, P0 ;  /* 0x0000000111247824 */ /* 0x001fca00000e0623 */
[----:B------:R0:W-:Y:S02]  /*129f0*/  STL [R1+0x2ce0], R36 ;  /* 0x002ce02401007387 */ /* 0x0001e40000100800 */
[----:B0-----:R-:W-:-:S05]  /*12a00*/  IADD3 R36, P1, PT, R37, R29, RZ ;  /* 0x0000001d25247210 */ /* 0x001fca0007f3e0ff */
[----:B------:R0:W-:Y:S02]  /*12a10*/  STL [R1+0x2cdc], R36 ;  /* 0x002cdc2401007387 */ /* 0x0001e40000100800 */
[----:B0-----:R-:W-:-:S05]  /*12a20*/  IMAD.X R36, R17, 0x1, R34, P6 ;  /* 0x0000000111247824 */ /* 0x001fca00030e0622 */
[----:B------:R0:W-:Y:S02]  /*12a30*/  STL [R1+0x2ce4], R36 ;  /* 0x002ce42401007387 */ /* 0x0001e40000100800 */
[----:B0-----:R-:W-:Y:S01]  /*12a40*/  IADD3 R36, P0, PT, R37, R5, RZ ;  /* 0x0000000525247210 */ /* 0x001fe20007f1e0ff */
[----:B-----5:R-:W-:-:S04]  /*12a50*/  IMAD.X R37, R17, 0x1, R33, P5 ;  /* 0x0000000111257824 */ /* 0x020fc800028e0621 */
[----:B------:R0:W-:Y:S04]  /*12a60*/  STL [R1+0x2cbc], R36 ;  /* 0x002cbc2401007387 */ /* 0x0001e80000100800 */
[----:B------:R2:W-:Y:S01]  /*12a70*/  STL [R1+0x2ccc], R37 ;  /* 0x002ccc2501007387 */ /* 0x0005e20000100800 */
[C---:B0-----:R-:W-:Y:S01]  /*12a80*/  IADD3 R36, P5, PT, R38.reuse, R31, RZ ;  /* 0x0000001f26247210 */ /* 0x041fe20007fbe0ff */
[----:B--2---:R-:W-:Y:S01]  /*12a90*/  IMAD.X R37, R17, 0x1, R32, P4 ;  /* 0x0000000111257824 */ /* 0x004fe200020e0620 */
[----:B------:R-:W-:-:S03]  /*12aa0*/  IADD3 R17, P4, PT, R38, R30, RZ ;  /* 0x0000001e26117210 */ /* 0x000fc60007f9e0ff */
[----:B------:R0:W-:Y:S04]  /*12ab0*/  STL [R1+0x2cc0], R36 ;  /* 0x002cc02401007387 */ /* 0x0001e80000100800 */
[----:B------:R2:W-:Y:S01]  /*12ac0*/  STL [R1+0x2cd0], R37 ;  /* 0x002cd02501007387 */ /* 0x0005e20000100800 */
[----:B0-----:R-:W-:-:S03]  /*12ad0*/  IMAD.X R36, R16, 0x1, R35, P3 ;  /* 0x0000000110247824 */ /* 0x001fc600018e0623 */
[----:B------:R0:W-:Y:S01]  /*12ae0*/  STL [R1+0x2cc4], R17 ;  /* 0x002cc41101007387 */ /* 0x0001e20000100800 */
[----:B--2---:R-:W-:-:S03]  /*12af0*/  IADD3 R37, P3, PT, R38, R29, RZ ;  /* 0x0000001d26257210 */ /* 0x004fc60007f7e0ff */
[----:B------:R2:W-:Y:S04]  /*12b00*/  STL [R1+0x2cb4], R36 ;  /* 0x002cb42401007387 */ /* 0x0005e80000100800 */
[----:B------:R-:W-:Y:S01]  /*12b10*/  STL [R1+0x2cc8], R37 ;  /* 0x002cc82501007387 */ /* 0x000fe20000100800 */
[----:B0-----:R-:W-:Y:S01]  /*12b20*/  IMAD.X R17, R16, 0x1, R34, P2 ;  /* 0x0000000110117824 */ /* 0x001fe200010e0622 */
[----:B--2---:R-:W-:Y:S02]  /*12b30*/  IADD3 R36, P2, PT, R38, R5, RZ ;  /* 0x0000000526247210 */ /* 0x004fe40007f5e0ff */
[----:B------:R-:W2:Y:S04]  /*12b40*/  LDL.LU R38, [R1+0x30] ;  /* 0x0000300001267983 */ /* 0x000ea80000300800 */
[----:B------:R0:W-:Y:S04]  /*12b50*/  STL [R1+0x2cb8], R17 ;  /* 0x002cb81101007387 */ /* 0x0001e80000100800 */
[----:B------:R3:W-:Y:S01]  /*12b60*/  STL [R1+0x2ca4], R36 ;  /* 0x002ca42401007387 */ /* 0x0007e20000100800 */
[C---:B0-----:R-:W-:Y:S01]  /*12b70*/  IMAD.X R17, R16.reuse, 0x1, R33, P1 ;  /* 0x0000000110117824 */ /* 0x041fe200008e0621 */
[----:B------:R-:W-:Y:S01]  /*12b80*/  IADD3 R37, P1, PT, R39, R31, RZ ;  /* 0x0000001f27257210 */ /* 0x000fe20007f3e0ff */
[----:B---3--:R-:W-:-:S03]  /*12b90*/  IMAD.X R36, R16, 0x1, R32, P0 ;  /* 0x0000000110247824 */ /* 0x008fc600000e0620 */
[----:B------:R0:W-:Y:S01]  /*12ba0*/  STL [R1+0x2c94], R17 ;  /* 0x002c941101007387 */ /* 0x0001e20000100800 */
[----:B------:R-:W-:-:S03]  /*12bb0*/  IMAD.X R16, R15, 0x1, R35, P5 ;  /* 0x000000010f107824 */ /* 0x000fc600028e0623 */
[----:B------:R-:W-:Y:S01]  /*12bc0*/  STL [R1+0x2ca8], R37 ;  /* 0x002ca82501007387 */ /* 0x000fe20000100800 */
[----:B0-----:R-:W-:-:S03]  /*12bd0*/  IADD3 R17, P0, PT, R39, R30, RZ ;  /* 0x0000001e27117210 */ /* 0x001fc60007f1e0ff */
[----:B------:R0:W-:Y:S04]  /*12be0*/  STL [R1+0x2c98], R36 ;  /* 0x002c982401007387 */ /* 0x0001e80000100800 */
[----:B------:R3:W-:Y:S01]  /*12bf0*/  STL [R1+0x2cac], R17 ;  /* 0x002cac1101007387 */ /* 0x0007e20000100800 */
[----:B0-----:R-:W-:-:S03]  /*12c00*/  IADD3 R36, P5, PT, R39, R29, RZ ;  /* 0x0000001d27247210 */ /* 0x001fc60007fbe0ff */
[----:B---3--:R-:W3:Y:S04]  /*12c10*/  LDL.LU R17, [R1+0x34] ;  /* 0x0000340001117983 */ /* 0x008ee80000300800 */
[----:B------:R0:W-:Y:S04]  /*12c20*/  STL [R1+0x2c9c], R16 ;  /* 0x002c9c1001007387 */ /* 0x0001e80000100800 */
[----:B------:R4:W-:Y:S01]  /*12c30*/  STL [R1+0x2cb0], R36 ;  /* 0x002cb02401007387 */ /* 0x0009e20000100800 */
[----:B0-----:R-:W-:Y:S01]  /*12c40*/  IMAD.X R16, R15, 0x1, R34, P4 ;  /* 0x000000010f107824 */ /* 0x001fe200020e0622 */
[----:B------:R-:W-:Y:S01]  /*12c50*/  IADD3 R37, P4, PT, R39, R5, RZ ;  /* 0x0000000527257210 */ /* 0x000fe20007f9e0ff */
[----:B----4-:R-:W-:-:S03]  /*12c60*/  IMAD.X R36, R15, 0x1, R33, P3 ;  /* 0x000000010f247824 */ /* 0x010fc600018e0621 */
[----:B------:R0:W-:Y:S01]  /*12c70*/  STL [R1+0x2ca0], R16 ;  /* 0x002ca01001007387 */ /* 0x0001e20000100800 */
[----:B------:R-:W-:-:S03]  /*12c80*/  IMAD.X R15, R15, 0x1, R32, P2 ;  /* 0x000000010f0f7824 */ /* 0x000fc600010e0620 */
[----:B------:R-:W-:Y:S04]  /*12c90*/  STL [R1+0x2c84], R37 ;  /* 0x002c842501007387 */ /* 0x000fe80000100800 */
[----:B------:R4:W-:Y:S01]  /*12ca0*/  STL [R1+0x2c74], R36 ;  /* 0x002c742401007387 */ /* 0x0009e20000100800 */
[----:B0-----:R-:W-:-:S05]  /*12cb0*/  IADD3 R16, P3, PT, R40, R31, RZ ;  /* 0x0000001f28107210 */ /* 0x001fca0007f7e0ff */
[----:B------:R0:W-:Y:S01]  /*12cc0*/  STL [R1+0x2c88], R16 ;  /* 0x002c881001007387 */ /* 0x0001e20000100800 */
[----:B----4-:R-:W-:-:S03]  /*12cd0*/  IADD3 R36, P2, PT, R40, R30, RZ ;  /* 0x0000001e28247210 */ /* 0x010fc60007f5e0ff */
[----:B------:R4:W-:Y:S04]  /*12ce0*/  STL [R1+0x2c78], R15 ;  /* 0x002c780f01007387 */ /* 0x0009e80000100800 */
[----:B------:R5:W-:Y:S01]  /*12cf0*/  STL [R1+0x2c8c], R36 ;  /* 0x002c8c2401007387 */ /* 0x000be20000100800 */
[----:B0-----:R-:W-:-:S03]  /*12d00*/  IMAD.X R16, R14, 0x1, R35, P1 ;  /* 0x000000010e107824 */ /* 0x001fc600008e0623 */
[----:B------:R-:W3:Y:S01]  /*12d10*/  LDL.LU R37, [R1+0x38] ;  /* 0x0000380001257983 */ /* 0x000ee20000300800 */
[----:B----4-:R-:W-:-:S03]  /*12d20*/  IADD3 R15, P1, PT, R40, R29, RZ ;  /* 0x0000001d280f7210 */ /* 0x010fc60007f3e0ff */
[----:B------:R0:W-:Y:S01]  /*12d30*/  STL [R1+0x2c7c], R16 ;  /* 0x002c7c1001007387 */ /* 0x0001e20000100800 */
[----:B-----5:R-:W-:-:S03]  /*12d40*/  IMAD.X R36, R14, 0x1, R34, P0 ;  /* 0x000000010e247824 */ /* 0x020fc600000e0622 */
[----:B------:R4:W-:Y:S01]  /*12d50*/  STL [R1+0x2c90], R15 ;  /* 0x002c900f01007387 */ /* 0x0009e20000100800 */
[----:B0-----:R-:W-:Y:S01]  /*12d60*/  IMAD.X R16, R14, 0x1, R33, P5 ;  /* 0x000000010e107824 */ /* 0x001fe200028e0621 */
[----:B----4-:R-:W-:Y:S02]  /*12d70*/  IADD3 R15, P0, PT, R40, R5, RZ ;  /* 0x00000005280f7210 */ /* 0x010fe40007f1e0ff */
[----:B------:R0:W-:Y:S04]  /*12d80*/  STL [R1+0x2c80], R36 ;  /* 0x002c802401007387 */ /* 0x0001e80000100800 */
[----:B------:R4:W-:Y:S04]  /*12d90*/  STL [R1+0x2c64], R15 ;  /* 0x002c640f01007387 */ /* 0x0009e80000100800 */
[----:B------:R5:W-:Y:S01]  /*12da0*/  STL [R1+0x2c54], R16 ;  /* 0x002c541001007387 */ /* 0x000be20000100800 */
[----:B0-----:R-:W-:Y:S01]  /*12db0*/  IADD3 R36, P5, PT, R41, R31, RZ ;  /* 0x0000001f29247210 */ /* 0x001fe20007fbe0ff */
[----:B----4-:R-:W-:-:S04]  /*12dc0*/  IMAD.X R15, R14, 0x1, R32, P4 ;  /* 0x000000010e0f7824 */ /* 0x010fc800020e0620 */
[----:B------:R0:W-:Y:S01]  /*12dd0*/  STL [R1+0x2c68], R36 ;  /* 0x002c682401007387 */ /* 0x0001e20000100800 */
[----:B-----5:R-:W-:-:S03]  /*12de0*/  IADD3 R16, P4, PT, R41, R30, RZ ;  /* 0x0000001e29107210 */ /* 0x020fc60007f9e0ff */
[----:B------:R4:W-:Y:S04]  /*12df0*/  STL [R1+0x2c58], R15 ;  /* 0x002c580f01007387 */ /* 0x0009e80000100800 */
[----:B------:R-:W-:Y:S04]  /*12e00*/  STL [R1+0x2c6c], R16 ;  /* 0x002c6c1001007387 */ /* 0x000fe80000100800 */
[----:B0-----:R-:W5:Y:S01]  /*12e10*/  LDL.LU R36, [R1+0x3c] ;  /* 0x00003c0001247983 */ /* 0x001f620000300800 */
[----:B------:R-:W-:Y:S01]  /*12e20*/  IMAD.X R14, R13, 0x1, R35, P3 ;  /* 0x000000010d0e7824 */ /* 0x000fe200018e0623 */
[----:B----4-:R-:W-:-:S04]  /*12e30*/  IADD3 R15, P3, PT, R41, R29, RZ ;  /* 0x0000001d290f7210 */ /* 0x010fc80007f7e0ff */
        /* <DEDUP_REMOVED lines=9> */
[C---:B--2---:R-:W-:Y:S02]  /*12ed0*/  IADD3 R14, P1, PT, R38.reuse, R31, RZ ;  /* 0x0000001f260e7210 */ /* 0x044fe40007f3e0ff */
[----:B0-----:R-:W-:-:S03]  /*12ee0*/  IADD3 R15, P0, PT, R38, R30, RZ ;  /* 0x0000001e260f7210 */ /* 0x001fc60007f1e0ff */
[----:B------:R0:W-:Y:S04]  /*12ef0*/  STL [R1+0x1d4c], R14 ;  /* 0x001d4c0e01007387 */ /* 0x0001e80000100800 */
[----:B------:R2:W-:Y:S04]  /*12f00*/  STL [R1+0x1d30], R13 ;  /* 0x001d300d01007387 */ /* 0x0005e80000100800 */
[----:B------:R4:W-:Y:S01]  /*12f10*/  STL [R1+0x1d54], R15 ;  /* 0x001d540f01007387 */ /* 0x0009e20000100800 */
[----:B0-----:R-:W-:-:S03]  /*12f20*/  IMAD.X R14, R12, 0x1, R35, P5 ;  /* 0x000000010c0e7824 */ /* 0x001fc600028e0623 */
[----:B------:R-:W5:Y:S01]  /*12f30*/  LDL.LU R16, [R1+0x40] ;  /* 0x0000400001107983 */ /* 0x000f620000300800 */
[----:B--2---:R-:W-:-:S03]  /*12f40*/  IADD3 R13, P5, PT, R38, R29, RZ ;  /* 0x0000001d260d7210 */ /* 0x004fc60007fbe0ff */
[----:B------:R0:W-:Y:S01]  /*12f50*/  STL [R1+0x1d34], R14 ;  /* 0x001d340e01007387 */ /* 0x0001e20000100800 */
[----:B----4-:R-:W-:-:S03]  /*12f60*/  IMAD.X R15, R12, 0x1, R34, P4 ;  /* 0x000000010c0f7824 */ /* 0x010fc600020e0622 */
[----:B------:R2:W-:Y:S01]  /*12f70*/  STL [R1+0x1d5c], R13 ;  /* 0x001d5c0d01007387 */ /* 0x0005e20000100800 */
[----:B0-----:R-:W-:Y:S01]  /*12f80*/  IMAD.X R14, R12, 0x1, R33, P3 ;  /* 0x000000010c0e7824 */ /* 0x001fe200018e0621 */
[----:B--2---:R-:W-:Y:S02]  /*12f90*/  IADD3 R13, P4, PT, R38, R5, RZ ;  /* 0x00000005260d7210 */ /* 0x004fe40007f9e0ff */
[----:B------:R3:W-:Y:S04]  /*12fa0*/  STL [R1+0x1d38], R15 ;  /* 0x001d380f01007387 */ /* 0x0007e80000100800 */
[----:B------:R0:W-:Y:S04]  /*12fb0*/  STL [R1+0x1d64], R13 ;  /* 0x001d640d01007387 */ /* 0x0001e80000100800 */
[----:B------:R2:W-:Y:S01]  /*12fc0*/  STL [R1+0x1d3c], R14 ;  /* 0x001d3c0e01007387 */ /* 0x0005e20000100800 */
[----:B---3--:R-:W-:Y:S01]  /*12fd0*/  IADD3 R15, P3, PT, R17, R31, RZ ;  /* 0x0000001f110f7210 */ /* 0x008fe20007f7e0ff */
[----:B0-----:R-:W-:-:S04]  /*12fe0*/  IMAD.X R13, R12, 0x1, R32, P2 ;  /* 0x000000010c0d7824 */ /* 0x001fc800010e0620 */
[----:B------:R-:W-:Y:S01]  /*12ff0*/  STL [R1+0x1d6c], R15 ;  /* 0x001d6c0f01007387 */ /* 0x000fe20000100800 */
[----:B--2---:R-:W-:Y:S01]  /*13000*/  IADD3 R14, P2, PT, R17, R30, RZ ;  /* 0x0000001e110e7210 */ /* 0x004fe20007f5e0ff */
[----:B------:R-:W-:Y:S02]  /*13010*/  IMAD.X R12, R11, 0x1, R35, P1 ;  /* 0x000000010b0c7824 */ /* 0x000fe400008e0623 */
[----:B------:R0:W-:Y:S04]  /*13020*/  STL [R1+0x1d40], R13 ;  /* 0x001d400d01007387 */ /* 0x0001e80000100800 */
[----:B------:R-:W-:Y:S04]  /*13030*/  STL [R1+0x1d74], R14 ;  /* 0x001d740e01007387 */ /* 0x000fe80000100800 */
[----:B------:R-:W2:Y:S01]  /*13040*/  LDL.LU R38, [R1+0x44] ;  /* 0x0000440001267983 */ /* 0x000ea20000300800 */
[----:B0-----:R-:W-:-:S03]  /*13050*/  IADD3 R13, P1, PT, R17, R29, RZ ;  /* 0x0000001d110d7210 */ /* 0x001fc60007f3e0ff */
[----:B------:R0:W-:Y:S04]  /*13060*/  STL [R1+0x1d48], R12 ;  /* 0x001d480c01007387 */ /* 0x0001e80000100800 */
[----:B------:R3:W-:Y:S01]  /*13070*/  STL [R1+0x1d7c], R13 ;  /* 0x001d7c0d01007387 */ /* 0x0007e20000100800 */
[----:B0-----:R-:W-:Y:S01]  /*13080*/  IMAD.X R12, R11, 0x1, R34, P0 ;  /* 0x000000010b0c7824 */ /* 0x001fe200000e0622 */
[----:B------:R-:W-:Y:S01]  /*13090*/  IADD3 R14, P0, PT, R17, R5, RZ ;  /* 0x00000005110e7210 */ /* 0x000fe20007f1e0ff */
[----:B---3--:R-:W-:-:S03]  /*130a0*/  IMAD.X R13, R11, 0x1, R33, P5 ;  /* 0x000000010b0d7824 */ /* 0x008fc600028e0621 */
[----:B------:R0:W-:Y:S01]  /*130b0*/  STL [R1+0x1d50], R12 ;  /* 0x001d500c01007387 */ /* 0x0001e20000100800 */
[----:B------:R-:W-:-:S03]  /*130c0*/  IMAD.X R11, R11, 0x1, R32, P4 ;  /* 0x000000010b0b7824 */ /* 0x000fc600020e0620 */
[----:B------:R-:W-:Y:S04]  /*130d0*/  STL [R1+0x1d84], R14 ;  /* 0x001d840e01007387 */ /* 0x000fe80000100800 */
[----:B------:R3:W-:Y:S01]  /*130e0*/  STL [R1+0x1d58], R13 ;  /* 0x001d580d01007387 */ /* 0x0007e20000100800 */
[----:B0-----:R-:W-:-:S05]  /*130f0*/  IADD3 R12, P5, PT, R37, R31, RZ ;  /* 0x0000001f250c7210 */ /* 0x001fca0007fbe0ff */
[----:B------:R0:W-:Y:S01]  /*13100*/  STL [R1+0x2c28], R12 ;  /* 0x002c280c01007387 */ /* 0x0001e20000100800 */
[----:B---3--:R-:W-:-:S03]  /*13110*/  IADD3 R13, P4, PT, R37, R30, RZ ;  /* 0x0000001e250d7210 */ /* 0x008fc60007f9e0ff */
[----:B------:R3:W-:Y:S04]  /*13120*/  STL [R1+0x1d60], R11 ;  /* 0x001d600b01007387 */ /* 0x0007e80000100800 */
[----:B------:R4:W-:Y:S01]  /*13130*/  STL [R1+0x2c44], R13 ;  /* 0x002c440d01007387 */ /* 0x0009e20000100800 */
[----:B0-----:R-:W-:-:S03]  /*13140*/  IMAD.X R12, R10, 0x1, R35, P3 ;  /* 0x000000010a0c7824 */ /* 0x001fc600018e0623 */
[----:B------:R-:W2:Y:S01]  /*13150*/  LDL.LU R17, [R1+0x48] ;  /* 0x0000480001117983 */ /* 0x000ea20000300800 */
[----:B---3--:R-:W-:-:S03]  /*13160*/  IADD3 R11, P3, PT, R37, R29, RZ ;  /* 0x0000001d250b7210 */ /* 0x008fc60007f7e0ff */
[----:B------:R0:W-:Y:S01]  /*13170*/  STL [R1+0x1d68], R12 ;  /* 0x001d680c01007387 */ /* 0x0001e20000100800 */
[----:B----4-:R-:W-:-:S03]  /*13180*/  IMAD.X R13, R10, 0x1, R34, P2 ;  /* 0x000000010a0d7824 */ /* 0x010fc600010e0622 */
[----:B------:R3:W-:Y:S01]  /*13190*/  STL [R1+0x2c48], R11 ;  /* 0x002c480b01007387 */ /* 0x0007e20000100800 */
[----:B0-----:R-:W-:Y:S01]  /*131a0*/  IMAD.X R12, R10, 0x1, R33, P1 ;  /* 0x000000010a0c7824 */ /* 0x001fe200008e0621 */
[----:B---3--:R-:W-:Y:S02]  /*131b0*/  IADD3 R11, P2, PT, R37, R5, RZ ;  /* 0x00000005250b7210 */ /* 0x008fe40007f5e0ff */
[----:B------:R5:W-:Y:S04]  /*131c0*/  STL [R1+0x1d70], R13 ;  /* 0x001d700d01007387 */ /* 0x000be80000100800 */
[----:B------:R0:W-:Y:S04]  /*131d0*/  STL [R1+0x2c4c], R11 ;  /* 0x002c4c0b01007387 */ /* 0x0001e80000100800 */
[----:B------:R3:W-:Y:S01]  /*131e0*/  STL [R1+0x1d78], R12 ;  /* 0x001d780c01007387 */ /* 0x0007e20000100800 */
[----:B-----5:R-:W-:Y:S01]  /*131f0*/  IADD3 R13, P1, PT, R36, R31, RZ ;  /* 0x0000001f240d7210 */ /* 0x020fe20007f3e0ff */
[----:B0-----:R-:W-:-:S04]  /*13200*/  IMAD.X R11, R10, 0x1, R32, P0 ;  /* 0x000000010a0b7824 */ /* 0x001fc800000e0620 */
[----:B------:R-:W-:Y:S01]  /*13210*/  STL [R1+0x2c50], R13 ;  /* 0x002c500d01007387 */ /* 0x000fe20000100800 */
[----:B---3--:R-:W-:-:S03]  /*13220*/  IADD3 R12, P0, PT, R36, R30, RZ ;  /* 0x0000001e240c7210 */ /* 0x008fc60007f1e0ff */
[----:B------:R0:W-:Y:S04]  /*13230*/  STL [R1+0x1d80], R11 ;  /* 0x001d800b01007387 */ /* 0x0001e80000100800 */
[----:B------:R-:W-:Y:S04]  /*13240*/  STL [R1+0x2c34], R12 ;  /* 0x002c340c01007387 */ /* 0x000fe80000100800 */
[----:B------:R-:W3:Y:S01]  /*13250*/  LDL.LU R37, [R1+0x5c] ;  /* 0x00005c0001257983 */ /* 0x000ee20000300800 */
[----:B------:R-:W-:Y:S01]  /*13260*/  IMAD.X R10, R9, 0x1, R35, P5 ;  /* 0x00000001090a7824 */ /* 0x000fe200028e0623 */
[----:B0-----:R-:W-:-:S04]  /*13270*/  IADD3 R11, P5, PT, R36, R29, RZ ;  /* 0x0000001d240b7210 */ /* 0x001fc80007fbe0ff */
[----:B------:R0:W-:Y:S04]  /*13280*/  STL [R1+0x1d88], R10 ;  /* 0x001d880a01007387 */ /* 0x0001e80000100800 */
[----:B------:R4:W-:Y:S01]  /*13290*/  STL [R1+0x2c38], R11 ;  /* 0x002c380b01007387 */ /* 0x0009e20000100800 */
[C---:B0-----:R-:W-:Y:S01]  /*132a0*/  IMAD.X R10, R9.reuse, 0x1, R34, P4 ;  /* 0x00000001090a7824 */ /* 0x041fe200020e0622 */
[----:B------:R-:W-:Y:S01]  /*132b0*/  IADD3 R12, P4, PT, R36, R5, RZ ;  /* 0x00000005240c7210 */ /* 0x000fe20007f9e0ff */
[----:B----4-:R-:W-:-:S03]  /*132c0*/  IMAD.X R11, R9, 0x1, R33, P3 ;  /* 0x00000001090b7824 */ /* 0x010fc600018e0621 */
[----:B------:R0:W-:Y:S01]  /*132d0*/  STL [R1+0x2c2c], R10 ;  /* 0x002c2c0a01007387 */ /* 0x0001e20000100800 */
[----:B------:R-:W-:-:S03]  /*132e0*/  IMAD.X R9, R9, 0x1, R32, P2 ;  /* 0x0000000109097824 */ /* 0x000fc600010e0620 */
[----:B------:R-:W-:Y:S04]  /*132f0*/  STL [R1+0x2c3c], R12 ;  /* 0x002c3c0c01007387 */ /* 0x000fe80000100800 */
[----:B------:R4:W-:Y:S01]  /*13300*/  STL [R1+0x2c30], R11 ;  /* 0x002c300b01007387 */ /* 0x0009e20000100800 */
[C---:B0-----:R-:W-:Y:S02]  /*13310*/  IADD3 R10, P3, PT, R16.reuse, R31, RZ ;  /* 0x0000001f100a7210 */ /* 0x041fe40007f7e0ff */
[----:B----4-:R-:W-:-:S03]  /*13320*/  IADD3 R11, P2, PT, R16, R30, RZ ;  /* 0x0000001e100b7210 */ /* 0x010fc60007f5e0ff */
[----:B------:R0:W-:Y:S04]  /*13330*/  STL [R1+0x2c40], R10 ;  /* 0x002c400a01007387 */ /* 0x0001e80000100800 */
        /* <DEDUP_REMOVED lines=13> */
[----:B--2---:R-:W-:Y:S01]  /*13410*/  IADD3 R11, P5, PT, R38, R31, RZ ;  /* 0x0000001f260b7210 */ /* 0x004fe20007fbe0ff */
[----:B0-----:R-:W-:Y:S01]  /*13420*/  IMAD.X R9, R8, 0x1, R32, P4 ;  /* 0x0000000108097824 */ /* 0x001fe200020e0620 */
[----:B----4-:R-:W-:-:S03]  /*13430*/  IADD3 R10, P4, PT, R38, R30, RZ ;  /* 0x0000001e260a7210 */ /* 0x010fc60007f9e0ff */
[----:B------:R-:W-:Y:S01]  /*13440*/  STL [R1+0x2c24], R11 ;  /* 0x002c240b01007387 */ /* 0x000fe20000100800 */
[----:B------:R-:W-:-:S03]  /*13450*/  IMAD.X R8, R7, 0x1, R35, P3 ;  /* 0x0000000107087824 */ /* 0x000fc600018e0623 */
[----:B------:R0:W-:Y:S04]  /*13460*/  STL [R1+0x1d90], R9 ;  /* 0x001d900901007387 */ /* 0x0001e80000100800 */
[----:B------:R-:W-:Y:S04]  /*13470*/  STL [R1+0x2bfc], R10 ;  /* 0x002bfc0a01007387 */ /* 0x000fe80000100800 */
[----:B------:R-:W2:Y:S01]  /*13480*/  LDL.LU R16, [R1+0x7c] ;  /* 0x00007c0001107983 */ /* 0x000ea20000300800 */
[----:B0-----:R-:W-:-:S03]  /*13490*/  IADD3 R9, P3, PT, R38, R29, RZ ;  /* 0x0000001d26097210 */ /* 0x001fc60007f7e0ff */
        /* <DEDUP_REMOVED lines=15> */
[----:B------:R-:W2:Y:S01]  /*13590*/  LDL.LU R38, [R1+0x9c] ;  /* 0x00009c0001267983 */ /* 0x000ea20000300800 */
[----:B----4-:R-:W-:-:S03]  /*135a0*/  IADD3 R7, P5, PT, R17, R29, RZ ;  /* 0x0000001d11077210 */ /* 0x010fc60007fbe0ff */
[----:B------:R0:W-:Y:S01]  /*135b0*/  STL [R1+0x2bd4], R8 ;  /* 0x002bd40801007387 */ /* 0x0001e20000100800 */
[----:B-----5:R-:W-:-:S03]  /*135c0*/  IMAD.X R9, R6, 0x1, R34, P4 ;  /* 0x0000000106097824 */ /* 0x020fc600020e0622 */
[----:B------:R4:W-:Y:S01]  /*135d0*/  STL [R1+0x2be4], R7 ;  /* 0x002be40701007387 */ /* 0x0009e20000100800 */
[C---:B0-----:R-:W-:Y:S01]  /*135e0*/  IMAD.X R8, R6.reuse, 0x1, R33, P3 ;  /* 0x0000000106087824 */ /* 0x041fe200018e0621 */
[----:B----4-:R-:W-:Y:S02]  /*135f0*/  IADD3 R7, P4, PT, R17, R5, RZ ;  /* 0x0000000511077210 */ /* 0x010fe40007f9e0ff */
[----:B------:R3:W-:Y:S04]  /*13600*/  STL [R1+0x2bd8], R9 ;  /* 0x002bd80901007387 */ /* 0x0007e80000100800 */
[----:B------:R0:W-:Y:S04]  /*13610*/  STL [R1+0x2be8], R7 ;  /* 0x002be80701007387 */ /* 0x0001e80000100800 */
[----:B------:R4:W-:Y:S01]  /*13620*/  STL [R1+0x2bdc], R8 ;  /* 0x002bdc0801007387 */ /* 0x0009e20000100800 */
[----:B---3--:R-:W-:Y:S01]  /*13630*/  IADD3 R9, P3, PT, R37, R31, RZ ;  /* 0x0000001f25097210 */ /* 0x008fe20007f7e0ff */
[----:B0-----:R-:W-:-:S04]  /*13640*/  IMAD.X R7, R6, 0x1, R32, P2 ;  /* 0x0000000106077824 */ /* 0x001fc800010e0620 */
[----:B------:R-:W-:Y:S01]  /*13650*/  STL [R1+0x2bec], R9 ;  /* 0x002bec0901007387 */ /* 0x000fe20000100800 */
[----:B----4-:R-:W-:-:S03]  /*13660*/  IADD3 R8, P2, PT, R37, R30, RZ ;  /* 0x0000001e25087210 */ /* 0x010fc60007f5e0ff */
        /* <DEDUP_REMOVED lines=30> */
[C---:B--2---:R-:W-:Y:S01]  /*13850*/  IADD3 R7, P1, PT, R16.reuse, R31, RZ ;  /* 0x0000001f10077210 */ /* 0x044fe20007f3e0ff */
        /* <DEDUP_REMOVED lines=28> */
[----:B0-----:R-:W-:Y:S01]  /*13a20*/  IMAD.X R3, R18, 0x1, R34, P0 ;  /* 0x0000000112037824 */ /* 0x001fe200000e0622 */
[----:B----4-:R-:W-:-:S04]  /*13a30*/  IADD3 R2, P0, PT, R38, R5, RZ ;  /* 0x0000000526027210 */ /* 0x010fc80007f1e0ff */
[----:B------:R3:W-:Y:S04]  /*13a40*/  STL [R1+0x1dac], R3 ;  /* 0x001dac0301007387 */ /* 0x0007e80000100800 */
[----:B------:R0:W-:Y:S04]  /*13a50*/  STL [R1+0x1dd0], R2 ;  /* 0x001dd00201007387 */ /* 0x0001e80000100800 */
[----:B------:R4:W-:Y:S01]  /*13a60*/  STL [R1+0x1db0], R4 ;  /* 0x001db00401007387 */ /* 0x0009e20000100800 */
[----:B---3--:R-:W-:Y:S01]  /*13a70*/  IADD3 R3, P5, PT, R17, R31, RZ ;  /* 0x0000001f11037210 */ /* 0x008fe20007fbe0ff */
[----:B0-----:R-:W-:-:S04]  /*13a80*/  IMAD.X R2, R18, 0x1, R32, P4 ;  /* 0x0000000112027824 */ /* 0x001fc800020e0620 */
[----:B------:R0:W-:Y:S01]  /*13a90*/  STL [R1+0x1dd8], R3 ;  /* 0x001dd80301007387 */ /* 0x0001e20000100800 */
[----:B----4-:R-:W-:-:S03]  /*13aa0*/  IADD3 R4, P4, PT, R17, R30, RZ ;  /* 0x0000001e11047210 */ /* 0x010fc60007f9e0ff */
[----:B------:R3:W-:Y:S04]  /*13ab0*/  STL [R1+0x1db4], R2 ;  /* 0x001db40201007387 */ /* 0x0007e80000100800 */
[----:B------:R4:W-:Y:S04]  /*13ac0*/  STL [R1+0x1de0], R4 ;  /* 0x001de00401007387 */ /* 0x0009e80000100800 */
[----:B------:R-:W5:Y:S01]  /*13ad0*/  LDL.LU R38, [R1+0xe8] ;  /* 0x0000e80001267983 */ /* 0x000f620000300800 */
[----:B------:R-:W-:-:S05]  /*13ae0*/  SHF.R.S32.HI R19, RZ, 0x1f, R19 ;  /* 0x0000001fff137819 */ /* 0x000fca0000011413 */
[----:B0-----:R-:W-:Y:S01]  /*13af0*/  IMAD.X R3, R19, 0x1, R35, P3 ;  /* 0x0000000113037824 */ /* 0x001fe200018e0623 */
[----:B---3--:R-:W-:Y:S01]  /*13b00*/  IADD3 R2, P3, PT, R17, R29, RZ ;  /* 0x0000001d11027210 */ /* 0x008fe20007f7e0ff */
[----:B----4-:R-:W-:-:S03]  /*13b10*/  IMAD.X R4, R19, 0x1, R33, P1 ;  /* 0x0000000113047824 */ /* 0x010fc600008e0621 */
[----:B------:R0:W-:Y:S04]  /*13b20*/  STL [R1+0x1db8], R3 ;  /* 0x001db80301007387 */ /* 0x0001e80000100800 */
[----:B------:R3:W-:Y:S01]  /*13b30*/  STL [R1+0x1de8], R2 ;  /* 0x001de80201007387 */ /* 0x0007e20000100800 */
[----:B0-----:R-:W-:Y:S01]  /*13b40*/  IMAD.X R3, R19, 0x1, R34, P2 ;  /* 0x0000000113037824 */ /* 0x001fe200010e0622 */
[----:B---3--:R-:W-:-:S04]  /*13b50*/  IADD3 R2, P2, PT, R17, R5, RZ ;  /* 0x0000000511027210 */ /* 0x008fc80007f5e0ff */
[----:B------:R-:W-:Y:S01]  /*13b60*/  STL [R1+0x1dbc], R3 ;  /* 0x001dbc0301007387 */ /* 0x000fe20000100800 */
[----:B------:R-:W-:-:S03]  /*13b70*/  SHF.R.S32.HI R20, RZ, 0x1f, R20 ;  /* 0x0000001fff147819 */ /* 0x000fc60000011414 */
[----:B------:R0:W-:Y:S04]  /*13b80*/  STL [R1+0x1df0], R2 ;  /* 0x001df00201007387 */ /* 0x0001e80000100800 */
[----:B------:R3:W-:Y:S01]  /*13b90*/  STL [R1+0x1dc4], R4 ;  /* 0x001dc40401007387 */ /* 0x0007e20000100800 */
[----:B0-----:R-:W-:Y:S01]  /*13ba0*/  IMAD.X R2, R19, 0x1, R32, P0 ;  /* 0x0000000113027824 */ /* 0x001fe200000e0620 */
[C---:B------:R-:W-:Y:S02]  /*13bb0*/  IADD3 R3, P1, PT, R37.reuse, R31, RZ ;  /* 0x0000001f25037210 */ /* 0x040fe40007f3e0ff */
[----:B---3--:R-:W-:-:S03]  /*13bc0*/  IADD3 R4, P0, PT, R37, R30, RZ ;  /* 0x0000001e25047210 */ /* 0x008fc60007f1e0ff */
[----:B------:R0:W-:Y:S04]  /*13bd0*/  STL [R1+0x1df8], R3 ;  /* 0x001df80301007387 */ /* 0x0001e80000100800 */
[----:B------:R3:W-:Y:S04]  /*13be0*/  STL [R1+0x1dcc], R2 ;  /* 0x001dcc0201007387 */ /* 0x0007e80000100800 */
[----:B------:R4:W-:Y:S01]  /*13bf0*/  STL [R1+0x1e00], R4 ;  /* 0x001e000401007387 */ /* 0x0009e20000100800 */
[----:B0-----:R-:W-:-:S03]  /*13c00*/  IMAD.X R3, R20, 0x1, R35, P5 ;  /* 0x0000000114037824 */ /* 0x001fc600028e0623 */
[----:B------:R-:W5:Y:S01]  /*13c10*/  LDL.LU R17, [R1+0xec] ;  /* 0x0000ec0001117983 */ /* 0x000f620000300800 */
[----:B---3--:R-:W-:-:S03]  /*13c20*/  IADD3 R2, P5, PT, R37, R29, RZ ;  /* 0x0000001d25027210 */ /* 0x008fc60007fbe0ff */
[----:B------:R0:W-:Y:S01]  /*13c30*/  STL [R1+0x1dd4], R3 ;  /* 0x001dd40301007387 */ /* 0x0001e20000100800 */
[----:B----4-:R-:W-:-:S03]  /*13c40*/  IMAD.X R4, R20, 0x1, R33, P3 ;  /* 0x0000000114047824 */ /* 0x010fc600018e0621 */
[----:B------:R3:W-:Y:S01]  /*13c50*/  STL [R1+0x1e08], R2 ;  /* 0x001e080201007387 */ /* 0x0007e20000100800 */
[----:B0-----:R-:W-:Y:S01]  /*13c60*/  IMAD.X R3, R20, 0x1, R34, P4 ;  /* 0x0000000114037824 */ /* 0x001fe200020e0622 */
[----:B---3--:R-:W-:-:S04]  /*13c70*/  IADD3 R2, P4, PT, R37, R5, RZ ;  /* 0x0000000525027210 */ /* 0x008fc80007f9e0ff */
[----:B------:R2:W-:Y:S04]  /*13c80*/  STL [R1+0x1ddc], R3 ;  /* 0x001ddc0301007387 */ /* 0x0005e80000100800 */
[----:B------:R0:W-:Y:S04]  /*13c90*/  STL [R1+0x1e10], R2 ;  /* 0x001e100201007387 */ /* 0x0001e80000100800 */
[----:B------:R3:W-:Y:S01]  /*13ca0*/  STL [R1+0x1de4], R4 ;  /* 0x001de40401007387 */ /* 0x0007e20000100800 */
[----:B--2---:R-:W-:Y:S01]  /*13cb0*/  IADD3 R3, P3, PT, R36, R31, RZ ;  /* 0x0000001f24037210 */ /* 0x004fe20007f7e0ff */
[----:B0-----:R-:W-:Y:S01]  /*13cc0*/  IMAD.X R2, R20, 0x1, R32, P2 ;  /* 0x0000000114027824 */ /* 0x001fe200010e0620 */
[----:B---3--:R-:W-:-:S03]  /*13cd0*/  IADD3 R4, P2, PT, R36, R30, RZ ;  /* 0x0000001e24047210 */ /* 0x008fc60007f5e0ff */
[----:B------:R0:W-:Y:S04]  /*13ce0*/  STL [R1+0x1e18], R3 ;  /* 0x001e180301007387 */ /* 0x0001e80000100800 */
[----:B------:R2:W-:Y:S04]  /*13cf0*/  STL [R1+0x1dec], R2 ;  /* 0x001dec0201007387 */ /* 0x0005e80000100800 */
[----:B------:R3:W-:Y:S01]  /*13d00*/  STL [R1+0x1e20], R4 ;  /* 0x001e200401007387 */ /* 0x0007e20000100800 */
[----:B0-----:R-:W-:-:S03]  /*13d10*/  IMAD.X R3, R21, 0x1, R35, P1 ;  /* 0x0000000115037824 */ /* 0x001fc600008e0623 */
[----:B------:R-:W4:Y:S01]  /*13d20*/  LDL.LU R37, [R1+0xf0] ;  /* 0x0000f00001257983 */ /* 0x000f220000300800 */
[----:B--2---:R-:W-:-:S03]  /*13d30*/  IADD3 R2, P1, PT, R36, R29, RZ ;  /* 0x0000001d24027210 */ /* 0x004fc60007f3e0ff */
[----:B------:R0:W-:Y:S01]  /*13d40*/  STL [R1+0x1df4], R3 ;  /* 0x001df40301007387 */ /* 0x0001e20000100800 */
[----:B---3--:R-:W-:-:S03]  /*13d50*/  IMAD.X R4, R21, 0x1, R33, P5 ;  /* 0x0000000115047824 */ /* 0x008fc600028e0621 */
[----:B------:R2:W-:Y:S01]  /*13d60*/  STL [R1+0x1e28], R2 ;  /* 0x001e280201007387 */ /* 0x0005e20000100800 */
[----:B0-----:R-:W-:Y:S01]  /*13d70*/  IMAD.X R3, R21, 0x1, R34, P0 ;  /* 0x0000000115037824 */ /* 0x001fe200000e0622 */
[----:B--2---:R-:W-:-:S04]  /*13d80*/  IADD3 R2, P0, PT, R36, R5, RZ ;  /* 0x0000000524027210 */ /* 0x004fc80007f1e0ff */
[----:B------:R0:W-:Y:S04]  /*13d90*/  STL [R1+0x1dfc], R3 ;  /* 0x001dfc0301007387 */ /* 0x0001e80000100800 */
[----:B------:R2:W-:Y:S04]  /*13da0*/  STL [R1+0x1e30], R2 ;  /* 0x001e300201007387 */ /* 0x0005e80000100800 */
[----:B------:R3:W-:Y:S01]  /*13db0*/  STL [R1+0x1e04], R4 ;  /* 0x001e040401007387 */ /* 0x0007e20000100800 */
[----:B0-----:R-:W-:Y:S01]  /*13dc0*/  IADD3 R3, P5, PT, R16, R31, RZ ;  /* 0x0000001f10037210 */ /* 0x001fe20007fbe0ff */
[----:B--2---:R-:W-:-:S04]  /*13dd0*/  IMAD.X R2, R21, 0x1, R32, P4 ;  /* 0x0000000115027824 */ /* 0x004fc800020e0620 */
[----:B------:R0:W-:Y:S01]  /*13de0*/  STL [R1+0x1e38], R3 ;  /* 0x001e380301007387 */ /* 0x0001e20000100800 */
[----:B---3--:R-:W-:-:S03]  /*13df0*/  IADD3 R4, P4, PT, R16, R30, RZ ;  /* 0x0000001e10047210 */ /* 0x008fc60007f9e0ff */
        /* <DEDUP_REMOVED lines=13> */
[----:B-----5:R-:W-:Y:S01]  /*13ed0*/  IADD3 R3, P1, PT, R38, R31, RZ ;  /* 0x0000001f26037210 */ /* 0x020fe20007f3e0ff */
[----:B0-----:R-:W-:-:S04]  /*13ee0*/  IMAD.X R2, R22, 0x1, R32, P0 ;  /* 0x0000000116027824 */ /* 0x001fc800000e0620 */
[----:B------:R0:W-:Y:S01]  /*13ef0*/  STL [R1+0x1e58], R3 ;  /* 0x001e580301007387 */ /* 0x0001e20000100800 */
[----:B--2---:R-:W-:-:S03]  /*13f00*/  IADD3 R4, P0, PT, R38, R30, RZ ;  /* 0x0000001e26047210 */ /* 0x004fc60007f1e0ff */
[----:B------:R2:W-:Y:S04]  /*13f10*/  STL [R1+0x1e2c], R2 ;  /* 0x001e2c0201007387 */ /* 0x0005e80000100800 */
[----:B------:R3:W-:Y:S04]  /*13f20*/  STL [R1+0x1e60], R4 ;  /* 0x001e600401007387 */ /* 0x0007e80000100800 */
[----:B------:R-:W5:Y:S01]  /*13f30*/  LDL.LU R16, [R1+0x108] ;  /* 0x0001080001107983 */ /* 0x000f620000300800 */
[----:B0-----:R-:W-:Y:S01]  /*13f40*/  IMAD.X R3, R23, 0x1, R35, P5 ;  /* 0x0000000117037824 */ /* 0x001fe200028e0623 */
[----:B--2---:R-:W-:-:S04]  /*13f50*/  IADD3 R2, P5, PT, R38, R29, RZ ;  /* 0x0000001d26027210 */ /* 0x004fc80007fbe0ff */
[----:B------:R0:W-:Y:S01]  /*13f60*/  STL [R1+0x1e34], R3 ;  /* 0x001e340301007387 */ /* 0x0001e20000100800 */
[----:B---3--:R-:W-:-:S03]  /*13f70*/  IMAD.X R4, R23, 0x1, R33, P3 ;  /* 0x0000000117047824 */ /* 0x008fc600018e0621 */
[----:B------:R2:W-:Y:S01]  /*13f80*/  STL [R1+0x1e68], R2 ;  /* 0x001e680201007387 */ /* 0x0005e20000100800 */
[----:B0-----:R-:W-:Y:S01]  /*13f90*/  IMAD.X R3, R23, 0x1, R34, P4 ;  /* 0x0000000117037824 */ /* 0x001fe200020e0622 */
[----:B--2---:R-:W-:-:S04]  /*13fa0*/  IADD3 R2, P4, PT, R38, R5, RZ ;  /* 0x0000000526027210 */ /* 0x004fc80007f9e0ff */
[----:B------:R-:W-:Y:S04]  /*13fb0*/  STL [R1+0x1e3c], R3 ;  /* 0x001e3c0301007387 */ /* 0x000fe80000100800 */
[----:B------:R0:W-:Y:S04]  /*13fc0*/  STL [R1+0x1e70], R2 ;  /* 0x001e700201007387 */ /* 0x0001e80000100800 */
[----:B------:R2:W-:Y:S01]  /*13fd0*/  STL [R1+0x1e44], R4 ;  /* 0x001e440401007387 */ /* 0x0005e20000100800 */
[----:B0-----:R-:W-:Y:S01]  /*13fe0*/  IMAD.X R2, R23, 0x1, R32, P2 ;  /* 0x0000000117027824 */ /* 0x001fe200010e0620 */
[----:B------:R-:W-:-:S02]  /*13ff0*/  IADD3 R3, P3, PT, R17, R31, RZ ;  /* 0x0000001f11037210 */ /* 0x000fc40007f7e0ff */
[----:B--2---:R-:W-:-:S03]  /*14000*/  IADD3 R4, P2, PT, R17, R30, RZ ;  /* 0x0000001e11047210 */ /* 0x004fc60007f5e0ff */
[----:B------:R0:W-:Y:S04]  /*14010*/  STL [R1+0x1e78], R3 ;  /* 0x001e780301007387 */ /* 0x0001e80000100800 */
[----:B------:R2:W-:Y:S04]  /*14020*/  STL [R1+0x1e4c], R2 ;  /* 0x001e4c0201007387 */ /* 0x0005e80000100800 */
[----:B------:R3:W-:Y:S01]  /*14030*/  STL [R1+0x1e80], R4 ;  /* 0x001e800401007387 */ /* 0x0007e20000100800 */
[----:B0-----:R-:W-:-:S03]  /*14040*/  IMAD.X R3, R24, 0x1, R35, P1 ;  /* 0x0000000118037824 */ /* 0x001fc600008e0623 */
[----:B------:R-:W5:Y:S01]  /*14050*/  LDL.LU R38, [R1+0x10c] ;  /* 0x00010c0001267983 */ /* 0x000f620000300800 */
        /* <DEDUP_REMOVED lines=9> */
[C---:B----4-:R-:W-:Y:S01]  /*140f0*/  IADD3 R3, P5, PT, R37.reuse, R31, RZ ;  /* 0x0000001f25037210 */ /* 0x050fe20007fbe0ff */
[----:B0-----:R-:W-:Y:S01]  /*14100*/  IMAD.X R2, R24, 0x1, R32, P4 ;  /* 0x0000000118027824 */ /* 0x001fe200020e0620 */
[----:B--2---:R-:W-:-:S03]  /*14110*/  IADD3 R4, P4, PT, R37, R30, RZ ;  /* 0x0000001e25047210 */ /* 0x004fc60007f9e0ff */
        /* <DEDUP_REMOVED lines=49> */
[----:B------:R-:W-:-:S02]  /*14430*/  SHF.R.S32.HI R42, RZ, 0x1f, R42 ;  /* 0x0000001fff2a7819 */ /* 0x000fc4000001142a */
[----:B------:R-:W-:Y:S02]  /*14440*/  SHF.R.S32.HI R43, RZ, 0x1f, R43 ;  /* 0x0000001fff2b7819 */ /* 0x000fe4000001142b */
[C---:B------:R-:W-:Y:S02]  /*14450*/  IADD3 R3, P5, PT, R38.reuse, R31, RZ ;  /* 0x0000001f26037210 */ /* 0x040fe40007fbe0ff */
        /* <DEDUP_REMOVED lines=56> */
[----:B------:R-:W-:-:S05]  /*147e0*/  SHF.R.S32.HI R44, RZ, 0x1f, R44 ;  /* 0x0000001fff2c7819 */ /* 0x000fca000001142c */
[----:B0-----:R-:W-:Y:S01]  /*147f0*/  IMAD.X R3, R44, 0x1, R35, P3 ;  /* 0x000000012c037824 */ /* 0x001fe200018e0623 */
[----:B--2---:R-:W-:Y:S01]  /*14800*/  IADD3 R2, P3, PT, R36, R29, RZ ;  /* 0x0000001d24027210 */ /* 0x004fe20007f7e0ff */
[----:B---3--:R-:W-:-:S03]  /*14810*/  IMAD.X R4, R44, 0x1, R33, P1 ;  /* 0x000000012c047824 */ /* 0x008fc600008e0621 */
[----:B------:R0:W-:Y:S04]  /*14820*/  STL [R1+0x1f34], R3 ;  /* 0x001f340301007387 */ /* 0x0001e80000100800 */
[----:B------:R2:W-:Y:S01]  /*14830*/  STL [R1+0x1f68], R2 ;  /* 0x001f680201007387 */ /* 0x0005e20000100800 */
[----:B0-----:R-:W-:Y:S01]  /*14840*/  IMAD.X R3, R44, 0x1, R34, P2 ;  /* 0x000000012c037824 */ /* 0x001fe200010e0622 */
[----:B--2---:R-:W-:-:S04]  /*14850*/  IADD3 R2, P2, PT, R36, R5, RZ ;  /* 0x0000000524027210 */ /* 0x004fc80007f5e0ff */
[----:B------:R-:W-:Y:S01]  /*14860*/  STL [R1+0x1f3c], R3 ;  /* 0x001f3c0301007387 */ /* 0x000fe20000100800 */
[----:B------:R-:W-:-:S03]  /*14870*/  SHF.R.S32.HI R45, RZ, 0x1f, R45 ;  /* 0x0000001fff2d7819 */ /* 0x000fc6000001142d */
[----:B------:R0:W-:Y:S04]  /*14880*/  STL [R1+0x1f70], R2 ;  /* 0x001f700201007387 */ /* 0x0001e80000100800 */
[----:B------:R2:W-:Y:S01]  /*14890*/  STL [R1+0x1f44], R4 ;  /* 0x001f440401007387 */ /* 0x0005e20000100800 */
[----:B0-----:R-:W-:Y:S01]  /*148a0*/  IMAD.X R2, R44, 0x1, R32, P0 ;  /* 0x000000012c027824 */ /* 0x001fe200000e0620 */
[----:B------:R-:W-:Y:S02]  /*148b0*/  SHF.R.S32.HI R46, RZ, 0x1f, R46 ;  /* 0x0000001fff2e7819 */ /* 0x000fe4000001142e */
[----:B------:R-:W-:Y:S02]  /*148c0*/  SHF.R.S32.HI R47, RZ, 0x1f, R47 ;  /* 0x0000001fff2f7819 */ /* 0x000fe4000001142f */
        /* <DEDUP_REMOVED lines=59> */
[----:B--2---:R-:W-:-:S04]  /*14c80*/  IADD3 R2, P5, PT, R37, R29, RZ ;  /* 0x0000001d25027210 */ /* 0x004fc80007fbe0ff */
[----:B------:R0:W-:Y:S04]  /*14c90*/  STL [R1+0x1fb4], R3 ;  /* 0x001fb40301007387 */ /* 0x0001e80000100800 */
[----:B------:R2:W-:Y:S01]  /*14ca0*/  STL [R1+0x1fe8], R2 ;  /* 0x001fe80201007387 */ /* 0x0005e20000100800 */
[C---:B---3--:R-:W-:Y:S02]  /*14cb0*/  IMAD.X R4, R48.reuse, 0x1, R33, P3 ;  /* 0x0000000130047824 */ /* 0x048fe400018e0621 */
        /* <DEDUP_REMOVED lines=12> */
[----:B------:R2:W-:Y:S01]  /*14d80*/  STL [R1+0x1fcc], R2 ;  /* 0x001fcc0201007387 */ /* 0x0005e20000100800 */
[----:B0-----:R-:W-:-:S03]  /*14d90*/  IMAD.X R3, R49, 0x1, R35, P1 ;  /* 0x0000000131037824 */ /* 0x001fc600008e0623 */
[----:B------:R0:W-:Y:S01]  /*14da0*/  STL [R1+0x2000], R4 ;  /* 0x0020000401007387 */ /* 0x0001e20000100800 */
[----:B--2---:R-:W-:-:S03]  /*14db0*/  IADD3 R2, P1, PT, R36, R29, RZ ;  /* 0x0000001d24027210 */ /* 0x004fc60007f3e0ff */
[----:B------:R-:W2:Y:S04]  /*14dc0*/  LDL.LU R37, [R1+0xe4] ;  /* 0x0000e40001257983 */ /* 0x000ea80000300800 */
[----:B------:R3:W-:Y:S04]  /*14dd0*/  STL [R1+0x1fd4], R3 ;  /* 0x001fd40301007387 */ /* 0x0007e80000100800 */
[----:B------:R1:W-:Y:S01]  /*14de0*/  STL [R1+0x2008], R2 ;  /* 0x0020080201007387 */ /* 0x0003e20000100800 */
[C---:B0-----:R-:W-:Y:S02]  /*14df0*/  IMAD.X R4, R49.reuse, 0x1, R33, P5 ;  /* 0x0000000131047824 */ /* 0x041fe400028e0621 */
[----:B---3--:R-:W-:Y:S01]  /*14e00*/  IMAD.X R3, R49, 0x1, R34, P0 ;  /* 0x0000000131037824 */ /* 0x008fe200000e0622 */
[----:B-1----:R-:W-:-:S04]  /*14e10*/  IADD3 R2, P0, PT, R36, R5, RZ ;  /* 0x0000000524027210 */ /* 0x002fc80007f1e0ff */
[----:B------:R4:W-:Y:S04]  /*14e20*/  STL [R1+0x1fdc], R3 ;  /* 0x001fdc0301007387 */ /* 0x0009e80000100800 */
[----:B------:R0:W-:Y:S04]  /*14e30*/  STL [R1+0x2010], R2 ;  /* 0x0020100201007387 */ /* 0x0001e80000100800 */
[----:B------:R1:W-:Y:S01]  /*14e40*/  STL [R1+0x1fe4], R4 ;  /* 0x001fe40401007387 */ /* 0x0003e20000100800 */
[----:B----4-:R-:W-:Y:S01]  /*14e50*/  IADD3 R3, P5, PT, R16, R31, RZ ;  /* 0x0000001f10037210 */ /* 0x010fe20007fbe0ff */
[----:B0-----:R-:W-:-:S04]  /*14e60*/  IMAD.X R2, R49, 0x1, R32, P4 ;  /* 0x0000000131027824 */ /* 0x001fc800020e0620 */
[----:B------:R0:W-:Y:S01]  /*14e70*/  STL [R1+0x2018], R3 ;  /* 0x0020180301007387 */ /* 0x0001e20000100800 */
[----:B-1----:R-:W-:-:S03]  /*14e80*/  IADD3 R4, P4, PT, R16, R30, RZ ;  /* 0x0000001e10047210 */ /* 0x002fc60007f9e0ff */
[----:B------:R1:W-:Y:S01]  /*14e90*/  STL [R1+0x1fec], R2 ;  /* 0x001fec0201007387 */ /* 0x0003e20000100800 */
[----:B0-----:R-:W-:-:S03]  /*14ea0*/  IMAD.X R3, R50, 0x1, R35, P3 ;  /* 0x0000000132037824 */ /* 0x001fc600018e0623 */
[----:B------:R0:W-:Y:S01]  /*14eb0*/  STL [R1+0x2020], R4 ;  /* 0x0020200401007387 */ /* 0x0001e20000100800 */
[----:B-1----:R-:W-:-:S03]  /*14ec0*/  IADD3 R2, P3, PT, R16, R29, RZ ;  /* 0x0000001d10027210 */ /* 0x002fc60007f7e0ff */
[----:B------:R-:W3:Y:S04]  /*14ed0*/  LDL.LU R36, [R1+0xdc] ;  /* 0x0000dc0001247983 */ /* 0x000ee80000300800 */
[----:B------:R1:W-:Y:S04]  /*14ee0*/  STL [R1+0x1ff4], R3 ;  /* 0x001ff40301007387 */ /* 0x0003e80000100800 */
[----:B------:R4:W-:Y:S01]  /*14ef0*/  STL [R1+0x2028], R2 ;  /* 0x0020280201007387 */ /* 0x0009e20000100800 */
[C---:B0-----:R-:W-:Y:S02]  /*14f00*/  IMAD.X R4, R50.reuse, 0x1, R33, P1 ;  /* 0x0000000132047824 */ /* 0x041fe400008e0621 */
[----:B-1----:R-:W-:Y:S01]  /*14f10*/  IMAD.X R3, R50, 0x1, R34, P2 ;  /* 0x0000000132037824 */ /* 0x002fe200010e0622 */
[----:B----4-:R-:W-:-:S04]  /*14f20*/  IADD3 R2, P2, PT, R16, R5, RZ ;  /* 0x0000000510027210 */ /* 0x010fc80007f5e0ff */
[----:B------:R0:W-:Y:S04]  /*14f30*/  STL [R1+0x1ffc], R3 ;  /* 0x001ffc0301007387 */ /* 0x0001e80000100800 */
[----:B------:R1:W-:Y:S01]  /*14f40*/  STL [R1+0x2030], R2 ;  /* 0x0020300201007387 */ /* 0x0003e20000100800 */
[----:B0-----:R-:W-:-:S03]  /*14f50*/  IADD3 R3, P1, PT, R38, R31, RZ ;  /* 0x0000001f26037210 */ /* 0x001fc60007f3e0ff */
[----:B------:R0:W-:Y:S01]  /*14f60*/  STL [R1+0x2004], R4 ;  /* 0x0020040401007387 */ /* 0x0001e20000100800 */
[----:B-1----:R-:W-:-:S03]  /*14f70*/  IMAD.X R2, R50, 0x1, R32, P0 ;  /* 0x0000000132027824 */ /* 0x002fc600000e0620 */
[----:B------:R1:W-:Y:S04]  /*14f80*/  STL [R1+0x2038], R3 ;  /* 0x0020380301007387 */ /* 0x0003e80000100800 */
[----:B------:R4:W-:Y:S01]  /*14f90*/  STL [R1+0x200c], R2 ;  /* 0x00200c0201007387 */ /* 0x0009e20000100800 */
[----:B0-----:R-:W-:Y:S01]  /*14fa0*/  IADD3 R4, P0, PT, R38, R30, RZ ;  /* 0x0000001e26047210 */ /* 0x001fe20007f1e0ff */
[----:B-1----:R-:W-:-:S04]  /*14fb0*/  IMAD.X R3, R51, 0x1, R35, P5 ;  /* 0x0000000133037824 */ /* 0x002fc800028e0623 */
[----:B------:R0:W-:Y:S01]  /*14fc0*/  STL [R1+0x2040], R4 ;  /* 0x0020400401007387 */ /* 0x0001e20000100800 */
[----:B----4-:R-:W-:-:S03]  /*14fd0*/  IADD3 R2, P5, PT, R38, R29, RZ ;  /* 0x0000001d26027210 */ /* 0x010fc60007fbe0ff */
[----:B------:R-:W4:Y:S04]  /*14fe0*/  LDL.LU R16, [R1+0xd8] ;  /* 0x0000d80001107983 */ /* 0x000f280000300800 */
[----:B------:R1:W-:Y:S01]  /*14ff0*/  STL [R1+0x2014], R3 ;  /* 0x0020140301007387 */ /* 0x0003e20000100800 */
[----:B0-----:R-:W-:-:S03]  /*15000*/  IMAD.X R4, R51, 0x1, R33, P3 ;  /* 0x0000000133047824 */ /* 0x001fc600018e0621 */
[----:B------:R0:W-:Y:S01]  /*15010*/  STL [R1+0x2048], R2 ;  /* 0x0020480201007387 */ /* 0x0001e20000100800 */
[----:B-1----:R-:W-:Y:S01]  /*15020*/  IMAD.X R3, R51, 0x1, R34, P4 ;  /* 0x0000000133037824 */ /* 0x002fe200020e0622 */
[----:B0-----:R-:W-:-:S04]  /*15030*/  IADD3 R2, P4, PT, R38, R5, RZ ;  /* 0x0000000526027210 */ /* 0x001fc80007f9e0ff */
[----:B------:R5:W-:Y:S04]  /*15040*/  STL [R1+0x201c], R3 ;  /* 0x00201c0301007387 */ /* 0x000be80000100800 */
[----:B------:R0:W-:Y:S04]  /*15050*/  STL [R1+0x2050], R2 ;  /* 0x0020500201007387 */ /* 0x0001e80000100800 */
[----:B------:R1:W-:Y:S01]  /*15060*/  STL [R1+0x2024], R4 ;  /* 0x0020240401007387 */ /* 0x0003e20000100800 */
[----:B-----5:R-:W-:Y:S01]  /*15070*/  IADD3 R3, P3, PT, R17, R31, RZ ;  /* 0x0000001f11037210 */ /* 0x020fe20007f7e0ff */
[----:B0-----:R-:W-:-:S04]  /*15080*/  IMAD.X R2, R51, 0x1, R32, P2 ;  /* 0x0000000133027824 */ /* 0x001fc800010e0620 */
[----:B------:R0:W-:Y:S01]  /*15090*/  STL [R1+0x2058], R3 ;  /* 0x0020580301007387 */ /* 0x0001e20000100800 */
[----:B-1----:R-:W-:-:S03]  /*150a0*/  IADD3 R4, P2, PT, R17, R30, RZ ;  /* 0x0000001e11047210 */ /* 0x002fc60007f5e0ff */
[----:B------:R1:W-:Y:S04]  /*150b0*/  STL [R1+0x202c], R2 ;  /* 0x00202c0201007387 */ /* 0x0003e80000100800 */
[----:B------:R5:W-:Y:S04]  /*150c0*/  STL [R1+0x2060], R4 ;  /* 0x0020600401007387 */ /* 0x000be80000100800 */
[----:B------:R-:W4:Y:S01]  /*150d0*/  LDL.LU R38, [R1+0xd4] ;  /* 0x0000d40001267983 */ /* 0x000f220000300800 */
[----:B------:R-:W-:-:S05]  /*150e0*/  SHF.R.S32.HI R52, RZ, 0x1f, R52 ;  /* 0x0000001fff347819 */ /* 0x000fca0000011434 */
[----:B0-----:R-:W-:Y:S01]  /*150f0*/  IMAD.X R3, R52, 0x1, R35, P1 ;  /* 0x0000000134037824 */ /* 0x001fe200008e0623 */
[----:B-1----:R-:W-:-:S04]  /*15100*/  IADD3 R2, P1, PT, R17, R29, RZ ;  /* 0x0000001d11027210 */ /* 0x002fc80007f3e0ff */
[----:B------:R0:W-:Y:S01]  /*15110*/  STL [R1+0x2034], R3 ;  /* 0x0020340301007387 */ /* 0x0001e20000100800 */
[----:B-----5:R-:W-:-:S03]  /*15120*/  IMAD.X R4, R52, 0x1, R33, P5 ;  /* 0x0000000134047824 */ /* 0x020fc600028e0621 */
[----:B------:R1:W-:Y:S01]  /*15130*/  STL [R1+0x2068], R2 ;  /* 0x0020680201007387 */ /* 0x0003e20000100800 */
[----:B0-----:R-:W-:Y:S01]  /*15140*/  IMAD.X R3, R52, 0x1, R34, P0 ;  /* 0x0000000134037824 */ /* 0x001fe200000e0622 */
[----:B-1----:R-:W-:-:S04]  /*15150*/  IADD3 R2, P0, PT, R17, R5, RZ ;  /* 0x0000000511027210 */ /* 0x002fc80007f1e0ff */
[----:B------:R-:W-:Y:S01]  /*15160*/  STL [R1+0x203c], R3 ;  /* 0x00203c0301007387 */ /* 0x000fe20000100800 */
[----:B------:R-:W-:-:S03]  /*15170*/  SHF.R.S32.HI R53, RZ, 0x1f, R53 ;  /* 0x0000001fff357819 */ /* 0x000fc60000011435 */
[----:B------:R0:W-:Y:S04]  /*15180*/  STL [R1+0x2070], R2 ;  /* 0x0020700201007387 */ /* 0x0001e80000100800 */
[----:B------:R1:W-:Y:S01]  /*15190*/  STL [R1+0x2044], R4 ;  /* 0x0020440401007387 */ /* 0x0003e20000100800 */
[----:B0-----:R-:W-:Y:S01]  /*151a0*/  IMAD.X R2, R52, 0x1, R32, P4 ;  /* 0x0000000134027824 */ /* 0x001fe200020e0620 */
[----:B------:R-:W-:Y:S02]  /*151b0*/  SHF.R.S32.HI R54, RZ, 0x1f, R54 ;  /* 0x0000001fff367819 */ /* 0x000fe40000011436 */
[----:B------:R-:W-:Y:S02]  /*151c0*/  SHF.R.S32.HI R55, RZ, 0x1f, R55 ;  /* 0x0000001fff377819 */ /* 0x000fe40000011437 */
[----:B------:R-:W-:-:S02]  /*151d0*/  SHF.R.S32.HI R56, RZ, 0x1f, R56 ;  /* 0x0000001fff387819 */ /* 0x000fc40000011438 */
[C---:B--2---:R-:W-:Y:S02]  /*151e0*/  IADD3 R3, P5, PT, R37.reuse, R31, RZ ;  /* 0x0000001f25037210 */ /* 0x044fe40007fbe0ff */
[----:B-1----:R-:W-:-:S03]  /*151f0*/  IADD3 R4, P4, PT, R37, R30, RZ ;  /* 0x0000001e25047210 */ /* 0x002fc60007f9e0ff */
[----:B------:R0:W-:Y:S04]  /*15200*/  STL [R1+0x2078], R3 ;  /* 0x0020780301007387 */ /* 0x0001e80000100800 */
[----:B------:R1:W-:Y:S04]  /*15210*/  STL [R1+0x204c], R2 ;  /* 0x00204c0201007387 */ /* 0x0003e80000100800 */
[----:B------:R2:W-:Y:S01]  /*15220*/  STL [R1+0x2080], R4 ;  /* 0x0020800401007387 */ /* 0x0005e20000100800 */
[----:B0-----:R-:W-:-:S03]  /*15230*/  IMAD.X R3, R53, 0x1, R35, P3 ;  /* 0x0000000135037824 */ /* 0x001fc600018e0623 */
[----:B------:R-:W5:Y:S01]  /*15240*/  LDL.LU R17, [R1+0xcc] ;  /* 0x0000cc0001117983 */ /* 0x000f620000300800 */
[----:B-1----:R-:W-:-:S03]  /*15250*/  IADD3 R2, P3, PT, R37, R29, RZ ;  /* 0x0000001d25027210 */ /* 0x002fc60007f7e0ff */
[----:B------:R0:W-:Y:S04]  /*15260*/  STL [R1+0x2054], R3 ;  /* 0x0020540301007387 */ /* 0x0001e80000100800 */
[----:B------:R1:W-:Y:S01]  /*15270*/  STL [R1+0x2088], R2 ;  /* 0x0020880201007387 */ /* 0x0003e20000100800 */
[C---:B--2---:R-:W-:Y:S02]  /*15280*/  IMAD.X R4, R53.reuse, 0x1, R33, P1 ;  /* 0x0000000135047824 */ /* 0x044fe400008e0621 */
[----:B0-----:R-:W-:Y:S01]  /*15290*/  IMAD.X R3, R53, 0x1, R34, P2 ;  /* 0x0000000135037824 */ /* 0x001fe200010e0622 */
[----:B-1----:R-:W-:-:S04]  /*152a0*/  IADD3 R2, P2, PT, R37, R5, RZ ;  /* 0x0000000525027210 */ /* 0x002fc80007f5e0ff */
[----:B------:R3:W-:Y:S04]  /*152b0*/  STL [R1+0x205c], R3 ;  /* 0x00205c0301007387 */ /* 0x0007e80000100800 */
[----:B------:R0:W-:Y:S04]  /*152c0*/  STL [R1+0x2090], R2 ;  /* 0x0020900201007387 */ /* 0x0001e80000100800 */
[----:B------:R1:W-:Y:S01]  /*152d0*/  STL [R1+0x2064], R4 ;  /* 0x0020640401007387 */ /* 0x0003e20000100800 */
[C---:B---3--:R-:W-:Y:S01]  /*152e0*/  IADD3 R3, P1, PT, R36.reuse, R31, RZ ;  /* 0x0000001f24037210 */ /* 0x048fe20007f3e0ff */
[----:B0-----:R-:W-:Y:S01]  /*152f0*/  IMAD.X R2, R53, 0x1, R32, P0 ;  /* 0x0000000135027824 */ /* 0x001fe200000e0620 */
[----:B-1----:R-:W-:-:S03]  /*15300*/  IADD3 R4, P0, PT, R36, R30, RZ ;  /* 0x0000001e24047210 */ /* 0x002fc60007f1e0ff */
[----:B------:R0:W-:Y:S04]  /*15310*/  STL [R1+0x2098], R3 ;  /* 0x0020980301007387 */ /* 0x0001e80000100800 */
[----:B------:R1:W-:Y:S01]  /*15320*/  STL [R1+0x206c], R2 ;  /* 0x00206c0201007387 */ /* 0x0003e20000100800 */
[----:B0-----:R-:W-:-:S03]  /*15330*/  IMAD.X R3, R54, 0x1, R35, P5 ;  /* 0x0000000136037824 */ /* 0x001fc600028e0623 */
[----:B------:R0:W-:Y:S01]  /*15340*/  STL [R1+0x20a0], R4 ;  /* 0x0020a00401007387 */ /* 0x0001e20000100800 */
[----:B-1----:R-:W-:-:S03]  /*15350*/  IADD3 R2, P5, PT, R36, R29, RZ ;  /* 0x0000001d24027210 */ /* 0x002fc60007fbe0ff */
[----:B------:R-:W2:Y:S04]  /*15360*/  LDL.LU R37, [R1+0xc8] ;  /* 0x0000c80001257983 */ /* 0x000ea80000300800 */
        /* <DEDUP_REMOVED lines=8> */
[----:B----4-:R-:W-:Y:S01]  /*153f0*/  IADD3 R3, P3, PT, R16, R31, RZ ;  /* 0x0000001f10037210 */ /* 0x010fe20007f7e0ff */
[----:B0-----:R-:W-:-:S04]  /*15400*/  IMAD.X R2, R54, 0x1, R32, P2 ;  /* 0x0000000136027824 */ /* 0x001fc800010e0620 */
[----:B------:R0:W-:Y:S01]  /*15410*/  STL [R1+0x20b8], R3 ;  /* 0x0020b80301007387 */ /* 0x0001e20000100800 */
[----:B-1----:R-:W-:-:S03]  /*15420*/  IADD3 R4, P2, PT, R16, R30, RZ ;  /* 0x0000001e10047210 */ /* 0x002fc60007f5e0ff */
[----:B------:R1:W-:Y:S04]  /*15430*/  STL [R1+0x208c], R2 ;  /* 0x00208c0201007387 */ /* 0x0003e80000100800 */
[----:B------:R3:W-:Y:S01]  /*15440*/  STL [R1+0x20c0], R4 ;  /* 0x0020c00401007387 */ /* 0x0007e20000100800 */
[----:B0-----:R-:W-:-:S03]  /*15450*/  IMAD.X R3, R55, 0x1, R35, P1 ;  /* 0x0000000137037824 */ /* 0x001fc600008e0623 */
[----:B------:R-:W4:Y:S01]  /*15460*/  LDL.LU R36, [R1+0xc4] ;  /* 0x0000c40001247983 */ /* 0x000f220000300800 */
[C---:B-1----:R-:W-:Y:S01]  /*15470*/  IADD3 R2, P1, PT, R16.reuse, R29, RZ ;  /* 0x0000001d10027210 */ /* 0x042fe20007f3e0ff */
[C---:B---3--:R-:W-:Y:S02]  /*15480*/  IMAD.X R4, R55.reuse, 0x1, R34, P0 ;  /* 0x0000000137047824 */ /* 0x048fe400000e0622 */
[----:B------:R0:W-:Y:S04]  /*15490*/  STL [R1+0x2094], R3 ;  /* 0x0020940301007387 */ /* 0x0001e80000100800 */
[----:B------:R1:W-:Y:S04]  /*154a0*/  STL [R1+0x20c8], R2 ;  /* 0x0020c80201007387 */ /* 0x0003e80000100800 */
[----:B------:R3:W-:Y:S01]  /*154b0*/  STL [R1+0x209c], R4 ;  /* 0x00209c0401007387 */ /* 0x0007e20000100800 */
[----:B0-----:R-:W-:Y:S01]  /*154c0*/  IADD3 R3, P0, PT, R16, R5, RZ ;  /* 0x0000000510037210 */ /* 0x001fe20007f1e0ff */
[----:B-1----:R-:W-:-:S04]  /*154d0*/  IMAD.X R2, R55, 0x1, R33, P5 ;  /* 0x0000000137027824 */ /* 0x002fc800028e0621 */
[----:B------:R0:W-:Y:S01]  /*154e0*/  STL [R1+0x20d0], R3 ;  /* 0x0020d00301007387 */ /* 0x0001e20000100800 */
[----:B---3--:R-:W-:-:S03]  /*154f0*/  IADD3 R4, P5, PT, R38, R31, RZ ;  /* 0x0000001f26047210 */ /* 0x008fc60007fbe0ff */
[----:B------:R1:W-:Y:S01]  /*15500*/  STL [R1+0x20a4], R2 ;  /* 0x0020a40201007387 */ /* 0x0003e20000100800 */
[----:B0-----:R-:W-:-:S03]  /*15510*/  IMAD.X R3, R55, 0x1, R32, P4 ;  /* 0x0000000137037824 */ /* 0x001fc600020e0620 */
[----:B------:R0:W-:Y:S01]  /*15520*/  STL [R1+0x20d8], R4 ;  /* 0x0020d80401007387 */ /* 0x0001e20000100800 */
[----:B-1----:R-:W-:-:S03]  /*15530*/  IADD3 R2, P4, PT, R38, R30, RZ ;  /* 0x0000001e26027210 */ /* 0x002fc60007f9e0ff */
[----:B------:R1:W-:Y:S01]  /*15540*/  STL [R1+0x20ac], R3 ;  /* 0x0020ac0301007387 */ /* 0x0003e20000100800 */
[----:B0-----:R-:W-:-:S03]  /*15550*/  IMAD.X R4, R56, 0x1, R35, P3 ;  /* 0x0000000138047824 */ /* 0x001fc600018e0623 */
[----:B------:R0:W-:Y:S04]  /*15560*/  STL [R1+0x20e0], R2 ;  /* 0x0020e00201007387 */ /* 0x0001e80000100800 */
[----:B------:R3:W-:Y:S04]  /*15570*/  STL [R1+0x20b4], R4 ;  /* 0x0020b40401007387 */ /* 0x0007e80000100800 */
[----:B------:R-:W4:Y:S01]  /*15580*/  LDL.LU R39, [R1+0xc0] ;  /* 0x0000c00001277983 */ /* 0x000f220000300800 */
[----:B-1----:R-:W-:Y:S01]  /*15590*/  IADD3 R3, P3, PT, R38, R29, RZ ;  /* 0x0000001d26037210 */ /* 0x002fe20007f7e0ff */
[----:B0-----:R-:W-:Y:S01]  /*155a0*/  IMAD.X R2, R56, 0x1, R34, P2 ;  /* 0x0000000138027824 */ /* 0x001fe200010e0622 */
[----:B---3--:R-:W-:-:S03]  /*155b0*/  IADD3 R4, P2, PT, R38, R5, RZ ;  /* 0x0000000526047210 */ /* 0x008fc60007f5e0ff */
[----:B------:R0:W-:Y:S01]  /*155c0*/  STL [R1+0x20e8], R3 ;  /* 0x0020e80301007387 */ /* 0x0001e20000100800 */
[----:B------:R-:W-:-:S03]  /*155d0*/  SHF.R.S32.HI R57, RZ, 0x1f, R57 ;  /* 0x0000001fff397819 */ /* 0x000fc60000011439 */
[----:B------:R-:W-:Y:S04]  /*155e0*/  STL [R1+0x20bc], R2 ;  /* 0x0020bc0201007387 */ /* 0x000fe80000100800 */
[----:B------:R1:W-:Y:S01]  /*155f0*/  STL [R1+0x20f0], R4 ;  /* 0x0020f00401007387 */ /* 0x0003e20000100800 */
[----:B0-----:R-:W-:-:S05]  /*15600*/  IMAD.X R3, R56, 0x1, R33, P1 ;  /* 0x0000000138037824 */ /* 0x001fca00008e0621 */
[----:B------:R0:W-:Y:S01]  /*15610*/  STL [R1+0x20c4], R3 ;  /* 0x0020c40301007387 */ /* 0x0001e20000100800 */
[----:B-1----:R-:W-:Y:S01]  /*15620*/  IMAD.X R4, R56, 0x1, R32, P0 ;  /* 0x0000000138047824 */ /* 0x002fe200000e0620 */
[----:B------:R-:W-:Y:S02]  /*15630*/  SHF.R.S32.HI R58, RZ, 0x1f, R58 ;  /* 0x0000001fff3a7819 */ /* 0x000fe4000001143a */
[----:B------:R-:W-:Y:S02]  /*15640*/  SHF.R.S32.HI R59, RZ, 0x1f, R59 ;  /* 0x0000001fff3b7819 */ /* 0x000fe4000001143b */
[----:B------:R-:W-:Y:S02]  /*15650*/  SHF.R.S32.HI R60, RZ, 0x1f, R60 ;  /* 0x0000001fff3c7819 */ /* 0x000fe4000001143c */
[C---:B-----5:R-:W-:Y:S02]  /*15660*/  IADD3 R2, P1, PT, R17.reuse, R31, RZ ;  /* 0x0000001f11027210 */ /* 0x060fe40007f3e0ff */
[----:B0-----:R-:W-:-:S03]  /*15670*/  IADD3 R3, P0, PT, R17, R30, RZ ;  /* 0x0000001e11037210 */ /* 0x001fc60007f1e0ff */
[----:B------:R0:W-:Y:S04]  /*15680*/  STL [R1+0x20f8], R2 ;  /* 0x0020f80201007387 */ /* 0x0001e80000100800 */
[----:B------:R1:W-:Y:S01]  /*15690*/  STL [R1+0x20cc], R4 ;  /* 0x0020cc0401007387 */ /* 0x0003e20000100800 */
[----:B0-----:R-:W-:-:S03]  /*156a0*/  IMAD.X R2, R57, 0x1, R35, P5 ;  /* 0x0000000139027824 */ /* 0x001fc600028e0623 */
[----:B------:R0:W-:Y:S01]  /*156b0*/  STL [R1+0x2100], R3 ;  /* 0x0021000301007387 */ /* 0x0001e20000100800 */
[----:B-1----:R-:W-:-:S03]  /*156c0*/  IADD3 R4, P5, PT, R17, R29, RZ ;  /* 0x0000001d11047210 */ /* 0x002fc60007fbe0ff */
[----:B------:R1:W-:Y:S04]  /*156d0*/  STL [R1+0x20d4], R2 ;  /* 0x0020d40201007387 */ /* 0x0003e80000100800 */
[----:B------:R3:W-:Y:S01]  /*156e0*/  STL [R1+0x2108], R4 ;  /* 0x0021080401007387 */ /* 0x0007e20000100800 */
[----:B0-----:R-:W-:-:S03]  /*156f0*/  IMAD.X R3, R57, 0x1, R34, P4 ;  /* 0x0000000139037824 */ /* 0x001fc600020e0622 */
[----:B------:R-:W5:Y:S01]  /*15700*/  LDL.LU R16, [R1+0xbc] ;  /* 0x0000bc0001107983 */ /* 0x000f620000300800 */
[----:B-1----:R-:W-:Y:S01]  /*15710*/  IADD3 R2, P4, PT, R17, R5, RZ ;  /* 0x0000000511027210 */ /* 0x002fe20007f9e0ff */
[C---:B---3--:R-:W-:Y:S02]  /*15720*/  IMAD.X R4, R57.reuse, 0x1, R33, P3 ;  /* 0x0000000139047824 */ /* 0x048fe400018e0621 */
[----:B------:R-:W-:Y:S04]  /*15730*/  STL [R1+0x20dc], R3 ;  /* 0x0020dc0301007387 */ /* 0x000fe80000100800 */
[----:B------:R0:W-:Y:S04]  /*15740*/  STL [R1+0x2110], R2 ;  /* 0x0021100201007387 */ /* 0x0001e80000100800 */
[----:B------:R1:W-:Y:S01]  /*15750*/  STL [R1+0x20e4], R4 ;  /* 0x0020e40401007387 */ /* 0x0003e20000100800 */
[----:B0-----:R-:W-:Y:S01]  /*15760*/  IMAD.X R2, R57, 0x1, R32, P2 ;  /* 0x0000000139027824 */ /* 0x001fe200010e0620 */
[----:B--2---:R-:W-:-:S02]  /*15770*/  IADD3 R3, P3, PT, R37, R31, RZ ;  /* 0x0000001f25037210 */ /* 0x004fc40007f7e0ff */
[----:B-1----:R-:W-:-:S03]  /*15780*/  IADD3 R4, P2, PT, R37, R30, RZ ;  /* 0x0000001e25047210 */ /* 0x002fc60007f5e0ff */
[----:B------:R0:W-:Y:S04]  /*15790*/  STL [R1+0x2118], R3 ;  /* 0x0021180301007387 */ /* 0x0001e80000100800 */
[----:B------:R1:W-:Y:S04]  /*157a0*/  STL [R1+0x20ec], R2 ;  /* 0x0020ec0201007387 */ /* 0x0003e80000100800 */
[----:B------:R2:W-:Y:S01]  /*157b0*/  STL [R1+0x2120], R4 ;  /* 0x0021200401007387 */ /* 0x0005e20000100800 */
[----:B0-----:R-:W-:Y:S01]  /*157c0*/  IMAD.X R3, R58, 0x1, R35, P1 ;  /* 0x000000013a037824 */ /* 0x001fe200008e0623 */
[----:B-1----:R-:W-:-:S04]  /*157d0*/  IADD3 R2, P1, PT, R37, R29, RZ ;  /* 0x0000001d25027210 */ /* 0x002fc80007f3e0ff */
[----:B------:R0:W-:Y:S01]  /*157e0*/  STL [R1+0x20f4], R3 ;  /* 0x0020f40301007387 */ /* 0x0001e20000100800 */
[----:B--2---:R-:W-:-:S03]  /*157f0*/  IMAD.X R4, R58, 0x1, R34, P0 ;  /* 0x000000013a047824 */ /* 0x004fc600000e0622 */
[----:B------:R1:W-:Y:S04]  /*15800*/  STL [R1+0x2128], R2 ;  /* 0x0021280201007387 */ /* 0x0003e80000100800 */
[----:B------:R4:W-:Y:S01]  /*15810*/  STL [R1+0x20fc], R4 ;  /* 0x0020fc0401007387 */ /* 0x0009e20000100800 */
[----:B0-----:R-:W-:-:S03]  /*15820*/  IADD3 R3, P0, PT, R37, R5, RZ ;  /* 0x0000000525037210 */ /* 0x001fc60007f1e0ff */
[----:B------:R-:W2:Y:S01]  /*15830*/  LDL.LU R38, [R1+0xb8] ;  /* 0x0000b80001267983 */ /* 0x000ea20000300800 */
[----:B-1----:R-:W-:-:S03]  /*15840*/  IMAD.X R2, R58, 0x1, R33, P5 ;  /* 0x000000013a027824 */ /* 0x002fc600028e0621 */
[----:B------:R0:W-:Y:S04]  /*15850*/  STL [R1+0x2130], R3 ;  /* 0x0021300301007387 */ /* 0x0001e80000100800 */
[----:B------:R1:W-:Y:S01]  /*15860*/  STL [R1+0x2104], R2 ;  /* 0x0021040201007387 */ /* 0x0003e20000100800 */
[----:B----4-:R-:W-:Y:S01]  /*15870*/  IADD3 R4, P5, PT, R36, R31, RZ ;  /* 0x0000001f24047210 */ /* 0x010fe20007fbe0ff */
[----:B0-----:R-:W-:Y:S01]  /*15880*/  IMAD.X R3, R58, 0x1, R32, P4 ;  /* 0x000000013a037824 */ /* 0x001fe200020e0620 */
[----:B-1----:R-:W-:-:S03]  /*15890*/  IADD3 R2, P4, PT, R36, R30, RZ ;  /* 0x0000001e24027210 */ /* 0x002fc60007f9e0ff */
[----:B------:R0:W-:Y:S04]  /*158a0*/  STL [R1+0x2138], R4 ;  /* 0x0021380401007387 */ /* 0x0001e80000100800 */
[----:B------:R-:W3:Y:S04]  /*158b0*/  LDL.LU R17, [R1] ;  /* 0x0000000001117983 */ /* 0x000ee80000300800 */
        /* <DEDUP_REMOVED lines=8> */
[----:B0-----:R-:W-:-:S03]  /*15940*/  IADD3 R3, P2, PT, R36, R5, RZ ;  /* 0x0000000524037210 */ /* 0x001fc60007f5e0ff */
[----:B------:R-:W3:Y:S01]  /*15950*/  LDL.LU R37, [R1+0xb0] ;  /* 0x0000b00001257983 */ /* 0x000ee20000300800 */
[----:B-1----:R-:W-:-:S03]  /*15960*/  IMAD.X R2, R59, 0x1, R33, P1 ;  /* 0x000000013b027824 */ /* 0x002fc600008e0621 */
[----:B------:R0:W-:Y:S04]  /*15970*/  STL [R1+0x2150], R3 ;  /* 0x0021500301007387 */ /* 0x0001e80000100800 */
[----:B------:R1:W-:Y:S01]  /*15980*/  STL [R1+0x2124], R2 ;  /* 0x0021240201007387 */ /* 0x0003e20000100800 */
[----:B----4-:R-:W-:Y:S01]  /*15990*/  IADD3 R4, P1, PT, R39, R31, RZ ;  /* 0x0000001f27047210 */ /* 0x010fe20007f3e0ff */
[----:B0-----:R-:W-:Y:S01]  /*159a0*/  IMAD.X R3, R59, 0x1, R32, P0 ;  /* 0x000000013b037824 */ /* 0x001fe200000e0620 */
[----:B-1----:R-:W-:-:S03]  /*159b0*/  IADD3 R2, P0, PT, R39, R30, RZ ;  /* 0x0000001e27027210 */ /* 0x002fc60007f1e0ff */
[----:B------:R0:W-:Y:S04]  /*159c0*/  STL [R1+0x2158], R4 ;  /* 0x0021580401007387 */ /* 0x0001e80000100800 */
        /* <DEDUP_REMOVED lines=8> */
[----:B------:R-:W-:Y:S04]  /*15a50*/  STL [R1+0x213c], R4 ;  /* 0x00213c0401007387 */ /* 0x000fe80000100800 */
[----:B------:R-:W4:Y:S01]  /*15a60*/  LDL.LU R40, [R1+0xa8] ;  /* 0x0000a80001287983 */ /* 0x000f220000300800 */
[----:B0-----:R-:W-:Y:S01]  /*15a70*/  IADD3 R3, P4, PT, R39, R5, RZ ;  /* 0x0000000527037210 */ /* 0x001fe20007f9e0ff */
[----:B-1----:R-:W-:Y:S01]  /*15a80*/  IMAD.X R2, R60, 0x1, R33, P3 ;  /* 0x000000013c027824 */ /* 0x002fe200018e0621 */
[----:B------:R-:W-:-:S03]  /*15a90*/  SHF.R.S32.HI R61, RZ, 0x1f, R61 ;  /* 0x0000001fff3d7819 */ /* 0x000fc6000001143d */
[----:B------:R0:W-:Y:S04]  /*15aa0*/  STL [R1+0x2170], R3 ;  /* 0x0021700301007387 */ /* 0x0001e80000100800 */
[----:B------:R1:W-:Y:S01]  /*15ab0*/  STL [R1+0x2144], R2 ;  /* 0x0021440201007387 */ /* 0x0003e20000100800 */
[----:B0-----:R-:W-:Y:S01]  /*15ac0*/  IMAD.X R3, R60, 0x1, R32, P2 ;  /* 0x000000013c037824 */ /* 0x001fe200010e0620 */
[C---:B-----5:R-:W-:Y:S02]  /*15ad0*/  IADD3 R4, P3, PT, R16.reuse, R31, RZ ;  /* 0x0000001f10047210 */ /* 0x060fe40007f7e0ff */
[----:B-1----:R-:W-:-:S03]  /*15ae0*/  IADD3 R2, P2, PT, R16, R30, RZ ;  /* 0x0000001e10027210 */ /* 0x002fc60007f5e0ff */
[----:B------:R0:W-:Y:S04]  /*15af0*/  STL [R1+0x2178], R4 ;  /* 0x0021780401007387 */ /* 0x0001e80000100800 */
[----:B------:R-:W5:Y:S04]  /*15b00*/  LDL.LU R15, [R1+0x8] ;  /* 0x00000800010f7983 */ /* 0x000f680000300800 */
[----:B------:R1:W-:Y:S01]  /*15b10*/  STL [R1+0x214c], R3 ;  /* 0x00214c0301007387 */ /* 0x0003e20000100800 */
[----:B0-----:R-:W-:-:S03]  /*15b20*/  IMAD.X R4, R61, 0x1, R34, P0 ;  /* 0x000000013d047824 */ /* 0x001fc600000e0622 */
[----:B------:R0:W-:Y:S01]  /*15b30*/  STL [R1+0x2180], R2 ;  /* 0x0021800201007387 */ /* 0x0001e20000100800 */
[----:B-1----:R-:W-:Y:S01]  /*15b40*/  IMAD.X R3, R61, 0x1, R35, P1 ;  /* 0x000000013d037824 */ /* 0x002fe200008e0623 */
[----:B0-----:R-:W-:-:S04]  /*15b50*/  IADD3 R2, P1, PT, R16, R29, RZ ;  /* 0x0000001d10027210 */ /* 0x001fc80007f3e0ff */
[----:B------:R0:W-:Y:S04]  /*15b60*/  STL [R1+0x2154], R3 ;  /* 0x0021540301007387 */ /* 0x0001e80000100800 */
[----:B------:R1:W-:Y:S04]  /*15b70*/  STL [R1+0x2188], R2 ;  /* 0x0021880201007387 */ /* 0x0003e80000100800 */
[----:B------:R-:W-:Y:S01]  /*15b80*/  STL [R1+0x215c], R4 ;  /* 0x00215c0401007387 */ /* 0x000fe20000100800 */
[----:B0-----:R-:W-:-:S03]  /*15b90*/  IADD3 R3, P0, PT, R16, R5, RZ ;  /* 0x0000000510037210 */ /* 0x001fc60007f1e0ff */
[----:B------:R-:W5:Y:S01]  /*15ba0*/  LDL.LU R39, [R1+0xa4] ;  /* 0x0000a40001277983 */ /* 0x000f620000300800 */
[----:B-1----:R-:W-:-:S03]  /*15bb0*/  IMAD.X R2, R61, 0x1, R33, P5 ;  /* 0x000000013d027824 */ /* 0x002fc600028e0621 */
[----:B------:R0:W-:Y:S04]  /*15bc0*/  STL [R1+0x2190], R3 ;  /* 0x0021900301007387 */ /* 0x0001e80000100800 */
[----:B------:R1:W-:Y:S01]  /*15bd0*/  STL [R1+0x2164], R2 ;  /* 0x0021640201007387 */ /* 0x0003e20000100800 */
[----:B0-----:R-:W-:Y:S01]  /*15be0*/  IMAD.X R3, R61, 0x1, R32, P4 ;  /* 0x000000013d037824 */ /* 0x001fe200020e0620 */
[C---:B--2---:R-:W-:Y:S02]  /*15bf0*/  IADD3 R4, P5, PT, R38.reuse, R31, RZ ;  /* 0x0000001f26047210 */ /* 0x044fe40007fbe0ff */
[----:B-1----:R-:W-:-:S03]  /*15c00*/  IADD3 R2, P4, PT, R38, R30, RZ ;  /* 0x0000001e26027210 */ /* 0x002fc60007f9e0ff */
[----:B------:R-:W-:Y:S04]  /*15c10*/  STL [R1+0x2198], R4 ;  /* 0x0021980401007387 */ /* 0x000fe80000100800 */
[----:B------:R-:W2:Y:S04]  /*15c20*/  LDL.LU R16, [R1+0xc] ;  /* 0x00000c0001107983 */ /* 0x000ea80000300800 */
[----:B------:R3:W-:Y:S04]  /*15c30*/  STL [R1+0x216c], R3 ;  /* 0x00216c0301007387 */ /* 0x0007e80000100800 */
[----:B------:R0:W-:Y:S01]  /*15c40*/  STL [R1+0x21a0], R2 ;  /* 0x0021a00201007387 */ /* 0x0001e20000100800 */
[----:B---3--:R-:W-:-:S02]  /*15c50*/  IMAD.X R3, R17, 0x1, R35, P3 ;  /* 0x0000000111037824 */ /* 0x008fc400018e0623 */
[----:B------:R-:W-:Y:S01]  /*15c60*/  IMAD.X R4, R17, 0x1, R34, P2 ;  /* 0x0000000111047824 */ /* 0x000fe200010e0622 */
[C---:B0-----:R-:W-:Y:S02]  /*15c70*/  IADD3 R2, P3, PT, R38.reuse, R29, RZ ;  /* 0x0000001d26027210 */ /* 0x041fe40007f7e0ff */
[----:B------:R0:W-:Y:S04]  /*15c80*/  STL [R1+0x2174], R3 ;  /* 0x0021740301007387 */ /* 0x0001e80000100800 */
[----:B------:R1:W-:Y:S04]  /*15c90*/  STL [R1+0x21a8], R2 ;  /* 0x0021a80201007387 */ /* 0x0003e80000100800 */
[----:B------:R3:W-:Y:S01]  /*15ca0*/  STL [R1+0x217c], R4 ;  /* 0x00217c0401007387 */ /* 0x0007e20000100800 */
[----:B0-----:R-:W-:-:S03]  /*15cb0*/  IADD3 R3, P2, PT, R38, R5, RZ ;  /* 0x0000000526037210 */ /* 0x001fc60007f5e0ff */
[----:B------:R-:W2:Y:S01]  /*15cc0*/  LDL.LU R38, [R1+0xa0] ;  /* 0x0000a00001267983 */ /* 0x000ea20000300800 */
[----:B-1----:R-:W-:-:S03]  /*15cd0*/  IMAD.X R2, R17, 0x1, R33, P1 ;  /* 0x0000000111027824 */ /* 0x002fc600008e0621 */
[----:B------:R0:W-:Y:S04]  /*15ce0*/  STL [R1+0x21b0], R3 ;  /* 0x0021b00301007387 */ /* 0x0001e80000100800 */
[----:B------:R1:W-:Y:S01]  /*15cf0*/  STL [R1+0x2184], R2 ;  /* 0x0021840201007387 */ /* 0x0003e20000100800 */
[----:B---3--:R-:W-:Y:S01]  /*15d00*/  IADD3 R4, P1, PT, R37, R31, RZ ;  /* 0x0000001f25047210 */ /* 0x008fe20007f3e0ff */
[----:B0-----:R-:W-:Y:S01]  /*15d10*/  IMAD.X R3, R17, 0x1, R32, P0 ;  /* 0x0000000111037824 */ /* 0x001fe200000e0620 */
[----:B-1----:R-:W-:-:S03]  /*15d20*/  IADD3 R2, P0, PT, R37, R30, RZ ;  /* 0x0000001e25027210 */ /* 0x002fc60007f1e0ff */
[----:B------:R-:W-:Y:S04]  /*15d30*/  STL [R1+0x21b8], R4 ;  /* 0x0021b80401007387 */ /* 0x000fe80000100800 */
[----:B------:R-:W3:Y:S04]  /*15d40*/  LDL.LU R17, [R1+0x10] ;  /* 0x0000100001117983 */ /* 0x000ee80000300800 */
[----:B------:R4:W-:Y:S04]  /*15d50*/  STL [R1+0x218c], R3 ;  /* 0x00218c0301007387 */ /* 0x0009e80000100800 */
[----:B------:R0:W-:Y:S01]  /*15d60*/  STL [R1+0x21c0], R2 ;  /* 0x0021c00201007387 */ /* 0x0001e20000100800 */
[----:B----4-:R-:W-:-:S02]  /*15d70*/  IMAD.X R3, R36, 0x1, R35, P5 ;  /* 0x0000000124037824 */ /* 0x010fc400028e0623 */
[----:B------:R-:W-:Y:S01]  /*15d80*/  IMAD.X R4, R36, 0x1, R34, P4 ;  /* 0x0000000124047824 */ /* 0x000fe200020e0622 */
[C---:B0-----:R-:W-:Y:S02]  /*15d90*/  IADD3 R2, P5, PT, R37.reuse, R29, RZ ;  /* 0x0000001d25027210 */ /* 0x041fe40007fbe0ff */
        /* <DEDUP_REMOVED lines=9> */
[----:B0-----:R-:W-:-:S04]  /*15e30*/  IMAD.X R3, R36, 0x1, R32, P2 ;  /* 0x0000000124037824 */ /* 0x001fc800010e0620 */
[----:B------:R-:W-:Y:S04]  /*15e40*/  STL [R1+0x21d8], R4 ;  /* 0x0021d80401007387 */ /* 0x000fe80000100800 */
[----:B------:R-:W4:Y:S01]  /*15e50*/  LDL.LU R36, [R1+0x14] ;  /* 0x0000140001247983 */ /* 0x000f220000300800 */
[----:B-1----:R-:W-:-:S03]  /*15e60*/  IADD3 R2, P2, PT, R40, R30, RZ ;  /* 0x0000001e28027210 */ /* 0x002fc60007f5e0ff */
[----:B------:R5:W-:Y:S04]  /*15e70*/  STL [R1+0x21ac], R3 ;  /* 0x0021ac0301007387 */ /* 0x000be80000100800 */
[----:B------:R0:W-:Y:S01]  /*15e80*/  STL [R1+0x21e0], R2 ;  /* 0x0021e00201007387 */ /* 0x0001e20000100800 */
[C---:B-----5:R-:W-:Y:S01]  /*15e90*/  IMAD.X R3, R15.reuse, 0x1, R35, P1 ;  /* 0x000000010f037824 */ /* 0x060fe200008e0623 */
[----:B0-----:R-:W-:Y:S01]  /*15ea0*/  IADD3 R2, P1, PT, R40, R29, RZ ;  /* 0x0000001d28027210 */ /* 0x001fe20007f3e0ff */
[----:B------:R-:W-:-:S03]  /*15eb0*/  IMAD.X R4, R15, 0x1, R34, P0 ;  /* 0x000000010f047824 */ /* 0x000fc600000e0622 */
[----:B------:R0:W-:Y:S04]  /*15ec0*/  STL [R1+0x21b4], R3 ;  /* 0x0021b40301007387 */ /* 0x0001e80000100800 */
[----:B------:R1:W-:Y:S04]  /*15ed0*/  STL [R1+0x21e8], R2 ;  /* 0x0021e80201007387 */ /* 0x0003e80000100800 */
[----:B------:R5:W-:Y:S01]  /*15ee0*/  STL [R1+0x21bc], R4 ;  /* 0x0021bc0401007387 */ /* 0x000be20000100800 */
[----:B0-----:R-:W-:-:S03]  /*15ef0*/  IADD3 R3, P0, PT, R40, R5, RZ ;  /* 0x0000000528037210 */ /* 0x001fc60007f1e0ff */
[----:B------:R-:W4:Y:S01]  /*15f00*/  LDL.LU R40, [R1+0x94] ;  /* 0x0000940001287983 */ /* 0x000f220000300800 */
[----:B-1----:R-:W-:-:S03]  /*15f10*/  IMAD.X R2, R15, 0x1, R33, P5 ;  /* 0x000000010f027824 */ /* 0x002fc600028e0621 */
[----:B------:R0:W-:Y:S04]  /*15f20*/  STL [R1+0x21f0], R3 ;  /* 0x0021f00301007387 */ /* 0x0001e80000100800 */
[----:B------:R1:W-:Y:S01]  /*15f30*/  STL [R1+0x21c4], R2 ;  /* 0x0021c40201007387 */ /* 0x0003e20000100800 */
[----:B-----5:R-:W-:Y:S01]  /*15f40*/  IADD3 R4, P5, PT, R39, R31, RZ ;  /* 0x0000001f27047210 */ /* 0x020fe20007fbe0ff */
[----:B0-----:R-:W-:Y:S01]  /*15f50*/  IMAD.X R3, R15, 0x1, R32, P4 ;  /* 0x000000010f037824 */ /* 0x001fe200020e0620 */
[----:B-1----:R-:W-:-:S03]  /*15f60*/  IADD3 R2, P4, PT, R39, R30, RZ ;  /* 0x0000001e27027210 */ /* 0x002fc60007f9e0ff */
[----:B------:R-:W-:Y:S04]  /*15f70*/  STL [R1+0x21f8], R4 ;  /* 0x0021f80401007387 */ /* 0x000fe80000100800 */
[----:B------:R-:W5:Y:S04]  /*15f80*/  LDL.LU R15, [R1+0x18] ;  /* 0x00001800010f7983 */ /* 0x000f680000300800 */
[----:B------:R2:W-:Y:S04]  /*15f90*/  STL [R1+0x21cc], R3 ;  /* 0x0021cc0301007387 */ /* 0x0005e80000100800 */
[----:B------:R0:W-:Y:S01]  /*15fa0*/  STL [R1+0x2200], R2 ;  /* 0x0022000201007387 */ /* 0x0001e20000100800 */
[C---:B--2---:R-:W-:Y:S01]  /*15fb0*/  IMAD.X R3, R16.reuse, 0x1, R35, P3 ;  /* 0x0000000110037824 */ /* 0x044fe200018e0623 */
[----:B0-----:R-:W-:Y:S01]  /*15fc0*/  IADD3 R2, P3, PT, R39, R29, RZ ;  /* 0x0000001d27027210 */ /* 0x001fe20007f7e0ff */
[----:B------:R-:W-:-:S03]  /*15fd0*/  IMAD.X R4, R16, 0x1, R34, P2 ;  /* 0x0000000110047824 */ /* 0x000fc600010e0622 */
[----:B------:R0:W-:Y:S04]  /*15fe0*/  STL [R1+0x21d4], R3 ;  /* 0x0021d40301007387 */ /* 0x0001e80000100800 */
[----:B------:R1:W-:Y:S04]  /*15ff0*/  STL [R1+0x2208], R2 ;  /* 0x0022080201007387 */ /* 0x0003e80000100800 */
[----:B------:R2:W-:Y:S01]  /*16000*/  STL [R1+0x21dc], R4 ;  /* 0x0021dc0401007387 */ /* 0x0005e20000100800 */
[----:B0-----:R-:W-:-:S03]  /*16010*/  IADD3 R3, P2, PT, R39, R5, RZ ;  /* 0x0000000527037210 */ /* 0x001fc60007f5e0ff */
[----:B------:R-:W5:Y:S01]  /*16020*/  LDL.LU R39, [R1+0x90] ;  /* 0x0000900001277983 */ /* 0x000f620000300800 */
[----:B-1----:R-:W-:-:S03]  /*16030*/  IMAD.X R2, R16, 0x1, R33, P1 ;  /* 0x0000000110027824 */ /* 0x002fc600008e0621 */
[----:B------:R0:W-:Y:S04]  /*16040*/  STL [R1+0x2210], R3 ;  /* 0x0022100301007387 */ /* 0x0001e80000100800 */
[----:B------:R1:W-:Y:S01]  /*16050*/  STL [R1+0x21e4], R2 ;  /* 0x0021e40201007387 */ /* 0x0003e20000100800 */
[----:B--2---:R-:W-:Y:S01]  /*16060*/  IADD3 R4, P1, PT, R38, R31, RZ ;  /* 0x0000001f26047210 */ /* 0x004fe20007f3e0ff */
[----:B0-----:R-:W-:Y:S01]  /*16070*/  IMAD.X R3, R16, 0x1, R32, P0 ;  /* 0x0000000110037824 */ /* 0x001fe200000e0620 */
        /* <DEDUP_REMOVED lines=28> */
[----:B------:R-:W-:Y:S01]  /*16240*/  STL [R1+0x221c], R4 ;  /* 0x00221c0401007387 */ /* 0x000fe20000100800 */
[----:B0-----:R-:W-:-:S03]  /*16250*/  IADD3 R3, P0, PT, R37, R5, RZ ;  /* 0x0000000525037210 */ /* 0x001fc60007f1e0ff */
[----:B------:R-:W4:Y:S01]  /*16260*/  LDL.LU R37, [R1+0x88] ;  /* 0x0000880001257983 */ /* 0x000f220000300800 */
[----:B-1----:R-:W-:-:S03]  /*16270*/  IMAD.X R2, R36, 0x1, R33, P5 ;  /* 0x0000000124027824 */ /* 0x002fc600028e0621 */
[----:B------:R0:W-:Y:S04]  /*16280*/  STL [R1+0x2250], R3 ;  /* 0x0022500301007387 */ /* 0x0001e80000100800 */
[----:B------:R1:W-:Y:S01]  /*16290*/  STL [R1+0x2224], R2 ;  /* 0x0022240201007387 */ /* 0x0003e20000100800 */
[----:B0-----:R-:W-:Y:S01]  /*162a0*/  IMAD.X R3, R36, 0x1, R32, P4 ;  /* 0x0000000124037824 */ /* 0x001fe200020e0620 */
[C---:B------:R-:W-:Y:S02]  /*162b0*/  IADD3 R4, P5, PT, R40.reuse, R31, RZ ;  /* 0x0000001f28047210 */ /* 0x040fe40007fbe0ff */
[----:B-1----:R-:W-:-:S03]  /*162c0*/  IADD3 R2, P4, PT, R40, R30, RZ ;  /* 0x0000001e28027210 */ /* 0x002fc60007f9e0ff */
[----:B------:R-:W-:Y:S04]  /*162d0*/  STL [R1+0x2258], R4 ;  /* 0x0022580401007387 */ /* 0x000fe80000100800 */
[----:B------:R-:W4:Y:S04]  /*162e0*/  LDL.LU R36, [R1+0x24] ;  /* 0x0000240001247983 */ /* 0x000f280000300800 */
[----:B------:R5:W-:Y:S04]  /*162f0*/  STL [R1+0x222c], R3 ;  /* 0x00222c0301007387 */ /* 0x000be80000100800 */
[----:B------:R0:W-:Y:S01]  /*16300*/  STL [R1+0x2260], R2 ;  /* 0x0022600201007387 */ /* 0x0001e20000100800 */
[----:B-----5:R-:W-:-:S02]  /*16310*/  IMAD.X R3, R15, 0x1, R35, P3 ;  /* 0x000000010f037824 */ /* 0x020fc400018e0623 */
[----:B------:R-:W-:Y:S01]  /*16320*/  IMAD.X R4, R15, 0x1, R34, P2 ;  /* 0x000000010f047824 */ /* 0x000fe200010e0622 */
[C---:B0-----:R-:W-:Y:S02]  /*16330*/  IADD3 R2, P3, PT, R40.reuse, R29, RZ ;  /* 0x0000001d28027210 */ /* 0x041fe40007f7e0ff */
        /* <DEDUP_REMOVED lines=9> */
[C---:B------:R-:W-:Y:S02]  /*163d0*/  IADD3 R4, P1, PT, R39.reuse, R31, RZ ;  /* 0x0000001f27047210 */ /* 0x040fe40007f3e0ff */
[----:B-1----:R-:W-:-:S03]  /*163e0*/  IADD3 R2, P0, PT, R39, R30, RZ ;  /* 0x0000001e27027210 */ /* 0x002fc60007f1e0ff */
[----:B------:R-:W-:Y:S04]  /*163f0*/  STL [R1+0x2278], R4 ;  /* 0x0022780401007387 */ /* 0x000fe80000100800 */
[----:B------:R-:W5:Y:S04]  /*16400*/  LDL.LU R15, [R1+0x28] ;  /* 0x00002800010f7983 */ /* 0x000f680000300800 */
[----:B------:R2:W-:Y:S04]  /*16410*/  STL [R1+0x224c], R3 ;  /* 0x00224c0301007387 */ /* 0x0005e80000100800 */
[----:B------:R0:W-:Y:S01]  /*16420*/  STL [R1+0x2280], R2 ;  /* 0x0022800201007387 */ /* 0x0001e20000100800 */
[----:B--2---:R-:W-:-:S02]  /*16430*/  IMAD.X R3, R16, 0x1, R35, P5 ;  /* 0x0000000110037824 */ /* 0x004fc400028e0623 */
[----:B------:R-:W-:Y:S01]  /*16440*/  IMAD.X R4, R16, 0x1, R34, P4 ;  /* 0x0000000110047824 */ /* 0x000fe200020e0622 */
[C---:B0-----:R-:W-:Y:S02]  /*16450*/  IADD3 R2, P5, PT, R39.reuse, R29, RZ ;  /* 0x0000001d27027210 */ /* 0x041fe40007fbe0ff */
        /* <DEDUP_REMOVED lines=33> */
[C---:B0-----:R-:W-:Y:S01]  /*16670*/  IMAD.X R3, R36.reuse, 0x1, R35, P3 ;  /* 0x0000000124037824 */ /* 0x041fe200018e0623 */
[----:B-1----:R-:W-:Y:S01]  /*16680*/  IADD3 R2, P3, PT, R37, R29, RZ ;  /* 0x0000001d25027210 */ /* 0x002fe20007f7e0ff */
        /* <DEDUP_REMOVED lines=27> */
[----:B------:R-:W-:Y:S01]  /*16840*/  IADD3 R4, P3, PT, R39, R31, RZ ;  /* 0x0000001f27047210 */ /* 0x000fe20007f7e0ff */
[----:B0-----:R-:W-:Y:S01]  /*16850*/  IMAD.X R3, R15, 0x1, R32, P2 ;  /* 0x000000010f037824 */ /* 0x001fe200010e0620 */
        /* <DEDUP_REMOVED lines=59> */
[----:B0-----:R-:W-:-:S02]  /*16c10*/  IMAD.X R3, R15, 0x1, R35, P1 ;  /* 0x000000010f037824 */ /* 0x001fc400008e0623 */
[----:B------:R-:W-:Y:S01]  /*16c20*/  IMAD.X R4, R15, 0x1, R34, P0 ;  /* 0x000000010f047824 */ /* 0x000fe200000e0622 */
[C---:B-1----:R-:W-:Y:S02]  /*16c30*/  IADD3 R2, P1, PT, R40.reuse, R29, RZ ;  /* 0x0000001d28027210 */ /* 0x042fe40007f3e0ff */
        /* <DEDUP_REMOVED lines=1034> */
[----:B----4-:R-:W-:-:S05]  /*1ace0*/  IADD3 R4, P5, PT, R38, R31, RZ ;  /* 0x0000001f26047210 */ /* 0x010fca0007fbe0ff */
[----:B------:R-:W-:Y:S04]  /*1acf0*/  STL [R1+0x2a98], R4 ;  /* 0x002a980401007387 */ /* 0x000fe80000100800 */
[----:B------:R-:W4:Y:S01]  /*1ad00*/  LDL.LU R39, [R1+0x314] ;  /* 0x0003140001277983 */ /* 0x000f220000300800 */
[----:B0-----:R-:W-:Y:S01]  /*1ad10*/  IMAD.X R3, R16, 0x1, R32, P4 ;  /* 0x0000000110037824 */ /* 0x001fe200020e0620 */
[----:B-1----:R-:W-:-:S04]  /*1ad20*/  IADD3 R2, P4, PT, R38, R30, RZ ;  /* 0x0000001e26027210 */ /* 0x002fc80007f9e0ff */
[----:B------:R0:W-:Y:S04]  /*1ad30*/  STL [R1+0x2a6c], R3 ;  /* 0x002a6c0301007387 */ /* 0x0001e80000100800 */
[----:B------:R1:W-:Y:S01]  /*1ad40*/  STL [R1+0x2aa0], R2 ;  /* 0x002aa00201007387 */ /* 0x0003e20000100800 */
[C---:B0-----:R-:W-:Y:S01]  /*1ad50*/  IMAD.X R3, R17.reuse, 0x1, R35, P3 ;  /* 0x0000000111037824 */ /* 0x041fe200018e0623 */
[----:B-1----:R-:W-:Y:S01]  /*1ad60*/  IADD3 R2, P3, PT, R38, R29, RZ ;  /* 0x0000001d26027210 */ /* 0x002fe20007f7e0ff */
[----:B------:R-:W-:-:S03]  /*1ad70*/  IMAD.X R4, R17, 0x1, R34, P2 ;  /* 0x0000000111047824 */ /* 0x000fc600010e0622 */
[----:B------:R0:W-:Y:S04]  /*1ad80*/  STL [R1+0x2a74], R3 ;  /* 0x002a740301007387 */ /* 0x0001e80000100800 */
[----:B------:R1:W-:Y:S04]  /*1ad90*/  STL [R1+0x2aa8], R2 ;  /* 0x002aa80201007387 */ /* 0x0003e80000100800 */
[----:B------:R-:W-:Y:S01]  /*1ada0*/  STL [R1+0x2a7c], R4 ;  /* 0x002a7c0401007387 */ /* 0x000fe20000100800 */
[----:B0-----:R-:W-:-:S03]  /*1adb0*/  IADD3 R3, P2, PT, R38, R5, RZ ;  /* 0x0000000526037210 */ /* 0x001fc60007f5e0ff */
[----:B------:R-:W4:Y:S01]  /*1adc0*/  LDL.LU R16, [R1+0x2d4] ;  /* 0x0002d40001107983 */ /* 0x000f220000300800 */
[----:B-1----:R-:W-:-:S03]  /*1add0*/  IMAD.X R2, R17, 0x1, R33, P1 ;  /* 0x0000000111027824 */ /* 0x002fc600008e0621 */
[----:B------:R5:W-:Y:S04]  /*1ade0*/  STL [R1+0x2ab0], R3 ;  /* 0x002ab00301007387 */ /* 0x000be80000100800 */
[----:B------:R0:W-:Y:S04]  /*1adf0*/  STL [R1+0x2a84], R2 ;  /* 0x002a840201007387 */ /* 0x0001e80000100800 */
[----:B------:R-:W4:Y:S01]  /*1ae00*/  LDL.LU R38, [R1+0x318] ;  /* 0x0003180001267983 */ /* 0x000f220000300800 */
[----:B-----5:R-:W-:Y:S01]  /*1ae10*/  IADD3 R3, P1, PT, R37, R31, RZ ;  /* 0x0000001f25037210 */ /* 0x020fe20007f3e0ff */
[----:B0-----:R-:W-:-:S04]  /*1ae20*/  IMAD.X R2, R17, 0x1, R32, P0 ;  /* 0x0000000111027824 */ /* 0x001fc800000e0620 */
[----:B------:R0:W-:Y:S04]  /*1ae30*/  STL [R1+0x2ab8], R3 ;  /* 0x002ab80301007387 */ /* 0x0001e80000100800 */
[----:B------:R1:W-:Y:S01]  /*1ae40*/  STL [R1+0x2a8c], R2 ;  /* 0x002a8c0201007387 */ /* 0x0003e20000100800 */
[----:B0-----:R-:W-:-:S05]  /*1ae50*/  IADD3 R3, P0, PT, R37, R30, RZ ;  /* 0x0000001e25037210 */ /* 0x001fca0007f1e0ff */
[----:B------:R0:W-:Y:S01]  /*1ae60*/  STL [R1+0x2ac0], R3 ;  /* 0x002ac00301007387 */ /* 0x0001e20000100800 */
[C---:B-1----:R-:W-:Y:S01]  /*1ae70*/  IMAD.X R2, R36.reuse, 0x1, R35, P5 ;  /* 0x0000000124027824 */ /* 0x042fe200028e0623 */
[----:B------:R-:W-:Y:S01]  /*1ae80*/  IADD3 R4, P5, PT, R37, R29, RZ ;  /* 0x0000001d25047210 */ /* 0x000fe20007fbe0ff */
[----:B0-----:R-:W-:-:S03]  /*1ae90*/  IMAD.X R3, R36, 0x1, R34, P4 ;  /* 0x0000000124037824 */ /* 0x001fc600020e0622 */
[----:B------:R0:W-:Y:S04]  /*1aea0*/  STL [R1+0x2a94], R2 ;  /* 0x002a940201007387 */ /* 0x0001e80000100800 */
[----:B------:R1:W-:Y:S04]  /*1aeb0*/  STL [R1+0x2ac8], R4 ;  /* 0x002ac80401007387 */ /* 0x0003e80000100800 */
[----:B------:R-:W5:Y:S01]  /*1aec0*/  LDL.LU R17, [R1+0x2dc] ;  /* 0x0002dc0001117983 */ /* 0x000f620000300800 */
[----:B0-----:R-:W-:-:S03]  /*1aed0*/  IADD3 R2, P4, PT, R37, R5, RZ ;  /* 0x0000000525027210 */ /* 0x001fc60007f9e0ff */
[----:B------:R0:W-:Y:S01]  /*1aee0*/  STL [R1+0x2a9c], R3 ;  /* 0x002a9c0301007387 */ /* 0x0001e20000100800 */
[----:B-1----:R-:W-:-:S03]  /*1aef0*/  IMAD.X R4, R36, 0x1, R33, P3 ;  /* 0x0000000124047824 */ /* 0x002fc600018e0621 */
[----:B------:R1:W-:Y:S04]  /*1af00*/  STL [R1+0x2ad0], R2 ;  /* 0x002ad00201007387 */ /* 0x0003e80000100800 */
[----:B------:R-:W-:Y:S04]  /*1af10*/  STL [R1+0x2aa4], R4 ;  /* 0x002aa40401007387 */ /* 0x000fe80000100800 */
[----:B------:R-:W5:Y:S01]  /*1af20*/  LDL.LU R37, [R1+0x31c] ;  /* 0x00031c0001257983 */ /* 0x000f620000300800 */
[----:B0-----:R-:W-:Y:S01]  /*1af30*/  IADD3 R3, P3, PT, R14, R31, RZ ;  /* 0x0000001f0e037210 */ /* 0x001fe20007f7e0ff */
[----:B-1----:R-:W-:-:S04]  /*1af40*/  IMAD.X R2, R36, 0x1, R32, P2 ;  /* 0x0000000124027824 */ /* 0x002fc800010e0620 */
[----:B------:R0:W-:Y:S04]  /*1af50*/  STL [R1+0x2ad8], R3 ;  /* 0x002ad80301007387 */ /* 0x0001e80000100800 */
[----:B------:R1:W-:Y:S01]  /*1af60*/  STL [R1+0x2aac], R2 ;  /* 0x002aac0201007387 */ /* 0x0003e20000100800 */
[----:B0-----:R-:W-:Y:S01]  /*1af70*/  IADD3 R3, P2, PT, R14, R30, RZ ;  /* 0x0000001e0e037210 */ /* 0x001fe20007f5e0ff */
[----:B--2---:R-:W-:Y:S01]  /*1af80*/  IMAD.X R4, R40, 0x1, R35, P1 ;  /* 0x0000000128047824 */ /* 0x004fe200008e0623 */
[----:B-1----:R-:W-:-:S03]  /*1af90*/  IADD3 R2, P1, PT, R14, R29, RZ ;  /* 0x0000001d0e027210 */ /* 0x002fc60007f3e0ff */
[----:B------:R0:W-:Y:S04]  /*1afa0*/  STL [R1+0x2ae0], R3 ;  /* 0x002ae00301007387 */ /* 0x0001e80000100800 */
[----:B------:R1:W-:Y:S04]  /*1afb0*/  STL [R1+0x2ab4], R4 ;  /* 0x002ab40401007387 */ /* 0x0003e80000100800 */
[----:B------:R-:W2:Y:S01]  /*1afc0*/  LDL.LU R36, [R1+0x2e4] ;  /* 0x0002e40001247983 */ /* 0x000ea20000300800 */
[----:B0-----:R-:W-:-:S03]  /*1afd0*/  IMAD.X R3, R40, 0x1, R34, P0 ;  /* 0x0000000128037824 */ /* 0x001fc600000e0622 */
[----:B------:R0:W-:Y:S01]  /*1afe0*/  STL [R1+0x2ae8], R2 ;  /* 0x002ae80201007387 */ /* 0x0001e20000100800 */
[----:B-1----:R-:W-:-:S03]  /*1aff0*/  IMAD.X R4, R40, 0x1, R33, P5 ;  /* 0x0000000128047824 */ /* 0x002fc600028e0621 */
[----:B------:R3:W-:Y:S01]  /*1b000*/  STL [R1+0x2abc], R3 ;  /* 0x002abc0301007387 */ /* 0x0007e20000100800 */
[----:B0-----:R-:W-:-:S05]  /*1b010*/  IADD3 R2, P0, PT, R14, R5, RZ ;  /* 0x000000050e027210 */ /* 0x001fca0007f1e0ff */
[----:B------:R0:W-:Y:S01]  /*1b020*/  STL [R1+0x2af0], R2 ;  /* 0x002af00201007387 */ /* 0x0001e20000100800 */
[----:B---3--:R-:W-:-:S03]  /*1b030*/  IADD3 R3, P5, PT, R15, R31, RZ ;  /* 0x0000001f0f037210 */ /* 0x008fc60007fbe0ff */
[----:B------:R1:W-:Y:S04]  /*1b040*/  STL [R1+0x2ac4], R4 ;  /* 0x002ac40401007387 */ /* 0x0003e80000100800 */
[----:B------:R-:W3:Y:S01]  /*1b050*/  LDL.LU R12, [R1+0x320] ;  /* 0x00032000010c7983 */ /* 0x000ee20000300800 */
[----:B0-----:R-:W-:Y:S01]  /*1b060*/  IMAD.X R2, R40, 0x1, R32, P4 ;  /* 0x0000000128027824 */ /* 0x001fe200020e0620 */
[----:B-1----:R-:W-:Y:S02]  /*1b070*/  IADD3 R4, P4, PT, R15, R30, RZ ;  /* 0x0000001e0f047210 */ /* 0x002fe40007f9e0ff */
[----:B------:R4:W-:Y:S04]  /*1b080*/  STL [R1+0x2af8], R3 ;  /* 0x002af80301007387 */ /* 0x0009e80000100800 */
[----:B------:R0:W-:Y:S04]  /*1b090*/  STL [R1+0x2acc], R2 ;  /* 0x002acc0201007387 */ /* 0x0001e80000100800 */
[----:B------:R1:W-:Y:S01]  /*1b0a0*/  STL [R1+0x2b00], R4 ;  /* 0x002b000401007387 */ /* 0x0003e20000100800 */
[----:B----4-:R-:W-:Y:S01]  /*1b0b0*/  IMAD.X R3, R39, 0x1, R35, P3 ;  /* 0x0000000127037824 */ /* 0x010fe200018e0623 */
[----:B0-----:R-:W-:-:S04]  /*1b0c0*/  IADD3 R2, P3, PT, R15, R29, RZ ;  /* 0x0000001d0f027210 */ /* 0x001fc80007f7e0ff */
[----:B------:R0:W-:Y:S01]  /*1b0d0*/  STL [R1+0x2ad4], R3 ;  /* 0x002ad40301007387 */ /* 0x0001e20000100800 */
[----:B-1----:R-:W-:-:S03]  /*1b0e0*/  IMAD.X R4, R39, 0x1, R34, P2 ;  /* 0x0000000127047824 */ /* 0x002fc600010e0622 */
[----:B------:R1:W-:Y:S04]  /*1b0f0*/  STL [R1+0x2b08], R2 ;  /* 0x002b080201007387 */ /* 0x0003e80000100800 */
[----:B------:R-:W-:Y:S04]  /*1b100*/  STL [R1+0x2adc], R4 ;  /* 0x002adc0401007387 */ /* 0x000fe80000100800 */
[----:B------:R-:W4:Y:S01]  /*1b110*/  LDL.LU R13, [R1+0x2ec] ;  /* 0x0002ec00010d7983 */ /* 0x000f220000300800 */
[----:B0-----:R-:W-:Y:S01]  /*1b120*/  IADD3 R3, P2, PT, R15, R5, RZ ;  /* 0x000000050f037210 */ /* 0x001fe20007f5e0ff */
[----:B-1----:R-:W-:-:S04]  /*1b130*/  IMAD.X R2, R39, 0x1, R33, P1 ;  /* 0x0000000127027824 */ /* 0x002fc800008e0621 */
[----:B------:R-:W-:Y:S04]  /*1b140*/  STL [R1+0x2b10], R3 ;  /* 0x002b100301007387 */ /* 0x000fe80000100800 */
[----:B------:R0:W-:Y:S02]  /*1b150*/  STL [R1+0x2ae4], R2 ;  /* 0x002ae40201007387 */ /* 0x0001e40000100800 */
[----:B0-----:R-:W-:Y:S01]  /*1b160*/  IMAD.X R2, R39, 0x1, R32, P0 ;  /* 0x0000000127027824 */ /* 0x001fe200000e0620 */
[C---:B------:R-:W-:Y:S02]  /*1b170*/  IADD3 R4, P1, PT, R16.reuse, R31, RZ ;  /* 0x0000001f10047210 */ /* 0x040fe40007f3e0ff */
[----:B------:R-:W-:-:S03]  /*1b180*/  IADD3 R3, P0, PT, R16, R30, RZ ;  /* 0x0000001e10037210 */ /* 0x000fc60007f1e0ff */
[----:B------:R0:W-:Y:S04]  /*1b190*/  STL [R1+0x2b18], R4 ;  /* 0x002b180401007387 */ /* 0x0001e80000100800 */
[----:B------:R1:W-:Y:S01]  /*1b1a0*/  STL [R1+0x2aec], R2 ;  /* 0x002aec0201007387 */ /* 0x0003e20000100800 */
[----:B0-----:R-:W-:-:S03]  /*1b1b0*/  IMAD.X R4, R38, 0x1, R35, P5 ;  /* 0x0000000126047824 */ /* 0x001fc600028e0623 */
[----:B------:R0:W-:Y:S01]  /*1b1c0*/  STL [R1+0x2b20], R3 ;  /* 0x002b200301007387 */ /* 0x0001e20000100800 */
[----:B-1----:R-:W-:-:S03]  /*1b1d0*/  IADD3 R2, P5, PT, R16, R29, RZ ;  /* 0x0000001d10027210 */ /* 0x002fc60007fbe0ff */
[----:B------:R1:W-:Y:S04]  /*1b1e0*/  STL [R1+0x2af4], R4 ;  /* 0x002af40401007387 */ /* 0x0003e80000100800 */
[----:B------:R-:W4:Y:S01]  /*1b1f0*/  LDL.LU R41, [R1+0x324] ;  /* 0x0003240001297983 */ /* 0x000f220000300800 */
[----:B0-----:R-:W-:-:S03]  /*1b200*/  IMAD.X R3, R38, 0x1, R34, P4 ;  /* 0x0000000126037824 */ /* 0x001fc600020e0622 */
[----:B------:R0:W-:Y:S01]  /*1b210*/  STL [R1+0x2b28], R2 ;  /* 0x002b280201007387 */ /* 0x0001e20000100800 */
[----:B-1----:R-:W-:-:S03]  /*1b220*/  IMAD.X R4, R38, 0x1, R33, P3 ;  /* 0x0000000126047824 */ /* 0x002fc600018e0621 */
[----:B------:R5:W-:Y:S01]  /*1b230*/  STL [R1+0x2afc], R3 ;  /* 0x002afc0301007387 */ /* 0x000be20000100800 */
[----:B0-----:R-:W-:-:S05]  /*1b240*/  IADD3 R2, P4, PT, R16, R5, RZ ;  /* 0x0000000510027210 */ /* 0x001fca0007f9e0ff */
[----:B------:R0:W-:Y:S04]  /*1b250*/  STL [R1+0x2b30], R2 ;  /* 0x002b300201007387 */ /* 0x0001e80000100800 */
[----:B------:R-:W-:Y:S04]  /*1b260*/  STL [R1+0x2b04], R4 ;  /* 0x002b040401007387 */ /* 0x000fe80000100800 */
[----:B------:R-:W4:Y:S01]  /*1b270*/  LDL.LU R14, [R1+0x2f0] ;  /* 0x0002f000010e7983 */ /* 0x000f220000300800 */
[----:B-----5:R-:W-:Y:S01]  /*1b280*/  IADD3 R3, P3, PT, R17, R31, RZ ;  /* 0x0000001f11037210 */ /* 0x020fe20007f7e0ff */
[----:B0-----:R-:W-:-:S04]  /*1b290*/  IMAD.X R2, R38, 0x1, R32, P2 ;  /* 0x0000000126027824 */ /* 0x001fc800010e0620 */
[----:B------:R0:W-:Y:S04]  /*1b2a0*/  STL [R1+0x2b38], R3 ;  /* 0x002b380301007387 */ /* 0x0001e80000100800 */
[----:B------:R1:W-:Y:S01]  /*1b2b0*/  STL [R1+0x2b0c], R2 ;  /* 0x002b0c0201007387 */ /* 0x0003e20000100800 */
[----:B0-----:R-:W-:Y:S01]  /*1b2c0*/  IADD3 R3, P2, PT, R17, R30, RZ ;  /* 0x0000001e11037210 */ /* 0x001fe20007f5e0ff */
[----:B-1----:R-:W-:Y:S01]  /*1b2d0*/  IMAD.X R2, R37, 0x1, R35, P1 ;  /* 0x0000000125027824 */ /* 0x002fe200008e0623 */
[----:B------:R-:W-:-:S03]  /*1b2e0*/  IADD3 R4, P1, PT, R17, R29, RZ ;  /* 0x0000001d11047210 */ /* 0x000fc60007f3e0ff */
[----:B------:R0:W-:Y:S04]  /*1b2f0*/  STL [R1+0x2b40], R3 ;  /* 0x002b400301007387 */ /* 0x0001e80000100800 */
[----:B------:R1:W-:Y:S04]  /*1b300*/  STL [R1+0x2b14], R2 ;  /* 0x002b140201007387 */ /* 0x0003e80000100800 */
[----:B------:R5:W-:Y:S01]  /*1b310*/  STL [R1+0x2b48], R4 ;  /* 0x002b480401007387 */ /* 0x000be20000100800 */
[----:B0-----:R-:W-:Y:S01]  /*1b320*/  IMAD.X R3, R37, 0x1, R34, P0 ;  /* 0x0000000125037824 */ /* 0x001fe200000e0622 */
[----:B-1----:R-:W-:-:S04]  /*1b330*/  IADD3 R2, P0, PT, R17, R5, RZ ;  /* 0x0000000511027210 */ /* 0x002fc80007f1e0ff */
[----:B------:R-:W-:Y:S01]  /*1b340*/  STL [R1+0x2b1c], R3 ;  /* 0x002b1c0301007387 */ /* 0x000fe20000100800 */
[----:B-----5:R-:W-:-:S03]  /*1b350*/  IMAD.X R4, R37, 0x1, R33, P5 ;  /* 0x0000000125047824 */ /* 0x020fc600028e0621 */
[----:B------:R0:W-:Y:S04]  /*1b360*/  STL [R1+0x2b50], R2 ;  /* 0x002b500201007387 */ /* 0x0001e80000100800 */
[----:B------:R-:W-:Y:S04]  /*1b370*/  STL [R1+0x2b24], R4 ;  /* 0x002b240401007387 */ /* 0x000fe80000100800 */
[----:B------:R-:W5:Y:S01]  /*1b380*/  LDL R40, [R1+0xff0] ;  /* 0x000ff00001287983 */ /* 0x000f620000100800 */
[----:B0-----:R-:W-:Y:S01]  /*1b390*/  IMAD.X R2, R37, 0x1, R32, P4 ;  /* 0x0000000125027824 */ /* 0x001fe200020e0620 */
[----:B--2---:R-:W-:-:S05]  /*1b3a0*/  IADD3 R3, P5, PT, R36, R31, RZ ;  /* 0x0000001f24037210 */ /* 0x004fca0007fbe0ff */
[----:B------:R0:W-:Y:S04]  /*1b3b0*/  STL [R1+0x2b58], R3 ;  /* 0x002b580301007387 */ /* 0x0001e80000100800 */
[----:B------:R3:W-:Y:S04]  /*1b3c0*/  STL [R1+0x2b2c], R2 ;  /* 0x002b2c0201007387 */ /* 0x0007e80000100800 */
[----:B------:R-:W2:Y:S01]  /*1b3d0*/  LDL R15, [R1+0xfe8] ;  /* 0x000fe800010f7983 */ /* 0x000ea20000100800 */
[----:B0-----:R-:W-:-:S05]  /*1b3e0*/  IADD3 R3, P4, PT, R36, R30, RZ ;  /* 0x0000001e24037210 */ /* 0x001fca0007f9e0ff */
[----:B------:R0:W-:Y:S04]  /*1b3f0*/  STL [R1+0x2b60], R3 ;  /* 0x002b600301007387 */ /* 0x0001e80000100800 */
[----:B------:R-:W2:Y:S01]  /*1b400*/  LDL R39, [R1+0xfe0] ;  /* 0x000fe00001277983 */ /* 0x000ea20000100800 */
[----:B---3--:R-:W-:Y:S01]  /*1b410*/  IMAD.X R2, R12, 0x1, R35, P3 ;  /* 0x000000010c027824 */ /* 0x008fe200018e0623 */
[----:B0-----:R-:W-:-:S04]  /*1b420*/  IADD3 R3, P3, PT, R36, R29, RZ ;  /* 0x0000001d24037210 */ /* 0x001fc80007f7e0ff */
[----:B------:R0:W-:Y:S04]  /*1b430*/  STL [R1+0x2b34], R2 ;  /* 0x002b340201007387 */ /* 0x0001e80000100800 */
[----:B------:R-:W3:Y:S01]  /*1b440*/  LDL R16, [R1+0xfd8] ;  /* 0x000fd80001107983 */ /* 0x000ee20000100800 */
[----:B0-----:R-:W-:Y:S01]  /*1b450*/  IMAD.X R2, R12, 0x1, R34, P2 ;  /* 0x000000010c027824 */ /* 0x001fe200010e0622 */
[----:B------:R-:W-:Y:S02]  /*1b460*/  IADD3 R4, P2, PT, R36, R5, RZ ;  /* 0x0000000524047210 */ /* 0x000fe40007f5e0ff */
[----:B------:R0:W-:Y:S04]  /*1b470*/  STL [R1+0x2b68], R3 ;  /* 0x002b680301007387 */ /* 0x0001e80000100800 */
[----:B------:R4:W-:Y:S01]  /*1b480*/  STL [R1+0x2b3c], R2 ;  /* 0x002b3c0201007387 */ /* 0x0009e20000100800 */
[----:B0-----:R-:W-:-:S03]  /*1b490*/  IMAD.X R3, R12, 0x1, R33, P1 ;  /* 0x000000010c037824 */ /* 0x001fc600008e0621 */
[----:B------:R0:W-:Y:S04]  /*1b4a0*/  STL [R1+0x2b6c], R4 ;  /* 0x002b6c0401007387 */ /* 0x0001e80000100800 */
[----:B------:R-:W3:Y:S01]  /*1b4b0*/  LDL R38, [R1+0xfec] ;  /* 0x000fec0001267983 */ /* 0x000ee20000100800 */
[----:B----4-:R-:W-:-:S03]  /*1b4c0*/  IADD3 R2, P1, PT, R13, R31, RZ ;  /* 0x0000001f0d027210 */ /* 0x010fc60007f3e0ff */
[----:B------:R1:W-:Y:S04]  /*1b4d0*/  STL [R1+0x2b44], R3 ;  /* 0x002b440301007387 */ /* 0x0003e80000100800 */
[----:B------:R-:W4:Y:S04]  /*1b4e0*/  LDL R17, [R1+0xfe4] ;  /* 0x000fe40001117983 */ /* 0x000f280000100800 */
[----:B------:R1:W-:Y:S04]  /*1b4f0*/  STL [R1+0x2b70], R2 ;  /* 0x002b700201007387 */ /* 0x0003e80000100800 */
[----:B------:R-:W4:Y:S04]  /*1b500*/  LDL R37, [R1+0xfdc] ;  /* 0x000fdc0001257983 */ /* 0x000f280000100800 */
[----:B------:R-:W4:Y:S01]  /*1b510*/  LDL R36, [R1+0xfd4] ;  /* 0x000fd40001247983 */ /* 0x000f220000100800 */
[----:B0-----:R-:W-:Y:S01]  /*1b520*/  IMAD.X R4, R12, 0x1, R32, P0 ;  /* 0x000000010c047824 */ /* 0x001fe200000e0620 */
[----:B-1----:R-:W-:-:S04]  /*1b530*/  IADD3 R3, P0, PT, R13, R30, RZ ;  /* 0x0000001e0d037210 */ /* 0x002fc80007f1e0ff */
[----:B------:R0:W-:Y:S04]  /*1b540*/  STL [R1+0x2b4c], R4 ;  /* 0x002b4c0401007387 */ /* 0x0001e80000100800 */
[----:B------:R1:W-:Y:S01]  /*1b550*/  STL [R1+0x2b74], R3 ;  /* 0x002b740301007387 */ /* 0x0003e20000100800 */
[----:B------:R-:W-:Y:S01]  /*1b560*/  USHF.R.S32.HI UR38, URZ, 0x1f, UR7 ;  /* 0x0000001fff267899 */ /* 0x000fe20008011407 */
[----:B------:R-:W-:Y:S01]  /*1b570*/  IMAD.X R2, R41, 0x1, R35, P5 ;  /* 0x0000000129027824 */ /* 0x000fe200028e0623 */
[----:B0-----:R-:W-:Y:S01]  /*1b580*/  IADD3 R4, P5, PT, R13, R29, RZ ;  /* 0x0000001d0d047210 */ /* 0x001fe20007fbe0ff */
[----:B-1----:R-:W-:-:S03]  /*1b590*/  IMAD.X R3, R41, 0x1, R34, P4 ;  /* 0x0000000129037824 */ /* 0x002fc600020e0622 */
[----:B------:R0:W-:Y:S04]  /*1b5a0*/  STL [R1+0x2b54], R2 ;  /* 0x002b540201007387 */ /* 0x0001e80000100800 */
[----:B------:R1:W-:Y:S04]  /*1b5b0*/  STL [R1+0x2b78], R4 ;  /* 0x002b780401007387 */ /* 0x0003e80000100800 */
[----:B------:R1:W-:Y:S01]  /*1b5c0*/  STL [R1+0x2b5c], R3 ;  /* 0x002b5c0301007387 */ /* 0x0003e20000100800 */
[----:B0-----:R-:W-:Y:S01]  /*1b5d0*/  IADD3 R2, P4, PT, R13, R5, RZ ;  /* 0x000000050d027210 */ /* 0x001fe20007f9e0ff */
[----:B-1----:R-:W-:-:S04]  /*1b5e0*/  IMAD.X R4, R41, 0x1, R33, P3 ;  /* 0x0000000129047824 */ /* 0x002fc800018e0621 */
[----:B------:R0:W-:Y:S04]  /*1b5f0*/  STL [R1+0x2b7c], R2 ;  /* 0x002b7c0201007387 */ /* 0x0001e80000100800 */
[----:B------:R1:W-:Y:S01]  /*1b600*/  STL [R1+0x2b64], R4 ;  /* 0x002b640401007387 */ /* 0x0003e20000100800 */
[----:B------:R-:W-:Y:S01]  /*1b610*/  IADD3 R3, P3, PT, R14, R31, RZ ;  /* 0x0000001f0e037210 */ /* 0x000fe20007f7e0ff */
[----:B0-----:R-:W-:-:S04]  /*1b620*/  IMAD.X R2, R41, 0x1, R32, P2 ;  /* 0x0000000129027824 */ /* 0x001fc800010e0620 */
[----:B------:R0:W-:Y:S01]  /*1b630*/  STL [R1+0x1d28], R3 ;  /* 0x001d280301007387 */ /* 0x0001e20000100800 */
[----:B-1----:R-:W-:-:S03]  /*1b640*/  IADD3 R4, P2, PT, R14, R30, RZ ;  /* 0x0000001e0e047210 */ /* 0x002fc60007f5e0ff */
[----:B------:R1:W-:Y:S01]  /*1b650*/  STL [R1+0x1d24], R2 ;  /* 0x001d240201007387 */ /* 0x0003e20000100800 */
[----:B0-----:R-:W-:-:S03]  /*1b660*/  IMAD.X R3, R0, 0x1, R35, P1 ;  /* 0x0000000100037824 */ /* 0x001fc600008e0623 */
[----:B------:R0:W-:Y:S01]  /*1b670*/  STL [R1+0x1d20], R4 ;  /* 0x001d200401007387 */ /* 0x0001e20000100800 */
[----:B-1----:R-:W-:-:S03]  /*1b680*/  IADD3 R2, P1, PT, R14, R29, RZ ;  /* 0x0000001d0e027210 */ /* 0x002fc60007f3e0ff */
[----:B------:R1:W-:Y:S01]  /*1b690*/  STL [R1+0x1d1c], R3 ;  /* 0x001d1c0301007387 */ /* 0x0003e20000100800 */
[----:B0-----:R-:W-:-:S03]  /*1b6a0*/  IMAD.X R4, R0, 0x1, R34, P0 ;  /* 0x0000000100047824 */ /* 0x001fc600000e0622 */
[----:B------:R0:W-:Y:S01]  /*1b6b0*/  STL [R1+0x1d18], R2 ;  /* 0x001d180201007387 */ /* 0x0001e20000100800 */
[----:B-1----:R-:W-:-:S03]  /*1b6c0*/  IADD3 R3, P0, PT, R14, R5, RZ ;  /* 0x000000050e037210 */ /* 0x002fc60007f1e0ff */
[----:B------:R1:W-:Y:S04]  /*1b6d0*/  STL [R1+0x1d14], R4 ;  /* 0x001d140401007387 */ /* 0x0003e80000100800 */
[----:B------:R5:W-:Y:S01]  /*1b6e0*/  STL [R1+0x1d08], R3 ;  /* 0x001d080301007387 */ /* 0x000be20000100800 */
[----:B0-----:R-:W-:Y:S01]  /*1b6f0*/  SHF.R.S32.HI R2, RZ, 0x1f, R14 ;  /* 0x0000001fff027819 */ /* 0x001fe2000001140e */
[C---:B-1----:R-:W-:Y:S02]  /*1b700*/  IMAD.X R4, R0.reuse, 0x1, R33, P5 ;  /* 0x0000000100047824 */ /* 0x042fe400028e0621 */
[----:B------:R-:W-:-:S03]  /*1b710*/  IMAD.X R5, R0, 0x1, R32, P4 ;  /* 0x0000000100057824 */ /* 0x000fc600020e0620 */
[----:B------:R-:W-:Y:S01]  /*1b720*/  STL [R1+0x1d00], R4 ;  /* 0x001d000401007387 */ /* 0x000fe20000100800 */
[----:B-----5:R-:W-:-:S03]  /*1b730*/  IADD3 R3, P5, PT, R40, UR7, RZ ;  /* 0x0000000728037c10 */ /* 0x020fc6000ffbe0ff */
[----:B------:R-:W5:Y:S04]  /*1b740*/  LDL.LU R0, [R1+0x375c] ;  /* 0x00375c0001007983 */ /* 0x000f680000300800 */
[----:B------:R0:W-:Y:S04]  /*1b750*/  STL [R1+0x1d0c], R3 ;  /* 0x001d0c0301007387 */ /* 0x0001e80000100800 */
[----:B------:R1:W-:Y:S01]  /*1b760*/  STL [R1+0x1d04], R5 ;  /* 0x001d040501007387 */ /* 0x0003e20000100800 */
[----:B0-----:R-:W-:Y:S01]  /*1b770*/  IMAD.X R3, R2, 0x1, R35, P3 ;  /* 0x0000000102037824 */ /* 0x001fe200018e0623 */
[----:B--2---:R-:W-:-:S05]  /*1b780*/  IADD3 R4, P4, PT, R15, UR7, RZ ;  /* 0x000000070f047c10 */ /* 0x004fca000ff9e0ff */
[----:B------:R0:W-:Y:S04]  /*1b790*/  STL [R1+0x1d10], R4 ;  /* 0x001d100401007387 */ /* 0x0001e80000100800 */
[----:B------:R3:W-:Y:S01]  /*1b7a0*/  STL [R1+0x1cf8], R3 ;  /* 0x001cf80301007387 */ /* 0x0007e20000100800 */
[----:B-1----:R-:W-:Y:S01]  /*1b7b0*/  IADD3 R5, P3, PT, R39, UR7, RZ ;  /* 0x0000000727057c10 */ /* 0x002fe2000ff7e0ff */
[----:B0-----:R-:W-:-:S04]  /*1b7c0*/  IMAD.X R4, R2, 0x1, R34, P2 ;  /* 0x0000000102047824 */ /* 0x001fc800010e0622 */
[----:B------:R-:W-:Y:S01]  /*1b7d0*/  STL [R1+0x1cfc], R5 ;  /* 0x001cfc0501007387 */ /* 0x000fe20000100800 */
[----:B---3--:R-:W-:-:S03]  /*1b7e0*/  IADD3 R3, P2, PT, R16, UR7, RZ ;  /* 0x0000000710037c10 */ /* 0x008fc6000ff5e0ff */
[----:B------:R0:W-:Y:S01]  /*1b7f0*/  STL [R1+0x1cf0], R4 ;  /* 0x001cf00401007387 */ /* 0x0001e20000100800 */
[----:B------:R-:W1:Y:S03]  /*1b800*/  LDCU UR7, c[0x0][0x3a8] ;  /* 0x00007500ff0777ac */ /* 0x000e660008000800 */
[----:B------:R2:W-:Y:S01]  /*1b810*/  STL [R1+0x1cf4], R3 ;  /* 0x001cf40301007387 */ /* 0x0005e20000100800 */
[C---:B0-----:R-:W-:Y:S02]  /*1b820*/  IMAD.X R4, R2.reuse, 0x1, R33, P1 ;  /* 0x0000000102047824 */ /* 0x041fe400008e0621 */
[----:B--2---:R-:W-:-:S03]  /*1b830*/  IMAD.X R3, R2, 0x1, R32, P0 ;  /* 0x0000000102037824 */ /* 0x004fc600000e0620 */
[----:B------:R4:W-:Y:S04]  /*1b840*/  STL [R1+0x1cec], R4 ;  /* 0x001cec0401007387 */ /* 0x0009e80000100800 */
[----:B------:R0:W-:Y:S01]  /*1b850*/  STL [R1+0x14b8], R3 ;  /* 0x0014b80301007387 */ /* 0x0001e20000100800 */
[----:B------:R-:W-:-:S05]  /*1b860*/  IADD3.X R2, PT, PT, R38, UR38, RZ, P5, !PT ;  /* 0x0000002626027c10 */ /* 0x000fca000affe4ff */
[----:B------:R2:W-:Y:S01]  /*1b870*/  STL [R1+0x14bc], R2 ;  /* 0x0014bc0201007387 */ /* 0x0005e20000100800 */
[----:B----4-:R-:W-:Y:S02]  /*1b880*/  IADD3.X R4, PT, PT, R17, UR38, RZ, P4, !PT ;  /* 0x0000002611047c10 */ /* 0x010fe4000a7fe4ff */
[----:B0-----:R-:W-:-:S03]  /*1b890*/  IADD3.X R3, PT, PT, R37, UR38, RZ, P3, !PT ;  /* 0x0000002625037c10 */ /* 0x001fc60009ffe4ff */
[----:B------:R0:W-:Y:S01]  /*1b8a0*/  STL [R1+0x14c0], R4 ;  /* 0x0014c00401007387 */ /* 0x0001e20000100800 */
[----:B--2---:R-:W-:-:S03]  /*1b8b0*/  IADD3.X R2, PT, PT, R36, UR38, RZ, P2, !PT ;  /* 0x0000002624027c10 */ /* 0x004fc600097fe4ff */
[----:B------:R2:W-:Y:S01]  /*1b8c0*/  STL [R1+0x14c4], R3 ;  /* 0x0014c40301007387 */ /* 0x0005e20000100800 */
[----:B------:R-:W-:-:S03]  /*1b8d0*/  USHF.R.S32.HI UR38, URZ, 0x1f, UR8 ;  /* 0x0000001fff267899 */ /* 0x000fc60008011408 */
[----:B------:R3:W-:Y:S01]  /*1b8e0*/  STL [R1+0x14c8], R2 ;  /* 0x0014c80201007387 */ /* 0x0007e20000100800 */
[----:B0-----:R-:W-:Y:S02]  /*1b8f0*/  IADD3 R4, P1, PT, R15, UR8, RZ ;  /* 0x000000080f047c10 */ /* 0x001fe4000ff3e0ff */
[----:B--2---:R-:W-:Y:S02]  /*1b900*/  IADD3 R3, P0, PT, R40, UR8, RZ ;  /* 0x0000000828037c10 */ /* 0x004fe4000ff1e0ff */
[----:B---3--:R-:W-:-:S03]  /*1b910*/  IADD3 R2, P2, PT, R39, UR8, RZ ;  /* 0x0000000827027c10 */ /* 0x008fc6000ff5e0ff */
[----:B------:R0:W-:Y:S04]  /*1b920*/  STL [R1+0x14d0], R3 ;  /* 0x0014d00301007387 */ /* 0x0001e80000100800 */
[----:B------:R2:W-:Y:S04]  /*1b930*/  STL [R1+0x14d8], R4 ;  /* 0x0014d80401007387 */ /* 0x0005e80000100800 */
[----:B------:R3:W-:Y:S01]  /*1b940*/  STL [R1+0x14e0], R2 ;  /* 0x0014e00201007387 */ /* 0x0007e20000100800 */
[----:B0-----:R-:W-:Y:S01]  /*1b950*/  IADD3 R3, P3, PT, R16, UR8, RZ ;  /* 0x0000000810037c10 */ /* 0x001fe2000ff7e0ff */
[----:B------:R-:W0:Y:S01]  /*1b960*/  LDCU UR8, c[0x0][0x3a8] ;  /* 0x00007500ff0877ac */ /* 0x000e220008000800 */
[----:B--2---:R-:W-:-:S02]  /*1b970*/  IADD3.X R4, PT, PT, R17, UR38, RZ, P1, !PT ;  /* 0x0000002611047c10 */ /* 0x004fc40008ffe4ff */
[----:B---3--:R-:W-:Y:S01]  /*1b980*/  IADD3.X R2, PT, PT, R38, UR38, RZ, P0, !PT ;  /* 0x0000002626027c10 */ /* 0x008fe200087fe4ff */
[----:B------:R2:W-:Y:S04]  /*1b990*/  STL [R1+0x14e8], R3 ;  /* 0x0014e80301007387 */ /* 0x0005e80000100800 */
[----:B------:R3:W-:Y:S01]  /*1b9a0*/  STL [R1+0x14cc], R2 ;  /* 0x0014cc0201007387 */ /* 0x0007e20000100800 */
[----:B--2---:R-:W-:-:S03]  /*1b9b0*/  IADD3.X R3, PT, PT, R37, UR38, RZ, P2, !PT ;  /* 0x0000002625037c10 */ /* 0x004fc600097fe4ff */
[----:B------:R-:W-:Y:S01]  /*1b9c0*/  STL [R1+0x14d4], R4 ;  /* 0x0014d40401007387 */ /* 0x000fe20000100800 */
[----:B---3--:R-:W-:-:S03]  /*1b9d0*/  IADD3.X R2, PT, PT, R36, UR38, RZ, P3, !PT ;  /* 0x0000002624027c10 */ /* 0x008fc60009ffe4ff */
[----:B------:R-:W-:Y:S04]  /*1b9e0*/  STL [R1+0x14dc], R3 ;  /* 0x0014dc0301007387 */ /* 0x000fe80000100800 */
[----:B------:R2:W-:Y:S04]  /*1b9f0*/  STL [R1+0x14e4], R2 ;  /* 0x0014e40201007387 */ /* 0x0005e80000100800 */
        /* <DEDUP_REMOVED lines=503> */
[----:B------:R-:W-:Y:S01]  /*1d970*/  STL [R1+0x638], RZ ;  /* 0x000638ff01007387 */ /* 0x000fe20000100800 */
[----:B--2---:R-:W-:-:S03]  /*1d980*/  IADD3 R2, P4, PT, R40, UR9, RZ ;  /* 0x0000000928027c10 */ /* 0x004fc6000ff9e0ff */
[----:B------:R-:W-:Y:S04]  /*1d990*/  STL [R1+0x63c], RZ ;  /* 0x00063cff01007387 */ /* 0x000fe80000100800 */
[----:B------:R-:W-:Y:S04]  /*1d9a0*/  STL [R1+0x620], RZ ;  /* 0x000620ff01007387 */ /* 0x000fe80000100800 */
[----:B------:R-:W-:Y:S04]  /*1d9b0*/  STL [R1+0x624], RZ ;  /* 0x000624ff01007387 */ /* 0x000fe80000100800 */
[----:B------:R-:W-:Y:S01]  /*1d9c0*/  STL [R1+0x628], RZ ;  /* 0x000628ff01007387 */ /* 0x000fe20000100800 */
[----:B------:R-:W-:-:S03]  /*1d9d0*/  IADD3 R4, P1, PT, R15, UR9, RZ ;  /* 0x000000090f047c10 */ /* 0x000fc6000ff3e0ff */
[----:B------:R-:W-:Y:S01]  /*1d9e0*/  STL [R1+0x62c], RZ ;  /* 0x00062cff01007387 */ /* 0x000fe20000100800 */
[----:B------:R-:W-:-:S03]  /*1d9f0*/  IADD3 R3, P3, PT, R39, UR9, RZ ;  /* 0x0000000927037c10 */ /* 0x000fc6000ff7e0ff */
[----:B------:R-:W-:Y:S04]  /*1da00*/  STL [R1+0x610], RZ ;  /* 0x000610ff01007387 */ /* 0x000fe80000100800 */
[----:B------:R-:W-:Y:S04]  /*1da10*/  STL [R1+0x614], RZ ;  /* 0x000614ff01007387 */ /* 0x000fe80000100800 */
[----:B------:R-:W-:Y:S04]  /*1da20*/  STL [R1+0x618], RZ ;  /* 0x000618ff01007387 */ /* 0x000fe80000100800 */
[----:B------:R2:W-:Y:S04]  /*1da30*/  STL [R1+0x14f0], R2 ;  /* 0x0014f00201007387 */ /* 0x0005e80000100800 */
[----:B------:R3:W-:Y:S01]  /*1da40*/  STL [R1+0x14f8], R4 ;  /* 0x0014f80401007387 */ /* 0x0007e20000100800 */
[----:B--2---:R-:W-:-:S03]  /*1da50*/  IADD3 R2, P5, PT, R16, UR9, RZ ;  /* 0x0000000910027c10 */ /* 0x004fc6000ffbe0ff */
[----:B------:R2:W-:Y:S01]  /*1da60*/  STL [R1+0x1500], R3 ;  /* 0x0015000301007387 */ /* 0x0005e20000100800 */
[----:B------:R-:W-:-:S03]  /*1da70*/  USHF.R.S32.HI UR9, URZ, 0x1f, UR9 ;  /* 0x0000001fff097899 */ /* 0x000fc60008011409 */
[----:B------:R4:W-:Y:S01]  /*1da80*/  STL [R1+0x1508], R2 ;  /* 0x0015080201007387 */ /* 0x0009e20000100800 */
[----:B---3--:R-:W-:Y:S02]  /*1da90*/  IADD3 R4, P2, PT, R39, UR43, RZ ;  /* 0x0000002b27047c10 */ /* 0x008fe4000ff5e0ff */
[----:B--2---:R-:W-:Y:S01]  /*1daa0*/  IADD3 R3, P6, PT, R40, UR43, RZ ;  /* 0x0000002b28037c10 */ /* 0x004fe2000ffde0ff */
[----:B------:R-:W-:Y:S01]  /*1dab0*/  STL [R1+0x61c], RZ ;  /* 0x00061cff01007387 */ /* 0x000fe20000100800 */
[----:B----4-:R-:W-:-:S03]  /*1dac0*/  IADD3 R2, P0, PT, R15, UR43, RZ ;  /* 0x0000002b0f027c10 */ /* 0x010fc6000ff1e0ff */
[----:B------:R2:W-:Y:S04]  /*1dad0*/  STL [R1+0x1510], R3 ;  /* 0x0015100301007387 */ /* 0x0005e80000100800 */
[----:B------:R3:W-:Y:S01]  /*1dae0*/  STL [R1+0x1518], R2 ;  /* 0x0015180201007387 */ /* 0x0007e20000100800 */
[----:B--2---:R-:W-:-:S03]  /*1daf0*/  IADD3.X R3, PT, PT, R38, UR9, RZ, P4, !PT ;  /* 0x0000000926037c10 */ /* 0x004fc6000a7fe4ff */
[----:B------:R2:W-:Y:S01]  /*1db00*/  STL [R1+0x1520], R4 ;  /* 0x0015200401007387 */ /* 0x0005e20000100800 */
[----:B---3--:R-:W-:-:S03]  /*1db10*/  IADD3 R2, P4, PT, R16, UR43, RZ ;  /* 0x0000002b10027c10 */ /* 0x008fc6000ff9e0ff */
[----:B------:R3:W-:Y:S04]  /*1db20*/  STL [R1+0x14ec], R3 ;  /* 0x0014ec0301007387 */ /* 0x0007e80000100800 */
[----:B------:R4:W-:Y:S01]  /*1db30*/  STL [R1+0x1528], R2 ;  /* 0x0015280201007387 */ /* 0x0009e20000100800 */
[----:B--2---:R-:W-:Y:S02]  /*1db40*/  IADD3.X R4, PT, PT, R17, UR9, RZ, P1, !PT ;  /* 0x0000000911047c10 */ /* 0x004fe40008ffe4ff */
[----:B---3--:R-:W-:-:S03]  /*1db50*/  IADD3.X R3, PT, PT, R37, UR9, RZ, P3, !PT ;  /* 0x0000000925037c10 */ /* 0x008fc60009ffe4ff */
[----:B------:R-:W-:Y:S01]  /*1db60*/  STL [R1+0x14f4], R4 ;  /* 0x0014f40401007387 */ /* 0x000fe20000100800 */
[----:B----4-:R-:W-:-:S03]  /*1db70*/  IADD3.X R2, PT, PT, R36, UR9, RZ, P5, !PT ;  /* 0x0000000924027c10 */ /* 0x010fc6000affe4ff */
[----:B------:R2:W-:Y:S01]  /*1db80*/  STL [R1+0x14fc], R3 ;  /* 0x0014fc0301007387 */ /* 0x0005e20000100800 */
[----:B------:R-:W-:-:S03]  /*1db90*/  USHF.R.S32.HI UR43, URZ, 0x1f, UR43 ;  /* 0x0000001fff2b7899 */ /* 0x000fc6000801142b */
[----:B------:R3:W-:Y:S01]  /*1dba0*/  STL [R1+0x1504], R2 ;  /* 0x0015040201007387 */ /* 0x0007e20000100800 */
[----:B--2---:R-:W-:Y:S02]  /*1dbb0*/  IADD3 R3, P5, PT, R40, UR44, RZ ;  /* 0x0000002c28037c10 */ /* 0x004fe4000ffbe0ff */
[----:B---3--:R-:W-:-:S03]  /*1dbc0*/  IADD3 R2, P1, PT, R15, UR44, RZ ;  /* 0x0000002c0f027c10 */ /* 0x008fc6000ff3e0ff */
[----:B------:R2:W-:Y:S01]  /*1dbd0*/  STL [R1+0x1530], R3 ;  /* 0x0015300301007387 */ /* 0x0005e20000100800 */
[----:B------:R-:W-:-:S03]  /*1dbe0*/  IADD3 R4, P3, PT, R39, UR44, RZ ;  /* 0x0000002c27047c10 */ /* 0x000fc6000ff7e0ff */
        /* <DEDUP_REMOVED lines=55> */
[----:B------:R3:W-:Y:S01]  /*1df60*/  STL [R1+0x156c], R3 ;  /* 0x00156c0301007387 */ /* 0x0007e20000100800 */
[----:B------:R-:W-:-:S03]  /*1df70*/  USHF.R.S32.HI UR38, URZ, 0x1f, UR45 ;  /* 0x0000001fff267899 */ /* 0x000fc6000801142d */
[----:B------:R4:W-:Y:S01]  /*1df80*/  STL [R1+0x15a8], R2 ;  /* 0x0015a80201007387 */ /* 0x0009e20000100800 */
[----:B--2---:R-:W-:Y:S02]  /*1df90*/  IADD3.X R4, PT, PT, R17, UR43, RZ, P1, !PT ;  /* 0x0000002b11047c10 */ /* 0x004fe40008ffe4ff */
[----:B---3--:R-:W-:-:S03]  /*1dfa0*/  IADD3.X R3, PT, PT, R37, UR43, RZ, P3, !PT ;  /* 0x0000002b25037c10 */ /* 0x008fc60009ffe4ff */
[----:B------:R2:W-:Y:S01]  /*1dfb0*/  STL [R1+0x1574], R4 ;  /* 0x0015740401007387 */ /* 0x0005e20000100800 */
[----:B----4-:R-:W-:Y:S01]  /*1dfc0*/  IADD3.X R2, PT, PT, R36, UR43, RZ, P4, !PT ;  /* 0x0000002b24027c10 */ /* 0x010fe2000a7fe4ff */
[----:B------:R-:W-:Y:S02]  /*1dfd0*/  ULEA.HI UR38, UR38, UR45, URZ, 0x7 ;  /* 0x0000002d26267291 */ /* 0x000fe4000f8f38ff */
[----:B------:R3:W-:Y:S01]  /*1dfe0*/  STL [R1+0x157c], R3 ;  /* 0x00157c0301007387 */ /* 0x0007e20000100800 */
[----:B------:R-:W-:-:S03]  /*1dff0*/  USHF.R.S32.HI UR45, URZ, 0x1f, UR69 ;  /* 0x0000001fff2d7899 */ /* 0x000fc60008011445 */
[----:B------:R4:W-:Y:S01]  /*1e000*/  STL [R1+0x1584], R2 ;  /* 0x0015840201007387 */ /* 0x0009e20000100800 */
[----:B--2---:R-:W-:Y:S02]  /*1e010*/  IADD3 R4, P3, PT, R39, UR49, RZ ;  /* 0x0000003127047c10 */ /* 0x004fe4000ff7e0ff */
[----:B---3--:R-:W-:Y:S02]  /*1e020*/  IADD3 R3, P4, PT, R40, UR49, RZ ;  /* 0x0000003128037c10 */ /* 0x008fe4000ff9e0ff */
        /* <DEDUP_REMOVED lines=414> */
[----:B------:R-:W-:Y:S01]  /*1fa10*/  STL [R1+0x188c], R3 ;  /* 0x00188c0301007387 */ /* 0x000fe20000100800 */
[----:B------:R-:W-:-:S03]  /*1fa20*/  USHF.R.S32.HI UR9, URZ, 0x1f, UR70 ;  /* 0x0000001fff097899 */ /* 0x000fc60008011446 */
[----:B------:R3:W-:Y:S01]  /*1fa30*/  STL [R1+0x18c8], R2 ;  /* 0x0018c80201007387 */ /* 0x0007e20000100800 */
[----:B--2---:R-:W-:Y:S02]  /*1fa40*/  IADD3.X R4, PT, PT, R17, UR67, RZ, P3, !PT ;  /* 0x0000004311047c10 */ /* 0x004fe40009ffe4ff */
[----:B---3--:R-:W-:-:S03]  /*1fa50*/  IADD3.X R2, PT, PT, R37, UR67, RZ, P6, !PT ;  /* 0x0000004325027c10 */ /* 0x008fc6000b7fe4ff */
[----:B------:R2:W-:Y:S01]  /*1fa60*/  STL [R1+0x1894], R4 ;  /* 0x0018940401007387 */ /* 0x0005e20000100800 */
[----:B------:R-:W-:-:S03]  /*1fa70*/  IADD3.X R3, PT, PT, R36, UR67, RZ, P2, !PT ;  /* 0x0000004324037c10 */ /* 0x000fc600097fe4ff */
[----:B------:R3:W-:Y:S04]  /*1fa80*/  STL [R1+0x189c], R2 ;  /* 0x00189c0201007387 */ /* 0x0007e80000100800 */
[----:B------:R4:W-:Y:S01]  /*1fa90*/  STL [R1+0x18a4], R3 ;  /* 0x0018a40301007387 */ /* 0x0009e20000100800 */
[----:B--2---:R-:W-:Y:S02]  /*1faa0*/  IADD3.X R4, PT, PT, R17, UR9, RZ, P1, !PT ;  /* 0x0000000911047c10 */ /* 0x004fe40008ffe4ff */
[----:B---3--:R-:W-:Y:S02]  /*1fab0*/  IADD3.X R2, PT, PT, R38, UR9, RZ, P4, !PT ;  /* 0x0000000926027c10 */ /* 0x008fe4000a7fe4ff */
[----:B----4-:R-:W-:-:S03]  /*1fac0*/  IADD3.X R3, PT, PT, R37, UR9, RZ, P0, !PT ;  /* 0x0000000925037c10 */ /* 0x010fc600087fe4ff */
[----:B------:R2:W-:Y:S04]  /*1fad0*/  STL [R1+0x18ac], R2 ;  /* 0x0018ac0201007387 */ /* 0x0005e80000100800 */
[----:B------:R-:W-:Y:S01]  /*1fae0*/  STL [R1+0x18b4], R4 ;  /* 0x0018b40401007387 */ /* 0x000fe20000100800 */
[----:B--2---:R-:W-:-:S03]  /*1faf0*/  IADD3.X R2, PT, PT, R36, UR9, RZ, P5, !PT ;  /* 0x0000000924027c10 */ /* 0x004fc6000affe4ff */
[----:B------:R-:W-:Y:S04]  /*1fb00*/  STL [R1+0x18bc], R3 ;  /* 0x0018bc0301007387 */ /* 0x000fe80000100800 */
[----:B------:R2:W-:Y:S01]  /*1fb10*/  STL [R1+0x18c4], R2 ;  /* 0x0018c40201007387 */ /* 0x0005e20000100800 */
[----:B------:R-:W-:Y:S02]  /*1fb20*/  USHF.L.U32 UR75, UR75, 0x7, URZ ;  /* 0x000000074b4b7899 */ /* 0x000fe400080006ff */
[----:B------:R-:W-:Y:S02]  /*1fb30*/  USHF.R.S32.HI UR42, URZ, 0x1f, UR42 ;  /* 0x0000001fff2a7899 */ /* 0x000fe4000801142a */
[----:B0-----:R-:W-:Y:S02]  /*1fb40*/  UIMAD UR8, UR8, 0x6, URZ ;  /* 0x00000006080878a4 */ /* 0x001fe4000f8e02ff */
[----:B------:R-:W-:-:S02]  /*1fb50*/  USHF.R.S32.HI UR71, URZ, 0x1f, UR72 ;  /* 0x0000001fff477899 */ /* 0x000fc40008011448 */
[----:B------:R-:W-:Y:S02]  /*1fb60*/  USHF.R.S32.HI UR65, URZ, 0x1f, UR10 ;  /* 0x0000001fff417899 */ /* 0x000fe4000801140a */
[----:B------:R-:W-:Y:S02]  /*1fb70*/  USHF.R.S32.HI UR73, URZ, 0x1f, UR11 ;  /* 0x0000001fff497899 */ /* 0x000fe4000801140b */
[----:B------:R-:W-:Y:S02]  /*1fb80*/  USHF.R.S32.HI UR53, URZ, 0x1f, UR22 ;  /* 0x0000001fff357899 */ /* 0x000fe40008011416 */
[----:B------:R-:W-:Y:S02]  /*1fb90*/  USHF.R.S32.HI UR46, URZ, 0x1f, UR23 ;  /* 0x0000001fff2e7899 */ /* 0x000fe40008011417 */
[----:B------:R-:W-:Y:S02]  /*1fba0*/  USHF.R.S32.HI UR69, URZ, 0x1f, UR76 ;  /* 0x0000001fff457899 */ /* 0x000fe4000801144c */
        /* <DEDUP_REMOVED lines=24> */
[----:B------:R-:W-:Y:S01]  /*1fd30*/  USHF.R.S32.HI UR9, URZ, 0x1f, UR21 ;  /* 0x0000001fff097899 */ /* 0x000fe20008011415 */
[----:B------:R-:W3:Y:S01]  /*1fd40*/  LDL R14, [R1+0xe30] ;  /* 0x000e3000010e7983 */ /* 0x000ee20000100800 */
[----:B--2---:R-:W-:Y:S01]  /*1fd50*/  IADD3 R2, P5, PT, R40, UR72, RZ ;  /* 0x0000004828027c10 */ /* 0x004fe2000ffbe0ff */
[----:B------:R-:W-:Y:S01]  /*1fd60*/  USHF.R.S32.HI UR74, URZ, 0x1f, UR8 ;  /* 0x0000001fff4a7899 */ /* 0x000fe20008011408 */
[----:B------:R-:W-:Y:S01]  /*1fd70*/  IADD3 R4, P1, PT, R15, UR72, RZ ;  /* 0x000000480f047c10 */ /* 0x000fe2000ff3e0ff */
[----:B------:R-:W-:Y:S01]  /*1fd80*/  USHF.R.S32.HI UR38, URZ, 0x7, UR38 ;  /* 0x00000007ff267899 */ /* 0x000fe20008011426 */
[----:B------:R-:W-:Y:S01]  /*1fd90*/  IADD3 R3, P0, PT, R39, UR72, RZ ;  /* 0x0000004827037c10 */ /* 0x000fe2000ff1e0ff */
[----:B------:R0:W-:Y:S04]  /*1fda0*/  STL [R1+0x18d0], R2 ;  /* 0x0018d00201007387 */ /* 0x0001e80000100800 */
[----:B------:R5:W-:Y:S04]  /*1fdb0*/  STL [R1+0x18d8], R4 ;  /* 0x0018d80401007387 */ /* 0x000be80000100800 */
[----:B------:R2:W-:Y:S01]  /*1fdc0*/  STL [R1+0x18e0], R3 ;  /* 0x0018e00301007387 */ /* 0x0005e20000100800 */
[----:B0-----:R-:W-:Y:S01]  /*1fdd0*/  IADD3 R2, P4, PT, R16, UR72, RZ ;  /* 0x0000004810027c10 */ /* 0x001fe2000ff9e0ff */
[----:B------:R-:W-:Y:S01]  /*1fde0*/  USHF.R.S32.HI UR72, URZ, 0x1f, UR75 ;  /* 0x0000001fff487899 */ /* 0x000fe2000801144b */
[----:B-----5:R-:W-:-:S03]  /*1fdf0*/  LOP3.LUT R4, R0, 0x20, RZ, 0x3c, !PT ;  /* 0x0000002000047812 */ /* 0x020fc600078e3cff */
[----:B------:R0:W-:Y:S01]  /*1fe00*/  STL [R1+0x18e8], R2 ;  /* 0x0018e80201007387 */ /* 0x0001e20000100800 */
[----:B--2---:R-:W-:Y:S02]  /*1fe10*/  LOP3.LUT R3, R0, 0x40, RZ, 0x3c, !PT ;  /* 0x0000004000037812 */ /* 0x004fe400078e3cff */
[----:B------:R-:W-:Y:S02]  /*1fe20*/  IADD3 R3, P3, PT, R40, UR10, RZ ;  /* 0x0000000a28037c10 */ /* 0x000fe4000ff7e0ff */
[----:B0-----:R-:W-:Y:S02]  /*1fe30*/  LOP3.LUT R2, R0, 0x60, RZ, 0x3c, !PT ;  /* 0x0000006000027812 */ /* 0x001fe400078e3cff */
[----:B------:R-:W-:Y:S02]  /*1fe40*/  IADD3 R2, P2, PT, R15, UR10, RZ ;  /* 0x0000000a0f027c10 */ /* 0x000fe4000ff5e0ff */
[----:B---3--:R-:W-:-:S05]  /*1fe50*/  LOP3.LUT R4, R14, 0x40, RZ, 0x3c, !PT ;  /* 0x000000400e047812 */ /* 0x008fca00078e3cff */
[----:B------:R0:W-:Y:S04]  /*1fe60*/  STL [R1+0x3758], R4 ;  /* 0x0037580401007387 */ /* 0x0001e80000100800 */
[----:B------:R2:W-:Y:S04]  /*1fe70*/  STL [R1+0x18f0], R3 ;  /* 0x0018f00301007387 */ /* 0x0005e80000100800 */
[----:B------:R3:W-:Y:S01]  /*1fe80*/  STL [R1+0x18f8], R2 ;  /* 0x0018f80201007387 */ /* 0x0007e20000100800 */
[----:B0-----:R-:W-:Y:S02]  /*1fe90*/  IADD3 R4, P6, PT, R39, UR10, RZ ;  /* 0x0000000a27047c10 */ /* 0x001fe4000ffde0ff */
[----:B--2---:R-:W-:-:S03]  /*1fea0*/  IADD3.X R3, PT, PT, R38, UR71, RZ, P5, !PT ;  /* 0x0000004726037c10 */ /* 0x004fc6000affe4ff */
[----:B------:R0:W-:Y:S01]  /*1feb0*/  STL [R1+0x1900], R4 ;  /* 0x0019000401007387 */ /* 0x0001e20000100800 */
[----:B---3--:R-:W-:-:S03]  /*1fec0*/  IADD3 R2, P5, PT, R16, UR10, RZ ;  /* 0x0000000a10027c10 */ /* 0x008fc6000ffbe0ff */
[----:B------:R2:W-:Y:S04]  /*1fed0*/  STL [R1+0x18cc], R3 ;  /* 0x0018cc0301007387 */ /* 0x0005e80000100800 */
[----:B------:R3:W-:Y:S01]  /*1fee0*/  STL [R1+0x1908], R2 ;  /* 0x0019080201007387 */ /* 0x0007e20000100800 */
[----:B0-----:R-:W-:Y:S02]  /*1fef0*/  IADD3.X R4, PT, PT, R17, UR71, RZ, P1, !PT ;  /* 0x0000004711047c10 */ /* 0x001fe40008ffe4ff */
[----:B--2---:R-:W-:-:S03]  /*1ff00*/  IADD3 R3, P1, PT, R40, UR11, RZ ;  /* 0x0000000b28037c10 */ /* 0x004fc6000ff3e0ff */
[----:B------:R0:W-:Y:S01]  /*1ff10*/  STL [R1+0x18d4], R4 ;  /* 0x0018d40401007387 */ /* 0x0001e20000100800 */
[----:B---3--:R-:W-:-:S03]  /*1ff20*/  IADD3.X R2, PT, PT, R37, UR71, RZ, P0, !PT ;  /* 0x0000004725027c10 */ /* 0x008fc600087fe4ff */
        /* <DEDUP_REMOVED lines=473> */
[----:B-1----:R-:W-:-:S03]  /*21cc0*/  IADD3 R2, P1, PT, R16, UR7, RZ ;  /* 0x0000000710027c10 */ /* 0x002fc6000ff3e0ff */
[----:B------:R1:W-:Y:S04]  /*21cd0*/  STL [R1+0x1c94], R3 ;  /* 0x001c940301007387 */ /* 0x0003e80000100800 */
[----:B------:R2:W-:Y:S01]  /*21ce0*/  STL [R1+0x1cd0], R2 ;  /* 0x001cd00201007387 */ /* 0x0005e20000100800 */
[----:B0-----:R-:W-:Y:S02]  /*21cf0*/  IADD3.X R4, PT, PT, R17, UR9, RZ, P0, !PT ;  /* 0x0000000911047c10 */ /* 0x001fe400087fe4ff */
[----:B-1----:R-:W-:-:S03]  /*21d00*/  IADD3 R3, P0, PT, R40, UR8, RZ ;  /* 0x0000000828037c10 */ /* 0x002fc6000ff1e0ff */
[----:B------:R0:W-:Y:S01]  /*21d10*/  STL [R1+0x1c9c], R4 ;  /* 0x001c9c0401007387 */ /* 0x0001e20000100800 */
[----:B--2---:R-:W-:-:S03]  /*21d20*/  IADD3.X R2, PT, PT, R37, UR9, RZ, P4, !PT ;  /* 0x0000000925027c10 */ /* 0x004fc6000a7fe4ff */
[----:B------:R1:W-:Y:S04]  /*21d30*/  STL [R1+0x1c30], R3 ;  /* 0x001c300301007387 */ /* 0x0003e80000100800 */
[----:B------:R2:W-:Y:S01]  /*21d40*/  STL [R1+0x1ca4], R2 ;  /* 0x001ca40201007387 */ /* 0x0005e20000100800 */
[----:B0-----:R-:W-:Y:S02]  /*21d50*/  IADD3 R4, P4, PT, R15, UR8, RZ ;  /* 0x000000080f047c10 */ /* 0x001fe4000ff9e0ff */
[----:B-1----:R-:W-:-:S03]  /*21d60*/  IADD3.X R3, PT, PT, R36, UR9, RZ, P3, !PT ;  /* 0x0000000924037c10 */ /* 0x002fc60009ffe4ff */
[----:B------:R0:W-:Y:S01]  /*21d70*/  STL [R1+0x1cd8], R4 ;  /* 0x001cd80401007387 */ /* 0x0001e20000100800 */
[----:B--2---:R-:W-:-:S03]  /*21d80*/  IADD3 R2, P3, PT, R39, UR8, RZ ;  /* 0x0000000827027c10 */ /* 0x004fc6000ff7e0ff */
        /* <DEDUP_REMOVED lines=8> */
[----:B0-----:R-:W-:Y:S02]  /*21e10*/  IADD3.X R4, PT, PT, R37, UR42, RZ, P5, !PT ;  /* 0x0000002a25047c10 */ /* 0x001fe4000affe4ff */
[----:B-1----:R-:W-:-:S03]  /*21e20*/  IADD3.X R3, PT, PT, R36, UR42, RZ, P1, !PT ;  /* 0x0000002a24037c10 */ /* 0x002fc60008ffe4ff */
[----:B------:R0:W-:Y:S01]  /*21e30*/  STL [R1+0x1cc4], R4 ;  /* 0x001cc40401007387 */ /* 0x0001e20000100800 */
[----:B--2---:R-:W-:-:S03]  /*21e40*/  IADD3.X R2, PT, PT, R38, UR74, RZ, P0, !PT ;  /* 0x0000004a26027c10 */ /* 0x004fc600087fe4ff */
[----:B------:R1:W-:Y:S04]  /*21e50*/  STL [R1+0x1ccc], R3 ;  /* 0x001ccc0301007387 */ /* 0x0003e80000100800 */
[----:B------:R2:W-:Y:S01]  /*21e60*/  STL [R1+0x1c2c], R2 ;  /* 0x001c2c0201007387 */ /* 0x0005e20000100800 */
[----:B0-----:R-:W-:Y:S02]  /*21e70*/  IADD3.X R4, PT, PT, R17, UR74, RZ, P4, !PT ;  /* 0x0000004a11047c10 */ /* 0x001fe4000a7fe4ff */
[----:B-1----:R-:W-:-:S03]  /*21e80*/  IADD3.X R3, PT, PT, R37, UR74, RZ, P3, !PT ;  /* 0x0000004a25037c10 */ /* 0x002fc60009ffe4ff */
[----:B------:R0:W-:Y:S01]  /*21e90*/  STL [R1+0x1cd4], R4 ;  /* 0x001cd40401007387 */ /* 0x0001e20000100800 */
[----:B--2---:R-:W-:-:S05]  /*21ea0*/  IADD3.X R2, PT, PT, R36, UR74, RZ, P2, !PT ;  /* 0x0000004a24027c10 */ /* 0x004fca00097fe4ff */
[----:B------:R0:W-:Y:S04]  /*21eb0*/  STL [R1+0x1ce4], R2 ;  /* 0x001ce40201007387 */ /* 0x0001e80000100800 */
[----:B------:R0:W-:Y:S02]  /*21ec0*/  STL [R1+0x1cdc], R3 ;  /* 0x001cdc0301007387 */ /* 0x0001e40000100800 */
.L_x_1:
[----:B0-----:R-:W2:Y:S01]  /*21ed0*/  LDL R3, [R1+0x13b0] ;  /* 0x0013b00001037983 */ /* 0x001ea20000100800 */
[----:B------:R-:W2:Y:S03]  /*21ee0*/  LDC R2, c[0x0][0x3a0] ;  /* 0x0000e800ff027b82 */ /* 0x000ea60000000800 */
[----:B------:R-:W3:Y:S04]  /*21ef0*/  LDL R5, [R1+0xfd4] ;  /* 0x000fd40001057983 */ /* 0x000ee80000100800 */
[----:B------:R-:W3:Y:S04]  /*21f00*/  LDL R4, [R1+0xfd8] ;  /* 0x000fd80001047983 */ /* 0x000ee80000100800 */
        /* <DEDUP_REMOVED lines=73> */
[----:B--2---:R-:W-:-:S03]  /*223a0*/  IMAD R2, R3, -0x80, R2 ;  /* 0xffffff8003027824 */ /* 0x004fc600078e0202 */
[----:B------:R-:W-:Y:S02]  /*223b0*/  STL [R1+0x41ec], R30 ;  /* 0x0041ec1e01007387 */ /* 0x000fe40000100800 */
[C---:B------:R-:W-:Y:S02]  /*223c0*/  ISETP.GT.AND P1, PT, R2.reuse, RZ, PT ;  /* 0x000000ff0200720c */ /* 0x040fe40003f24270 */
[----:B------:R-:W-:Y:S01]  /*223d0*/  STL [R1+0x41f4], R30 ;  /* 0x0041f41e01007387 */ /* 0x000fe20000100800 */
[----:B------:R-:W-:-:S03]  /*223e0*/  ISETP.GT.AND P2, PT, R2, 0x1, PT ;  /* 0x000000010200780c */ /* 0x000fc60003f44270 */
        /* <DEDUP_REMOVED lines=113> */
[----:B------:R0:W-:Y:S04]  /*22b00*/  STL [R1+0x4584], R30 ;  /* 0x0045841e01007387 */ /* 0x0001e80000100800 */
[----:B------:R-:W-:Y:S04]  /*22b10*/  STL [R1+0x3fa0], R31 ;  /* 0x003fa01f01007387 */ /* 0x000fe80000100800 */
[----:B------:R-:W-:Y:S01]  /*22b20*/  STL [R1+0x3fa8], R31 ;  /* 0x003fa81f01007387 */ /* 0x000fe20000100800 */
[----:B0-----:R-:W-:-:S03]  /*22b30*/  PRMT R30, RZ, 0x7610, R30 ;  /* 0x00007610ff1e7816 */ /* 0x001fc6000000001e */
        /* <DEDUP_REMOVED lines=82> */
[----:B---3--:R-:W2:Y:S04]  /*23060*/  @P1 LDG.E.U8 R30, desc[UR40][R4.64] ;  /* 0x00000028041e1981 */ /* 0x008ea8000c1e1100 */
        /* <DEDUP_REMOVED lines=160> */
[----:B-----5:R-:W-:Y:S04]  /*23a70*/  STL [R1+0x375c], R0 ;  /* 0x00375c0001007387 */ /* 0x020fe80000100800 */
        /* <DEDUP_REMOVED lines=139> */
[----:B--2---:R0:W-:Y:S01]  /*24330*/  STL [R1+0xf3c], R30 ;  /* 0x000f3c1e01007387 */ /* 0x0041e20000100800 */
[----:B------:R-:W1:Y:S03]  /*24340*/  S2R R3, SR_TID.X ;  /* 0x0000000000037919 */ /* 0x000e660000002100 */
[----:B0-----:R-:W2:Y:S04]  /*24350*/  LDL.LU R30, [R1+0x4584] ;  /* 0x00458400011e7983 */ /* 0x001ea80000300800 */
[----:B------:R-:W3:Y:S04]  /*24360*/  LDL R4, [R1+0xfdc] ;  /* 0x000fdc0001047983 */ /* 0x000ee80000100800 */
[----:B------:R-:W3:Y:S01]  /*24370*/  LDL R5, [R1+0xfe0] ;  /* 0x000fe00001057983 */ /* 0x000ee20000100800 */
[----:B------:R-:W-:-:S02]  /*24380*/  PRMT R15, RZ, 0x7610, R15 ;  /* 0x00007610ff0f7816 */ /* 0x000fc4000000000f */
[----:B------:R-:W-:Y:S02]  /*24390*/  PRMT R28, RZ, 0x7610, R28 ;  /* 0x00007610ff1c7816 */ /* 0x000fe4000000001c */
[----:B------:R-:W-:Y:S02]  /*243a0*/  PRMT R23, RZ, 0x7610, R23 ;  /* 0x00007610ff177816 */ /* 0x000fe40000000017 */
[----:B------:R-:W-:Y:S02]  /*243b0*/  PRMT R26, RZ, 0x7610, R26 ;  /* 0x00007610ff1a7816 */ /* 0x000fe4000000001a */
[----:B------:R-:W-:Y:S02]  /*243c0*/  PRMT R14, RZ, 0x7610, R14 ;  /* 0x00007610ff0e7816 */ /* 0x000fe4000000000e */
[----:B------:R-:W-:Y:S02]  /*243d0*/  PRMT R12, RZ, 0x7610, R12 ;  /* 0x00007610ff0c7816 */ /* 0x000fe4000000000c */
        /* <DEDUP_REMOVED lines=48> */
[----:B------:R-:W-:-:S02]  /*246e0*/  ISETP.GT.AND P3, PT, R2, 0x70, PT ;  /* 0x000000700200780c */ /* 0x000fc40003f64270 */
[----:B------:R-:W-:Y:S02]  /*246f0*/  ISETP.GT.AND P4, PT, R2, 0x7c, PT ;  /* 0x0000007c0200780c */ /* 0x000fe40003f84270 */
[----:B-1----:R-:W-:-:S04]  /*24700*/  LOP3.LUT R3, R3, 0x1f, RZ, 0xc0, !PT ;  /* 0x0000001f03037812 */ /* 0x002fc800078ec0ff */
[----:B------:R-:W-:Y:S02]  /*24710*/  ISETP.GE.AND P0, PT, R3, R2, PT ;  /* 0x000000020300720c */ /* 0x000fe40003f06270 */
[----:B---3--:R-:W-:-:S04]  /*24720*/  @P1 LOP3.LUT R5, R5, R4, RZ, 0x3c, !PT ;  /* 0x0000000405051212 */ /* 0x008fc800078e3cff */
[----:B------:R-:W-:-:S04]  /*24730*/  @P1 LOP3.LUT R4, R5, R4, RZ, 0x3c, !PT ;  /* 0x0000000405041212 */ /* 0x000fc800078e3cff */
[----:B------:R-:W-:-:S05]  /*24740*/  @P1 LOP3.LUT R5, R5, R4, RZ, 0x3c, !PT ;  /* 0x0000000405051212 */ /* 0x000fca00078e3cff */
[----:B------:R-:W3:Y:S04]  /*24750*/  @P1 LDG.E.U8 R31, desc[UR40][R4.64] ;  /* 0x00000028041f1981 */ /* 0x000ee8000c1e1100 */
[----:B---3--:R0:W-:Y:S04]  /*24760*/  STL [R1+0xf38], R31 ;  /* 0x000f381f01007387 */ /* 0x0081e80000100800 */
[----:B0-----:R-:W3:Y:S04]  /*24770*/  LDL.LU R31, [R1+0x4580] ;  /* 0x00458000011f7983 */ /* 0x001ee80000300800 */
[----:B------:R-:W4:Y:S04]  /*24780*/  LDL R4, [R1+0xfe4] ;  /* 0x000fe40001047983 */ /* 0x000f280000100800 */
[----:B------:R-:W4:Y:S01]  /*24790*/  LDL R5, [R1+0xfe8] ;  /* 0x000fe80001057983 */ /* 0x000f220000100800 */
[----:B--2---:R-:W-:-:S02]  /*247a0*/  PRMT R30, RZ, 0x7610, R30 ;  /* 0x00007610ff1e7816 */ /* 0x004fc4000000001e */
[----:B----4-:R-:W-:-:S04]  /*247b0*/  @P1 LOP3.LUT R5, R5, R4, RZ, 0x3c, !PT ;  /* 0x0000000405051212 */ /* 0x010fc800078e3cff */
[----:B------:R-:W-:-:S04]  /*247c0*/  @P1 LOP3.LUT R4, R5, R4, RZ, 0x3c, !PT ;  /* 0x0000000405041212 */ /* 0x000fc800078e3cff */
[----:B------:R-:W-:-:S05]  /*247d0*/  @P1 LOP3.LUT R5, R5, R4, RZ, 0x3c, !PT ;  /* 0x0000000405051212 */ /* 0x000fca00078e3cff */
[----:B------:R-:W2:Y:S04]  /*247e0*/  @P1 LDG.E.U8 R30, desc[UR40][R4.64] ;  /* 0x00000028041e1981 */ /* 0x000ea8000c1e1100 */
[----:B--2---:R0:W-:Y:S04]  /*247f0*/  STL [R1+0xf34], R30 ;  /* 0x000f341e01007387 */ /* 0x0041e80000100800 */
[----:B0-----:R-:W2:Y:S04]  /*24800*/  LDL.LU R30, [R1+0x457c] ;  /* 0x00457c00011e7983 */ /* 0x001ea80000300800 */
[----:B------:R-:W4:Y:S04]  /*24810*/  LDL R4, [R1+0xfec] ;  /* 0x000fec0001047983 */ /* 0x000f280000100800 */
[----:B------:R-:W4:Y:S01]  /*24820*/  LDL R5, [R1+0xff0] ;  /* 0x000ff00001057983 */ /* 0x000f220000100800 */
[----:B---3--:R-:W-:-:S02]  /*24830*/  PRMT R31, RZ, 0x7610, R31 ;  /* 0x00007610ff1f7816 */ /* 0x008fc4000000001f */
[----:B----4-:R-:W-:-:S04]  /*24840*/  @P1 LOP3.LUT R5, R5, R4, RZ, 0x3c, !PT ;  /* 0x0000000405051212 */ /* 0x010fc800078e3cff */
        /* <DEDUP_REMOVED lines=38> */
[----:B------:R-:W3:Y:S01]  /*24ab0*/  @P2 LDG.E.U8 R31, desc[UR40][R4.64] ;  /* 0x00000028041f2981 */ /* 0x000ee2000c1e1100 */
[----:B------:R-:W-:-:S03]  /*24ac0*/  ISETP.GT.AND P1, PT, R2, 0x2, PT ;  /* 0x000000020200780c */ /* 0x000fc60003f24270 */
        /* <DEDUP_REMOVED lines=3425> */
[----:B------:R-:W4:Y:S02]  /*320e0*/  LDL R5, [R1+0x3124] ;  /* 0x0031240001057983 */ /* 0x000f240000100800 */
[----:B----4-:R-:W-:-:S04]  /*320f0*/  @P1 LOP3.LUT R5, R5, R4, RZ, 0x3c, !PT ;  /* 0x0000000405051212 */ /* 0x010fc800078e3cff */
[----:B------:R-:W-:-:S04]  /*32100*/  @P1 LOP3.LUT R4, R5, R4, RZ, 0x3c, !PT ;  /* 0x0000000405041212 */ /* 0x000fc800078e3cff */
[----:B------:R-:W-:-:S05]  /*32110*/  @P1 LOP3.LUT R5, R5, R4, RZ, 0x3c, !PT ;  /* 0x0000000405051212 */ /* 0x000fca00078e3cff */
[----:B------:R-:W4:Y:S04]  /*32120*/  @P1 LDG.E.U8 R15, desc[UR40][R4.64] ;  /* 0x00000028040f1981 */ /* 0x000f28000c1e1100 */
[----:B----4-:R0:W-:Y:S04]  /*32130*/  STL [R1+0x130], R15 ;  /* 0x0001300f01007387 */ /* 0x0101e80000100800 */
[----:B0-----:R-:W4:Y:S04]  /*32140*/  LDL.LU R15, [R1+0x3f9c] ;  /* 0x003f9c00010f7983 */ /* 0x001f280000300800 */
[----:B------:R-:W2:Y:S04]  /*32150*/  LDL R4, [R1+0x3118] ;  /* 0x0031180001047983 */ /* 0x000ea80000100800 */
[----:B------:R-:W2:Y:S02]  /*32160*/  LDL R5, [R1+0x311c] ;  /* 0x00311c0001057983 */ /* 0x000ea40000100800 */
[----:B--2---:R-:W-:-:S04]  /*32170*/  @P1 LOP3.LUT R5, R5, R4, RZ, 0x3c, !PT ;  /* 0x0000000405051212 */ /* 0x004fc800078e3cff */
[----:B------:R-:W-:-:S04]  /*32180*/  @P1 LOP3.LUT R4, R5, R4, RZ, 0x3c, !PT ;  /* 0x0000000405041212 */ /* 0x000fc800078e3cff */
[----:B------:R-:W-:-:S05]  /*32190*/  @P1 LOP3.LUT R5, R5, R4, RZ, 0x3c, !PT ;  /* 0x0000000405051212 */ /* 0x000fca00078e3cff */
[----:B------:R-:W2:Y:S01]  /*321a0*/  @P1 LDG.E.U8 R28, desc[UR40][R4.64] ;  /* 0x00000028041c1981 */ /* 0x000ea2000c1e1100 */
[----:B------:R-:W-:-:S03]  /*321b0*/  ISETP.GT.AND P2, PT, R2, 0x5f, PT ;  /* 0x0000005f0200780c */ /* 0x000fc60003f44270 */
[----:B--2---:R0:W-:Y:S04]  /*321c0*/  STL [R1+0x12c], R28 ;  /* 0x00012c1c01007387 */ /* 0x0041e80000100800 */
[----:B0-----:R-:W2:Y:S04]  /*321d0*/  LDL.LU R28, [R1+0x3f98] ;  /* 0x003f9800011c7983 */ /* 0x001ea80000300800 */
[----:B------:R-:W2:Y:S04]  /*321e0*/  LDL R4, [R1+0x3110] ;  /* 0x0031100001047983 */ /* 0x000ea80000100800 */
[----:B------:R-:W2:Y:S02]  /*321f0*/  LDL R5, [R1+0x3114] ;  /* 0x0031140001057983 */ /* 0x000ea40000100800 */
[----:B--2---:R-:W-:-:S04]  /*32200*/  @P2 LOP3.LUT R5, R5, R4, RZ, 0x3c, !PT ;  /* 0x0000000405052212 */ /* 0x004fc800078e3cff */
[----:B------:R-:W-:-:S04]  /*32210*/  @P2 LOP3.LUT R4, R5, R4, RZ, 0x3c, !PT ;  /* 0x0000000405042212 */ /* 0x000fc800078e3cff */
[----:B------:R-:W-:-:S05]  /*32220*/  @P2 LOP3.LUT R5, R5, R4, RZ, 0x3c, !PT ;  /* 0x0000000405052212 */ /* 0x000fca00078e3cff */
[----:B------:R-:W2:Y:S04]  /*32230*/  @P2 LDG.E.U8 R23, desc[UR40][R4.64] ;  /* 0x0000002804172981 */ /* 0x000ea8000c1e1100 */
        /* <DEDUP_REMOVED lines=300> */
[----:B------:R-:W2:Y:S01]  /*33500*/  LDL R5, [R1+0x2fec] ;  /* 0x002fec0001057983 */ /* 0x000ea20000100800 */
[----:B------:R-:W-:-:S02]  /*33510*/  PRMT R30, RZ, 0x7610, R30 ;  /* 0x00007610ff1e7816 */ /* 0x000fc4000000001e */
[----:B--2---:R-:W-:-:S04]  /*33520*/  @P1 LOP3.LUT R5, R5, R4, RZ, 0x3c, !PT ;  /* 0x0000000405051212 */ /* 0x004fc800078e3cff */
[----:B------:R-:W-:-:S04]  /*33530*/  @P1 LOP3.LUT R4, R5, R4, RZ, 0x3c, !PT ;  /* 0x0000000405041212 */ /* 0x000fc800078e3cff */
[----:B------:R-:W-:-:S05]  /*33540*/  @P1 LOP3.LUT R5, R5, R4, RZ, 0x3c, !PT ;  /* 0x0000000405051212 */ /* 0x000fca00078e3cff */
[----:B------:R0:W2:Y:S04]  /*33550*/  @P1 LDG.E.U8 R30, desc[UR40][R4.64] ;  /* 0x00000028041e1981 */ /* 0x0000a8000c1e1100 */
[----:B------:R-:W0:Y:S04]  /*33560*/  LDL R4, [R1+0x2fe0] ;  /* 0x002fe00001047983 */ /* 0x000e280000100800 */
[----:B------:R-:W0:Y:S02]  /*33570*/  LDL R5, [R1+0x2fe4] ;  /* 0x002fe40001057983 */ /* 0x000e240000100800 */
[----:B0-----:R-:W-:-:S04]  /*33580*/  @P1 LOP3.LUT R5, R5, R4, RZ, 0x3c, !PT ;  /* 0x0000000405051212 */ /* 0x001fc800078e3cff */
[----:B------:R-:W-:-:S04]  /*33590*/  @P1 LOP3.LUT R4, R5, R4, RZ, 0x3c, !PT ;  /* 0x0000000405041212 */ /* 0x000fc800078e3cff */
[----:B------:R-:W-:-:S05]  /*335a0*/  @P1 LOP3.LUT R5, R5, R4, RZ, 0x3c, !PT ;  /* 0x0000000405051212 */ /* 0x000fca00078e3cff */
[----:B------:R-:W3:Y:S04]  /*335b0*/  @P1 LDG.E.U8 R11, desc[UR40][R4.64] ;  /* 0x00000028040b1981 */ /* 0x000ee8000c1e1100 */
[----:B--2---:R0:W-:Y:S04]  /*335c0*/  STL [R1+0x94], R30 ;  /* 0x0000941e01007387 */ /* 0x0041e80000100800 */
[----:B0-----:R-:W2:Y:S04]  /*335d0*/  LDL R30, [R1+0x2fbc] ;  /* 0x002fbc00011e7983 */ /* 0x001ea80000100800 */
[----:B---3--:R0:W-:Y:S04]  /*335e0*/  STL [R1+0x90], R11 ;  /* 0x0000900b01007387 */ /* 0x0081e80000100800 */
[----:B0-----:R-:W3:Y:S04]  /*335f0*/  LDL.LU R11, [R1+0x3f00] ;  /* 0x003f0000010b7983 */ /* 0x001ee80000300800 */
        /* <DEDUP_REMOVED lines=33> */
[----:B------:R-:W2:Y:S01]  /*33810*/  LDL R5, [R1+0x2fb8] ;  /* 0x002fb80001057983 */ /* 0x000ea20000100800 */
[----:B------:R-:W-:-:S03]  /*33820*/  @P2 IMAD.MOV.U32 R4, RZ, RZ, R30 ;  /* 0x000000ffff042224 */ /* 0x000fc600078e001e */
[----:B------:R-:W3:Y:S04]  /*33830*/  LDL R30, [R1+0x2f94] ;  /* 0x002f9400011e7983 */ /* 0x000ee80000100800 */
[----:B--2---:R-:W2:Y:S01]  /*33840*/  @P2 LDG.E.U8 R41, desc[UR40][R4.64] ;  /* 0x0000002804292981 */ /* 0x004ea2000c1e1100 */
        /* <DEDUP_REMOVED lines=36> */
[----:B------:R-:W2:Y:S02]  /*33a90*/  LDL R5, [R1+0x2f90] ;  /* 0x002f900001057983 */ /* 0x000ea40000100800 */
[----:B---3--:R-:W-:-:S02]  /*33aa0*/  @P2 IMAD.MOV.U32 R4, RZ, RZ, R30 ;  /* 0x000000ffff042224 */ /* 0x008fc400078e001e */
[----:B------:R-:W3:Y:S04]  /*33ab0*/  LDL R30, [R1+0x2f6c] ;  /* 0x002f6c00011e7983 */ /* 0x000ee80000100800 */
[----:B--2---:R-:W2:Y:S04]  /*33ac0*/  @P2 LDG.E.U8 R51, desc[UR40][R4.64] ;  /* 0x0000002804332981 */ /* 0x004ea8000c1e1100 */
        /* <DEDUP_REMOVED lines=26> */
[----:B------:R-:W0:Y:S01]  /*33c70*/  LDL R5, [R1+0x2f74] ;  /* 0x002f740001057983 */ /* 0x000e220000100800 */
[----:B------:R-:W-:-:S13]  /*33c80*/  ISETP.GT.AND P1, PT, R2, 0x6c, PT ;  /* 0x0000006c0200780c */ /* 0x000fda0003f24270 */
        /* <DEDUP_REMOVED lines=8> */
[----:B------:R-:W2:Y:S01]  /*33d10*/  LDL R5, [R1+0x2f68] ;  /* 0x002f680001057983 */ /* 0x000ea20000100800 */
[----:B------:R-:W-:-:S03]  /*33d20*/  @P1 IMAD.MOV.U32 R4, RZ, RZ, R30 ;  /* 0x000000ffff041224 */ /* 0x000fc600078e001e */
[----:B------:R-:W3:Y:S04]  /*33d30*/  LDL R30, [R1+0x2f4c] ;  /* 0x002f4c00011e7983 */ /* 0x000ee80000100800 */
[----:B--2---:R-:W2:Y:S04]  /*33d40*/  @P1 LDG.E.U8 R57, desc[UR40][R4.64] ;  /* 0x0000002804391981 */ /* 0x004ea8000c1e1100 */
[----:B--2---:R0:W-:Y:S04]  /*33d50*/  STL [R1+0x54], R57 ;  /* 0x0000543901007387 */ /* 0x0041e80000100800 */
[----:B0-----:R-:W2:Y:S04]  /*33d60*/  LDL.LU R57, [R1+0x3ec8] ;  /* 0x003ec80001397983 */ /* 0x001ea80000300800 */
[----:B------:R-:W2:Y:S04]  /*33d70*/  LDL R4, [R1+0x2f60] ;  /* 0x002f600001047983 */ /* 0x000ea80000100800 */
[----:B------:R-:W2:Y:S01]  /*33d80*/  LDL R5, [R1+0x2f64] ;  /* 0x002f640001057983 */ /* 0x000ea20000100800 */
[----:B----4-:R-:W-:-:S02]  /*33d90*/  PRMT R15, RZ, 0x7610, R15 ;  /* 0x00007610ff0f7816 */ /* 0x010fc4000000000f */
[----:B--2---:R-:W-:-:S04]  /*33da0*/  @P1 LOP3.LUT R5, R5, R4, RZ, 0x3c, !PT ;  /* 0x0000000405051212 */ /* 0x004fc800078e3cff */
[----:B------:R-:W-:-:S04]  /*33db0*/  @P1 LOP3.LUT R4, R5, R4, RZ, 0x3c, !PT ;  /* 0x0000000405041212 */ /* 0x000fc800078e3cff */
[----:B------:R-:W-:-:S05]  /*33dc0*/  @P1 LOP3.LUT R5, R5, R4, RZ, 0x3c, !PT ;  /* 0x0000000405051212 */ /* 0x000fca00078e3cff */
[----:B------:R0:W2:Y:S04]  /*33dd0*/  @P1 LDG.E.U8 R15, desc[UR40][R4.64] ;  /* 0x00000028040f1981 */ /* 0x0000a8000c1e1100 */
[----:B------:R-:W0:Y:S04]  /*33de0*/  LDL R4, [R1+0x2f58] ;  /* 0x002f580001047983 */ /* 0x000e280000100800 */
[----:B------:R-:W0:Y:S01]  /*33df0*/  LDL R5, [R1+0x2f5c] ;  /* 0x002f5c0001057983 */ /* 0x000e220000100800 */
[----:B------:R-:W-:Y:S02]  /*33e00*/  PRMT R28, RZ, 0x7610, R28 ;  /* 0x00007610ff1c7816 */ /* 0x000fe4000000001c */
[----:B------:R-:W-:-:S02]  /*33e10*/  ISETP.GT.AND P2, PT, R2, 0x6d, PT ;  /* 0x0000006d0200780c */ /* 0x000fc40003f44270 */
[----:B0-----:R-:W-:-:S04]  /*33e20*/  @P1 LOP3.LUT R5, R5, R4, RZ, 0x3c, !PT ;  /* 0x0000000405051212 */ /* 0x001fc800078e3cff */
[----:B------:R-:W-:-:S04]  /*33e30*/  @P1 LOP3.LUT R4, R5, R4, RZ, 0x3c, !PT ;  /* 0x0000000405041212 */ /* 0x000fc800078e3cff */
[----:B------:R-:W-:Y:S01]  /*33e40*/  @P1 LOP3.LUT R5, R5, R4, RZ, 0x3c, !PT ;  /* 0x0000000405051212 */ /* 0x000fe200078e3cff */
[----:B--2---:R0:W-:Y:S04]  /*33e50*/  STL [R1+0x50], R15 ;  /* 0x0000500f01007387 */ /* 0x0041e80000100800 */
[----:B------:R1:W2:Y:S01]  /*33e60*/  @P1 LDG.E.U8 R28, desc[UR40][R4.64] ;  /* 0x00000028041c1981 */ /* 0x0002a2000c1e1100 */
[----:B------:R-:W-:-:S03]  /*33e70*/  PRMT R23, RZ, 0x7610, R23 ;  /* 0x00007610ff177816 */ /* 0x000fc60000000017 */
[----:B0-----:R-:W4:Y:S04]  /*33e80*/  LDL R15, [R1+0x2f44] ;  /* 0x002f4400010f7983 */ /* 0x001f280000100800 */
[----:B------:R-:W3:Y:S01]  /*33e90*/  LDL R5, [R1+0x2f50] ;  /* 0x002f500001057983 */ /* 0x000ee20000100800 */
[----:B-1----:R-:W-:-:S03]  /*33ea0*/  @P2 IMAD.MOV.U32 R4, RZ, RZ, R31 ;  /* 0x000000ffff042224 */ /* 0x002fc600078e001f */
[----:B--2---:R0:W-:Y:S01]  /*33eb0*/  STL [R1+0x4c], R28 ;  /* 0x00004c1c01007387 */ /* 0x0041e20000100800 */
[----:B------:R-:W-:-:S03]  /*33ec0*/  PRMT R26, RZ, 0x7610, R26 ;  /* 0x00007610ff1a7816 */ /* 0x000fc6000000001a */
[----:B------:R-:W2:Y:S04]  /*33ed0*/  LDL R31, [R1+0x2f30] ;  /* 0x002f3000011f7983 */ /* 0x000ea80000100800 */
[----:B---3--:R1:W3:Y:S04]  /*33ee0*/  @P2 LDG.E.U8 R23, desc[UR40][R4.64] ;  /* 0x0000002804172981 */ /* 0x0082e8000c1e1100 */
[----:B0-----:R-:W2:Y:S04]  /*33ef0*/  LDL R28, [R1+0x2f3c] ;  /* 0x002f3c00011c7983 */ /* 0x001ea80000100800 */
[----:B------:R-:W2:Y:S01]  /*33f00*/  LDL R5, [R1+0x2f48] ;  /* 0x002f480001057983 */ /* 0x000ea20000100800 */
[----:B-1----:R-:W-:-:S03]  /*33f10*/  @P2 IMAD.MOV.U32 R4, RZ, RZ, R30 ;  /* 0x000000ffff042224 */ /* 0x002fc600078e001e */
[----:B---3--:R0:W-:Y:S01]  /*33f20*/  STL [R1+0x48], R23 ;  /* 0x0000481701007387 */ /* 0x0081e20000100800 */
[----:B------:R-:W-:-:S03]  /*33f30*/  PRMT R14, RZ, 0x7610, R14 ;  /* 0x00007610ff0e7816 */ /* 0x000fc6000000000e */
[----:B------:R-:W3:Y:S04]  /*33f40*/  LDL R30, [R1+0x2f28] ;  /* 0x002f2800011e7983 */ /* 0x000ee80000100800 */
[----:B--2---:R4:W2:Y:S04]  /*33f50*/  @P2 LDG.E.U8 R26, desc[UR40][R4.64] ;  /* 0x00000028041a2981 */ /* 0x0048a8000c1e1100 */
[----:B0-----:R-:W3:Y:S04]  /*33f60*/  LDL R23, [R1+0x2f34] ;  /* 0x002f340001177983 */ /* 0x001ee80000100800 */
[----:B------:R-:W3:Y:S01]  /*33f70*/  LDL R5, [R1+0x2f40] ;  /* 0x002f400001057983 */ /* 0x000ee20000100800 */
[----:B----4-:R-:W-:-:S03]  /*33f80*/  @P2 IMAD.MOV.U32 R4, RZ, RZ, R15 ;  /* 0x000000ffff042224 */ /* 0x010fc600078e000f */
[----:B--2---:R0:W-:Y:S01]  /*33f90*/  STL [R1+0x44], R26 ;  /* 0x0000441a01007387 */ /* 0x0041e20000100800 */
[----:B------:R-:W-:-:S03]  /*33fa0*/  PRMT R12, RZ, 0x7610, R12 ;  /* 0x00007610ff0c7816 */ /* 0x000fc6000000000c */
[----:B------:R-:W2:Y:S04]  /*33fb0*/  LDL R15, [R1+0x2ef0] ;  /* 0x002ef000010f7983 */ /* 0x000ea80000100800 */
[----:B---3--:R1:W3:Y:S04]  /*33fc0*/  @P2 LDG.E.U8 R14, desc[UR40][R4.64] ;  /* 0x00000028040e2981 */ /* 0x0082e8000c1e1100 */
[----:B0-----:R-:W4:Y:S04]  /*33fd0*/  LDL R26, [R1+0x2f2c] ;  /* 0x002f2c00011a7983 */ /* 0x001f280000100800 */
[----:B------:R-:W2:Y:S01]  /*33fe0*/  LDL R5, [R1+0x2f38] ;  /* 0x002f380001057983 */ /* 0x000ea20000100800 */
[----:B-1----:R-:W-:-:S05]  /*33ff0*/  @P2 IMAD.MOV.U32 R4, RZ, RZ, R28 ;  /* 0x000000ffff042224 */ /* 0x002fca00078e001c */
[----:B--2---:R-:W2:Y:S04]  /*34000*/  @P2 LDG.E.U8 R12, desc[UR40][R4.64] ;  /* 0x00000028040c2981 */ /* 0x004ea8000c1e1100 */
[----:B---3--:R0:W-:Y:S04]  /*34010*/  STL [R1+0x40], R14 ;  /* 0x0000400e01007387 */ /* 0x0081e80000100800 */
[----:B------:R-:W3:Y:S04]  /*34020*/  LDL R28, [R1+0x2ee8] ;  /* 0x002ee800011c7983 */ /* 0x000ee80000100800 */
[----:B0-----:R-:W3:Y:S01]  /*34030*/  LDL R14, [R1+0x2ef4] ;  /* 0x002ef400010e7983 */ /* 0x001ee20000100800 */
[----:B------:R-:W-:-:S02]  /*34040*/  ISETP.GT.AND P1, PT, R2, 0x6e, PT ;  /* 0x0000006e0200780c */ /* 0x000fc40003f24270 */
[----:B------:R-:W-:Y:S01]  /*34050*/  PRMT R16, RZ, 0x7610, R16 ;  /* 0x00007610ff107816 */ /* 0x000fe20000000010 */
[----:B--2---:R0:W-:Y:S04]  /*34060*/  STL [R1+0x3c], R12 ;  /* 0x00003c0c01007387 */ /* 0x0041e80000100800 */
[----:B0-----:R-:W2:Y:S06]  /*34070*/  LDL R12, [R1+0x2eec] ;  /* 0x002eec00010c7983 */ /* 0x001eac0000100800 */
[----:B------:R-:W-:-:S02]  /*34080*/  @P1 IMAD.MOV.U32 R4, RZ, RZ, R23 ;  /* 0x000000ffff041224 */ /* 0x000fc400078e0017 */
[----:B------:R-:W-:Y:S01]  /*34090*/  @P1 IMAD.MOV.U32 R5, RZ, RZ, R31 ;  /* 0x000000ffff051224 */ /* 0x000fe200078e001f */
[----:B------:R-:W-:Y:S02]  /*340a0*/  PRMT R25, RZ, 0x7610, R25 ;  /* 0x00007610ff197816 */ /* 0x000fe40000000019 */
[----:B------:R-:W-:Y:S02]  /*340b0*/  PRMT R29, RZ, 0x7610, R29 ;  /* 0x00007610ff1d7816 */ /* 0x000fe4000000001d */
[----:B------:R-:W-:Y:S01]  /*340c0*/  PRMT R13, RZ, 0x7610, R13 ;  /* 0x00007610ff0d7816 */ /* 0x000fe2000000000d */
[----:B------:R-:W2:Y:S04]  /*340d0*/  LDL R23, [R1+0x2ee0] ;  /* 0x002ee00001177983 */ /* 0x000ea80000100800 */
[----:B------:R4:W2:Y:S02]  /*340e0*/  @P1 LDG.E.U8 R16, desc[UR40][R4.64] ;  /* 0x0000002804101981 */ /* 0x0008a4000c1e1100 */
[----:B----4-:R-:W-:-:S02]  /*340f0*/  @P1 IMAD.MOV.U32 R4, RZ, RZ, R26 ;  /* 0x000000ffff041224 */ /* 0x010fc400078e001a */
[----:B------:R-:W-:-:S05]  /*34100*/  @P1 IMAD.MOV.U32 R5, RZ, RZ, R30 ;  /* 0x000000ffff051224 */ /* 0x000fca00078e001e */
[----:B------:R3:W4:Y:S02]  /*34110*/  @P1 LDG.E.U8 R25, desc[UR40][R4.64] ;  /* 0x0000002804191981 */ /* 0x000724000c1e1100 */
[----:B---3--:R-:W-:Y:S02]  /*34120*/  @P3 IMAD.MOV.U32 R4, RZ, RZ, R14 ;  /* 0x000000ffff043224 */ /* 0x008fe400078e000e */
[----:B------:R-:W-:-:S05]  /*34130*/  @P3 IMAD.MOV.U32 R5, RZ, RZ, R15 ;  /* 0x000000ffff053224 */ /* 0x000fca00078e000f */
[----:B------:R0:W3:Y:S02]  /*34140*/  @P3 LDG.E.U8 R29, desc[UR40][R4.64] ;  /* 0x00000028041d3981 */ /* 0x0000e4000c1e1100 */
[----:B0-----:R-:W-:Y:S02]  /*34150*/  @P3 IMAD.MOV.U32 R5, RZ, RZ, R28 ;  /* 0x000000ffff053224 */ /* 0x001fe400078e001c */
[----:B--2---:R-:W-:-:S05]  /*34160*/  @P3 IMAD.MOV.U32 R4, RZ, RZ, R12 ;  /* 0x000000ffff043224 */ /* 0x004fca00078e000c */
[----:B------:R-:W2:Y:S04]  /*34170*/  @P3 LDG.E.U8 R13, desc[UR40][R4.64] ;  /* 0x00000028040d3981 */ /* 0x000ea8000c1e1100 */
[----:B------:R0:W-:Y:S04]  /*34180*/  STL [R1+0x38], R16 ;  /* 0x0000381001007387 */ /* 0x0001e80000100800 */
[----:B------:R-:W3:Y:S04]  /*34190*/  LDL R26, [R1+0x2ed8] ;  /* 0x002ed800011a7983 */ /* 0x000ee80000100800 */
[----:B0-----:R-:W3:Y:S04]  /*341a0*/  LDL R16, [R1+0x2ee4] ;  /* 0x002ee40001107983 */ /* 0x001ee80000100800 */
[----:B----4-:R0:W-:Y:S04]  /*341b0*/  STL [R1+0x34], R25 ;  /* 0x0000341901007387 */ /* 0x0101e80000100800 */
[----:B------:R-:W4:Y:S04]  /*341c0*/  LDL R15, [R1+0x2e70] ;  /* 0x002e7000010f7983 */ /* 0x000f280000100800 */
[----:B------:R-:W4:Y:S04]  /*341d0*/  LDL R14, [R1+0x2e74] ;  /* 0x002e7400010e7983 */ /* 0x000f280000100800 */
[----:B------:R-:W4:Y:S04]  /*341e0*/  LDL R12, [R1+0x2e6c] ;  /* 0x002e6c00010c7983 */ /* 0x000f280000100800 */
[----:B0-----:R-:W4:Y:S04]  /*341f0*/  LDL R25, [R1+0x2edc] ;  /* 0x002edc0001197983 */ /* 0x001f280000100800 */
[----:B--2---:R0:W-:Y:S04]  /*34200*/  STL [R1+0x14], R13 ;  /* 0x0000140d01007387 */ /* 0x0041e80000100800 */
[----:B0-----:R-:W2:Y:S01]  /*34210*/  LDL R13, [R1+0x2e68] ;  /* 0x002e6800010d7983 */ /* 0x001ea20000100800 */
[----:B------:R-:W-:-:S02]  /*34220*/  ISETP.GT.AND P2, PT, R2, 0x74, PT ;  /* 0x000000740200780c */ /* 0x000fc40003f44270 */
[----:B------:R-:W-:Y:S01]  /*34230*/  PRMT R27, RZ, 0x7610, R27 ;  /* 0x00007610ff1b7816 */ /* 0x000fe2000000001b */
[----:B---3--:R-:W-:Y:S02]  /*34240*/  @P3 IMAD.MOV.U32 R4, RZ, RZ, R16 ;  /* 0x000000ffff043224 */ /* 0x008fe400078e0010 */
[----:B------:R-:W-:Y:S01]  /*34250*/  @P3 IMAD.MOV.U32 R5, RZ, RZ, R23 ;  /* 0x000000ffff053224 */ /* 0x000fe200078e0017 */
[----:B------:R-:W-:Y:S02]  /*34260*/  PRMT R24, RZ, 0x7610, R24 ;  /* 0x00007610ff187816 */ /* 0x000fe40000000018 */
[----:B------:R-:W-:Y:S02]  /*34270*/  PRMT R44, RZ, 0x7610, R44 ;  /* 0x00007610ff2c7816 */ /* 0x000fe4000000002c */
[----:B------:R-:W-:Y:S01]  /*34280*/  PRMT R42, RZ, 0x7610, R42 ;  /* 0x00007610ff2a7816 */ /* 0x000fe2000000002a */
[----:B------:R-:W3:Y:S04]  /*34290*/  LDL R23, [R1+0x2e60] ;  /* 0x002e600001177983 */ /* 0x000ee80000100800 */
[----:B------:R4:W3:Y:S04]  /*342a0*/  @P3 LDG.E.U8 R27, desc[UR40][R4.64] ;  /* 0x00000028041b3981 */ /* 0x0008e8000c1e1100 */
[----:B------:R-:W3:Y:S01]  /*342b0*/  LDL R16, [R1+0x2e64] ;  /* 0x002e640001107983 */ /* 0x000ee20000100800 */
[----:B----4-:R-:W-:-:S02]  /*342c0*/  @P3 IMAD.MOV.U32 R4, RZ, RZ, R25 ;  /* 0x000000ffff043224 */ /* 0x010fc400078e0019 */
[----:B------:R-:W-:-:S05]  /*342d0*/  @P3 IMAD.MOV.U32 R5, RZ, RZ, R26 ;  /* 0x000000ffff053224 */ /* 0x000fca00078e001a */
[----:B------:R0:W4:Y:S02]  /*342e0*/  @P3 LDG.E.U8 R24, desc[UR40][R4.64] ;  /* 0x0000002804183981 */ /* 0x000124000c1e1100 */
[----:B0-----:R-:W-:Y:S02]  /*342f0*/  @P2 IMAD.MOV.U32 R4, RZ, RZ, R14 ;  /* 0x000000ffff042224 */ /* 0x001fe400078e000e */
[----:B------:R-:W-:Y:S01]  /*34300*/  @P2 IMAD.MOV.U32 R5, RZ, RZ, R15 ;  /* 0x000000ffff052224 */ /* 0x000fe200078e000f */
[----:B------:R-:W4:Y:S04]  /*34310*/  LDL R14, [R1+0x2e5c] ;  /* 0x002e5c00010e7983 */ /* 0x000f280000100800 */
[----:B------:R-:W4:Y:S04]  /*34320*/  LDL R15, [R1+0x2e58] ;  /* 0x002e5800010f7983 */ /* 0x000f280000100800 */
[----:B------:R0:W4:Y:S02]  /*34330*/  @P2 LDG.E.U8 R44, desc[UR40][R4.64] ;  /* 0x00000028042c2981 */ /* 0x000124000c1e1100 */
[----:B0-----:R-:W-:-:S02]  /*34340*/  @P2 IMAD.MOV.U32 R4, RZ, RZ, R12 ;  /* 0x000000ffff042224 */ /* 0x001fc400078e000c */
[----:B--2---:R-:W-:-:S05]  /*34350*/  @P2 IMAD.MOV.U32 R5, RZ, RZ, R13 ;  /* 0x000000ffff052224 */ /* 0x004fca00078e000d */
[----:B------:R3:W2:Y:S01]  /*34360*/  @P2 LDG.E.U8 R42, desc[UR40][R4.64] ;  /* 0x00000028042a2981 */ /* 0x0006a2000c1e1100 */
[----:B------:R-:W-:Y:S01]  /*34370*/  PRMT R40, RZ, 0x7610, R40 ;  /* 0x00007610ff287816 */ /* 0x000fe20000000028 */
[----:B---3--:R-:W-:Y:S02]  /*34380*/  @P2 IMAD.MOV.U32 R4, RZ, RZ, R16 ;  /* 0x000000ffff042224 */ /* 0x008fe400078e0010 */
[----:B------:R-:W-:-:S05]  /*34390*/  @P2 IMAD.MOV.U32 R5, RZ, RZ, R23 ;  /* 0x000000ffff052224 */ /* 0x000fca00078e0017 */
[----:B------:R0:W3:Y:S04]  /*343a0*/  @P2 LDG.E.U8 R40, desc[UR40][R4.64] ;  /* 0x0000002804282981 */ /* 0x0000e8000c1e1100 */
[----:B----4-:R-:W-:Y:S04]  /*343b0*/  STL [R1+0x3ea0], R44 ;  /* 0x003ea02c01007387 */ /* 0x010fe80000100800 */
[----:B------:R-:W4:Y:S04]  /*343c0*/  LDL R13, [R1+0x2df0] ;  /* 0x002df000010d7983 */ /* 0x000f280000100800 */
[----:B------:R-:W4:Y:S01]  /*343d0*/  LDL R12, [R1+0x2df4] ;  /* 0x002df400010c7983 */ /* 0x000f220000100800 */
[----:B------:R-:W-:Y:S01]  /*343e0*/  PRMT R38, RZ, 0x7610, R38 ;  /* 0x00007610ff267816 */ /* 0x000fe20000000026 */
[----:B0-----:R-:W-:-:S02]  /*343f0*/  @P2 IMAD.MOV.U32 R4, RZ, RZ, R14 ;  /* 0x000000ffff042224 */ /* 0x001fc400078e000e */
[----:B------:R-:W-:-:S05]  /*34400*/  @P2 IMAD.MOV.U32 R5, RZ, RZ, R15 ;  /* 0x000000ffff052224 */ /* 0x000fca00078e000f */
[----:B------:R4:W4:Y:S04]  /*34410*/  @P2 LDG.E.U8 R38, desc[UR40][R4.64] ;  /* 0x0000002804262981 */ /* 0x000928000c1e1100 */
[----:B--2---:R-:W-:Y:S04]  /*34420*/  STL [R1+0x3ea4], R42 ;  /* 0x003ea42a01007387 */ /* 0x004fe80000100800 */
[----:B------:R-:W2:Y:S04]  /*34430*/  LDL R25, [R1+0x2de8] ;  /* 0x002de80001197983 */ /* 0x000ea80000100800 */
[----:B------:R0:W-:Y:S04]  /*34440*/  STL [R1+0xc], R24 ;  /* 0x00000c1801007387 */ /* 0x0001e80000100800 */
[----:B------:R-:W-:Y:S01]  /*34450*/  STL [R1+0x18], R29 ;  /* 0x0000181d01007387 */ /* 0x000fe20000100800 */
[----:B------:R-:W-:-:S02]  /*34460*/  ISETP.GT.AND P3, PT, R2, 0x78, PT ;  /* 0x000000780200780c */ /* 0x000fc40003f64270 */
[----:B------:R-:W-:Y:S02]  /*34470*/  PRMT R10, RZ, 0x7610, R10 ;  /* 0x00007610ff0a7816 */ /* 0x000fe4000000000a */
[----:B------:R-:W-:Y:S01]  /*34480*/  PRMT R9, RZ, 0x7610, R9 ;  /* 0x00007610ff097816 */ /* 0x000fe20000000009 */
[----:B------:R-:W2:Y:S04]  /*34490*/  LDL R16, [R1+0x2de4] ;  /* 0x002de40001107983 */ /* 0x000ea80000100800 */
[----:B0-----:R-:W2:Y:S04]  /*344a0*/  LDL R24, [R1+0x2dec] ;  /* 0x002dec0001187983 */ /* 0x001ea80000100800 */
[----:B---3--:R-:W-:Y:S04]  /*344b0*/  STL [R1+0x3ea8], R40 ;  /* 0x003ea82801007387 */ /* 0x008fe80000100800 */
[----:B------:R-:W3:Y:S04]  /*344c0*/  LDL R23, [R1+0x2de0] ;  /* 0x002de00001177983 */ /* 0x000ee80000100800 */
[----:B------:R-:W3:Y:S04]  /*344d0*/  LDL R15, [R1+0x2dd8] ;  /* 0x002dd800010f7983 */ /* 0x000ee80000100800 */
[----:B------:R-:W3:Y:S01]  /*344e0*/  LDL R14, [R1+0x2ddc] ;  /* 0x002ddc00010e7983 */ /* 0x000ee20000100800 */
[----:B----4-:R-:W-:-:S02]  /*344f0*/  @P3 IMAD.MOV.U32 R5, RZ, RZ, R13 ;  /* 0x000000ffff053224 */ /* 0x010fc400078e000d */
[----:B------:R-:W-:-:S05]  /*34500*/  @P3 IMAD.MOV.U32 R4, RZ, RZ, R12 ;  /* 0x000000ffff043224 */ /* 0x000fca00078e000c */
[----:B------:R2:W4:Y:S04]  /*34510*/  @P3 LDG.E.U8 R10, desc[UR40][R4.64] ;  /* 0x00000028040a3981 */ /* 0x000528000c1e1100 */
[----:B------:R-:W-:Y:S04]  /*34520*/  STL [R1+0x3eac], R38 ;  /* 0x003eac2601007387 */ /* 0x000fe80000100800 */
[----:B------:R-:W-:Y:S04]  /*34530*/  STL [R1+0x10], R27 ;  /* 0x0000101b01007387 */ /* 0x000fe80000100800 */
[----:B------:R-:W4:Y:S04]  /*34540*/  LDL R13, [R1+0x2d70] ;  /* 0x002d7000010d7983 */ /* 0x000f280000100800 */
[----:B------:R-:W4:Y:S01]  /*34550*/  LDL R12, [R1+0x2d74] ;  /* 0x002d7400010c7983 */ /* 0x000f220000100800 */
[----:B--2---:R-:W-:-:S02]  /*34560*/  @P3 IMAD.MOV.U32 R5, RZ, RZ, R25 ;  /* 0x000000ffff053224 */ /* 0x004fc400078e0019 */
[----:B------:R-:W-:-:S05]  /*34570*/  @P3 IMAD.MOV.U32 R4, RZ, RZ, R24 ;  /* 0x000000ffff043224 */ /* 0x000fca00078e0018 */
[----:B------:R0:W2:Y:S01]  /*34580*/  @P3 LDG.E.U8 R9, desc[UR40][R4.64] ;  /* 0x0000002804093981 */ /* 0x0000a2000c1e1100 */
[----:B------:R-:W-:Y:S02]  /*34590*/  PRMT R8, RZ, 0x7610, R8 ;  /* 0x00007610ff087816 */ /* 0x000fe40000000008 */
[----:B------:R-:W-:Y:S01]  /*345a0*/  PRMT R7, RZ, 0x7610, R7 ;  /* 0x00007610ff077816 */ /* 0x000fe20000000007 */
[----:B0-----:R-:W-:Y:S02]  /*345b0*/  @P3 IMAD.MOV.U32 R4, RZ, RZ, R16 ;  /* 0x000000ffff043224 */ /* 0x001fe400078e0010 */
[----:B---3--:R-:W-:-:S05]  /*345c0*/  @P3 IMAD.MOV.U32 R5, RZ, RZ, R23 ;  /* 0x000000ffff053224 */ /* 0x008fca00078e0017 */
[----:B------:R0:W3:Y:S04]  /*345d0*/  @P3 LDG.E.U8 R8, desc[UR40][R4.64] ;  /* 0x0000002804083981 */ /* 0x0000e8000c1e1100 */
[----:B----4-:R-:W-:Y:S01]  /*345e0*/  STL [R1+0x3eb0], R10 ;  /* 0x003eb00a01007387 */ /* 0x010fe20000100800 */
[----:B0-----:R-:W-:Y:S02]  /*345f0*/  @P3 IMAD.MOV.U32 R4, RZ, RZ, R14 ;  /* 0x000000ffff043224 */ /* 0x001fe400078e000e */
[----:B------:R-:W-:-:S05]  /*34600*/  @P3 IMAD.MOV.U32 R5, RZ, RZ, R15 ;  /* 0x000000ffff053224 */ /* 0x000fca00078e000f */
[----:B------:R0:W4:Y:S01]  /*34610*/  @P3 LDG.E.U8 R7, desc[UR40][R4.64] ;  /* 0x0000002804073981 */ /* 0x000122000c1e1100 */
[----:B------:R-:W-:-:S06]  /*34620*/  PRMT R6, RZ, 0x7610, R6 ;  /* 0x00007610ff067816 */ /* 0x000fcc0000000006 */
[----:B------:R-:W4:Y:S04]  /*34630*/  @P4 LDG.E.U8 R6, desc[UR40][R12.64] ;  /* 0x000000280c064981 */ /* 0x000f28000c1e1100 */
[----:B--2---:R1:W-:Y:S04]  /*34640*/  STL [R1+0x3eb4], R9 ;  /* 0x003eb40901007387 */ /* 0x0043e80000100800 */
[----:B------:R-:W2:Y:S04]  /*34650*/  LDL R25, [R1+0x2d68] ;  /* 0x002d680001197983 */ /* 0x000ea80000100800 */
[----:B------:R-:W2:Y:S01]  /*34660*/  LDL R16, [R1+0x2d6c] ;  /* 0x002d6c0001107983 */ /* 0x000ea20000100800 */
[----:B0-----:R-:W-:-:S03]  /*34670*/  PRMT R5, RZ, 0x7610, R5 ;  /* 0x00007610ff057816 */ /* 0x001fc60000000005 */
[----:B-1----:R-:W2:Y:S04]  /*34680*/  LDL R9, [R1+0x2d64] ;  /* 0x002d640001097983 */ /* 0x002ea80000100800 */
[----:B---3--:R-:W-:Y:S04]  /*34690*/  STL [R1+0x3eb8], R8 ;  /* 0x003eb80801007387 */ /* 0x008fe80000100800 */
[----:B------:R-:W3:Y:S04]  /*346a0*/  LDL R14, [R1+0x2d60] ;  /* 0x002d6000010e7983 */ /* 0x000ee80000100800 */
[----:B------:R-:W3:Y:S04]  /*346b0*/  LDL R24, [R1+0x2d5c] ;  /* 0x002d5c0001187983 */ /* 0x000ee80000100800 */
[----:B----4-:R0:W-:Y:S04]  /*346c0*/  STL [R1+0x3ebc], R7 ;  /* 0x003ebc0701007387 */ /* 0x0101e80000100800 */
[----:B------:R-:W4:Y:S04]  /*346d0*/  LDL R23, [R1+0x2f20] ;  /* 0x002f200001177983 */ /* 0x000f280000100800 */
[----:B------:R-:W4:Y:S04]  /*346e0*/  LDL R15, [R1+0x2f24] ;  /* 0x002f2400010f7983 */ /* 0x000f280000100800 */
[----:B0-----:R-:W4:Y:S04]  /*346f0*/  LDL R7, [R1+0x2d58] ;  /* 0x002d580001077983 */ /* 0x001f280000100800 */
[----:B------:R0:W-:Y:S04]  /*34700*/  STL [R1+0x3ec0], R6 ;  /* 0x003ec00601007387 */ /* 0x0001e80000100800 */
[----:B------:R-:W4:Y:S01]  /*34710*/  LDL R8, [R1+0x2f1c] ;  /* 0x002f1c0001087983 */ /* 0x000f220000100800 */
[----:B--2---:R-:W-:-:S02]  /*34720*/  @P4 IMAD.MOV.U32 R13, RZ, RZ, R25 ;  /* 0x000000ffff0d4224 */ /* 0x004fc400078e0019 */
[----:B------:R-:W-:Y:S02]  /*34730*/  @P4 IMAD.MOV.U32 R12, RZ, RZ, R16 ;  /* 0x000000ffff0c4224 */ /* 0x000fe400078e0010 */
[----:B------:R-:W2:Y:S04]  /*34740*/  LDL R16, [R1+0x2f18] ;  /* 0x002f180001107983 */ /* 0x000ea80000100800 */
[----:B------:R1:W2:Y:S01]  /*34750*/  @P4 LDG.E.U8 R5, desc[UR40][R12.64] ;  /* 0x000000280c054981 */ /* 0x0002a2000c1e1100 */
[----:B------:R-:W-:Y:S02]  /*34760*/  PRMT R4, RZ, 0x7610, R4 ;  /* 0x00007610ff047816 */ /* 0x000fe40000000004 */
[----:B------:R-:W-:Y:S01]  /*34770*/  PRMT R3, RZ, 0x7610, R3 ;  /* 0x00007610ff037816 */ /* 0x000fe20000000003 */
[----:B-1----:R-:W-:-:S02]  /*34780*/  @P4 IMAD.MOV.U32 R12, RZ, RZ, R9 ;  /* 0x000000ffff0c4224 */ /* 0x002fc400078e0009 */
[----:B---3--:R-:W-:-:S05]  /*34790*/  @P4 IMAD.MOV.U32 R13, RZ, RZ, R14 ;  /* 0x000000ffff0d4224 */ /* 0x008fca00078e000e */
[----:B------:R1:W3:Y:S01]  /*347a0*/  @P4 LDG.E.U8 R4, desc[UR40][R12.64] ;  /* 0x000000280c044981 */ /* 0x0002e2000c1e1100 */
[----:B------:R-:W-:Y:S01]  /*347b0*/  PRMT R22, RZ, 0x7610, R22 ;  /* 0x00007610ff167816 */ /* 0x000fe20000000016 */
[----:B-1----:R-:W-:Y:S02]  /*347c0*/  @P4 IMAD.MOV.U32 R12, RZ, RZ, R24 ;  /* 0x000000ffff0c4224 */ /* 0x002fe400078e0018 */
[----:B----4-:R-:W-:-:S05]  /*347d0*/  @P4 IMAD.MOV.U32 R13, RZ, RZ, R7 ;  /* 0x000000ffff0d4224 */ /* 0x010fca00078e0007 */
[----:B------:R1:W4:Y:S02]  /*347e0*/  @P4 LDG.E.U8 R3, desc[UR40][R12.64] ;  /* 0x000000280c034981 */ /* 0x000324000c1e1100 */
[----:B-1----:R-:W-:Y:S02]  /*347f0*/  @P1 IMAD.MOV.U32 R12, RZ, RZ, R15 ;  /* 0x000000ffff0c1224 */ /* 0x002fe400078e000f */
[----:B------:R-:W-:-:S05]  /*34800*/  @P1 IMAD.MOV.U32 R13, RZ, RZ, R23 ;  /* 0x000000ffff0d1224 */ /* 0x000fca00078e0017 */
[----:B------:R1:W3:Y:S02]  /*34810*/  @P1 LDG.E.U8 R22, desc[UR40][R12.64] ;  /* 0x000000280c161981 */ /* 0x0002e4000c1e1100 */
[----:B-1----:R-:W-:Y:S02]  /*34820*/  @P1 IMAD.MOV.U32 R12, RZ, RZ, R8 ;  /* 0x000000ffff0c1224 */ /* 0x002fe400078e0008 */
[----:B--2---:R1:W-:Y:S04]  /*34830*/  STL [R1+0x3ec4], R5 ;  /* 0x003ec40501007387 */ /* 0x0043e80000100800 */
[----:B------:R-:W2:Y:S04]  /*34840*/  LDL R14, [R1+0x2f10] ;  /* 0x002f1000010e7983 */ /* 0x000ea80000100800 */
[----:B------:R-:W3:Y:S04]  /*34850*/  LDL R9, [R1+0x2f14] ;  /* 0x002f140001097983 */ /* 0x000ee80000100800 */
[----:B------:R-:W4:Y:S04]  /*34860*/  LDL R7, [R1+0x2f08] ;  /* 0x002f080001077983 */ /* 0x000f280000100800 */
[----:B0-----:R-:W4:Y:S04]  /*34870*/  LDL R6, [R1+0x2f0c] ;  /* 0x002f0c0001067983 */ /* 0x001f280000100800 */
[----:B------:R-:W4:Y:S01]  /*34880*/  LDL R15, [R1+0x2f00] ;  /* 0x002f0000010f7983 */ /* 0x000f220000100800 */
[----:B------:R-:W-:-:S03]  /*34890*/  @P1 IMAD.MOV.U32 R13, RZ, RZ, R16 ;  /* 0x000000ffff0d1224 */ /* 0x000fc600078e0010 */
[----:B------:R-:W4:Y:S04]  /*348a0*/  LDL R16, [R1+0x2ef8] ;  /* 0x002ef80001107983 */ /* 0x000f280000100800 */
[----:B------:R-:W4:Y:S04]  /*348b0*/  LDL R8, [R1+0x2efc] ;  /* 0x002efc0001087983 */ /* 0x000f280000100800 */
[----:B-1----:R-:W4:Y:S01]  /*348c0*/  LDL R5, [R1+0x2f04] ;  /* 0x002f040001057983 */ /* 0x002f220000100800 */
[----:B------:R-:W-:Y:S02]  /*348d0*/  ISETP.GT.AND P2, PT, R2, 0x6f, PT ;  /* 0x0000006f0200780c */ /* 0x000fe40003f44270 */
[----:B------:R-:W-:-:S02]  /*348e0*/  PRMT R21, RZ, 0x7610, R21 ;  /* 0x00007610ff157816 */ /* 0x000fc40000000015 */
[----:B------:R-:W-:-:S04]  /*348f0*/  PRMT R20, RZ, 0x7610, R20 ;  /* 0x00007610ff147816 */ /* 0x000fc80000000014 */
[----:B------:R2:W4:Y:S01]  /*34900*/  @P1 LDG.E.U8 R21, desc[UR40][R12.64] ;  /* 0x000000280c151981 */ /* 0x000522000c1e1100 */
[----:B------:R-:W-:Y:S02]  /*34910*/  PRMT R18, RZ, 0x7610, R18 ;  /* 0x00007610ff127816 */ /* 0x000fe40000000012 */
[----:B------:R-:W-:Y:S02]  /*34920*/  PRMT R17, RZ, 0x7610, R17 ;  /* 0x00007610ff117816 */ /* 0x000fe40000000011 */
[----:B------:R-:W-:Y:S01]  /*34930*/  PRMT R0, RZ, 0x7610, R0 ;  /* 0x00007610ff007816 */ /* 0x000fe20000000000 */
[----:B--2---:R-:W-:Y:S02]  /*34940*/  @P2 IMAD.MOV.U32 R13, RZ, RZ, R14 ;  /* 0x000000ffff0d2224 */ /* 0x004fe400078e000e */
[----:B---3--:R-:W-:Y:S01]  /*34950*/  @P2 IMAD.MOV.U32 R12, RZ, RZ, R9 ;  /* 0x000000ffff0c2224 */ /* 0x008fe200078e0009 */
[----:B------:R-:W2:Y:S04]  /*34960*/  LDL R14, [R1+0x2ed0] ;  /* 0x002ed000010e7983 */ /* 0x000ea80000100800 */
[----:B------:R-:W3:Y:S04]  /*34970*/  LDL R9, [R1+0x2ed4] ;  /* 0x002ed40001097983 */ /* 0x000ee80000100800 */
[----:B------:R4:W3:Y:S02]  /*34980*/  @P2 LDG.E.U8 R20, desc[UR40][R12.64] ;  /* 0x000000280c142981 */ /* 0x0008e4000c1e1100 */
[----:B----4-:R-:W-:-:S02]  /*34990*/  @P2 IMAD.MOV.U32 R12, RZ, RZ, R6 ;  /* 0x000000ffff0c2224 */ /* 0x010fc400078e0006 */
[----:B------:R-:W-:Y:S01]  /*349a0*/  @P2 IMAD.MOV.U32 R13, RZ, RZ, R7 ;  /* 0x000000ffff0d2224 */ /* 0x000fe200078e0007 */
[----:B------:R-:W4:Y:S04]  /*349b0*/  LDL R6, [R1+0x2ecc] ;  /* 0x002ecc0001067983 */ /* 0x000f280000100800 */
[----:B------:R-:W3:Y:S04]  /*349c0*/  LDL R7, [R1+0x2ec8] ;  /* 0x002ec80001077983 */ /* 0x000ee80000100800 */
[----:B------:R0:W3:Y:S02]  /*349d0*/  @P2 LDG.E.U8 R18, desc[UR40][R12.64] ;  /* 0x000000280c122981 */ /* 0x0000e4000c1e1100 */
[----:B0-----:R-:W-:-:S02]  /*349e0*/  @P2 IMAD.MOV.U32 R12, RZ, RZ, R5 ;  /* 0x000000ffff0c2224 */ /* 0x001fc400078e0005 */
[----:B------:R-:W-:Y:S01]  /*349f0*/  @P2 IMAD.MOV.U32 R13, RZ, RZ, R15 ;  /* 0x000000ffff0d2224 */ /* 0x000fe200078e000f */
[----:B------:R-:W4:Y:S04]  /*34a00*/  LDL R5, [R1+0x2ec4] ;  /* 0x002ec40001057983 */ /* 0x000f280000100800 */
[----:B------:R-:W4:Y:S04]  /*34a10*/  LDL R15, [R1+0x2ec0] ;  /* 0x002ec000010f7983 */ /* 0x000f280000100800 */
[----:B------:R0:W4:Y:S02]  /*34a20*/  @P2 LDG.E.U8 R17, desc[UR40][R12.64] ;  /* 0x000000280c112981 */ /* 0x000124000c1e1100 */
[----:B0-----:R-:W-:-:S02]  /*34a30*/  @P2 IMAD.MOV.U32 R12, RZ, RZ, R8 ;  /* 0x000000ffff0c2224 */ /* 0x001fc400078e0008 */
[----:B------:R-:W-:-:S05]  /*34a40*/  @P2 IMAD.MOV.U32 R13, RZ, RZ, R16 ;  /* 0x000000ffff0d2224 */ /* 0x000fca00078e0010 */
[----:B------:R2:W4:Y:S01]  /*34a50*/  @P2 LDG.E.U8 R0, desc[UR40][R12.64] ;  /* 0x000000280c002981 */ /* 0x000522000c1e1100 */
[----:B------:R-:W-:-:S13]  /*34a60*/  ISETP.GT.AND P1, PT, R2, 0x71, PT ;  /* 0x000000710200780c */ /* 0x000fda0003f24270 */
[----:B--2---:R-:W-:Y:S01]  /*34a70*/  @P1 IMAD.MOV.U32 R13, RZ, RZ, R14 ;  /* 0x000000ffff0d1224 */ /* 0x004fe200078e000e */
[----:B---3--:R0:W-:Y:S04]  /*34a80*/  STL [R1+0x24], R18 ;  /* 0x0000241201007387 */ /* 0x0081e80000100800 */
[----:B0-----:R-:W2:Y:S04]  /*34a90*/  LDL R18, [R1+0x2eb8] ;  /* 0x002eb80001127983 */ /* 0x001ea80000100800 */
[----:B----4-:R0:W-:Y:S04]  /*34aa0*/  STL [R1+0x20], R17 ;  /* 0x0000201101007387 */ /* 0x0101e80000100800 */
[----:B------:R-:W3:Y:S04]  /*34ab0*/  LDL R8, [R1+0x2eb4] ;  /* 0x002eb40001087983 */ /* 0x000ee80000100800 */
[----:B0-----:R-:W4:Y:S04]  /*34ac0*/  LDL R17, [R1+0x2ebc] ;  /* 0x002ebc0001117983 */ /* 0x001f280000100800 */
[----:B------:R0:W-:Y:S04]  /*34ad0*/  STL [R1+0x3e28], R0 ;  /* 0x003e280001007387 */ /* 0x0001e80000100800 */
[----:B------:R-:W-:Y:S04]  /*34ae0*/  STL [R1+0x30], R22 ;  /* 0x0000301601007387 */ /* 0x000fe80000100800 */
[----:B------:R-:W3:Y:S01]  /*34af0*/  LDL R14, [R1+0x2eb0] ;  /* 0x002eb000010e7983 */ /* 0x000ee20000100800 */
[----:B------:R-:W-:Y:S01]  /*34b00*/  PRMT R10, RZ, 0x7610, R10 ;  /* 0x00007610ff0a7816 */ /* 0x000fe2000000000a */
[----:B------:R-:W-:Y:S01]  /*34b10*/  @P1 IMAD.MOV.U32 R12, RZ, RZ, R9 ;  /* 0x000000ffff0c1224 */ /* 0x000fe200078e0009 */
[----:B------:R-:W-:-:S02]  /*34b20*/  PRMT R19, RZ, 0x7610, R19 ;  /* 0x00007610ff137816 */ /* 0x000fc40000000013 */
[----:B------:R-:W-:Y:S02]  /*34b30*/  ISETP.GT.AND P2, PT, R2, 0x72, PT ;  /* 0x000000720200780c */ /* 0x000fe40003f44270 */
[----:B------:R-:W-:Y:S02]  /*34b40*/  PRMT R61, RZ, 0x7610, R61 ;  /* 0x00007610ff3d7816 */ /* 0x000fe4000000003d */
[----:B------:R-:W-:Y:S01]  /*34b50*/  PRMT R60, RZ, 0x7610, R60 ;  /* 0x00007610ff3c7816 */ /* 0x000fe2000000003c */
[----:B------:R1:W3:Y:S01]  /*34b60*/  @P1 LDG.E.U8 R10, desc[UR40][R12.64] ;  /* 0x000000280c0a1981 */ /* 0x0002e2000c1e1100 */
[----:B0-----:R-:W-:-:S03]  /*34b70*/  PRMT R0, RZ, 0x7610, R0 ;  /* 0x00007610ff007816 */ /* 0x001fc60000000000 */
[----:B------:R-:W3:Y:S04]  /*34b80*/  LDL R16, [R1+0x2ea8] ;  /* 0x002ea80001107983 */ /* 0x000ee80000100800 */
[----:B------:R-:W3:Y:S01]  /*34b90*/  LDL R9, [R1+0x2eac] ;  /* 0x002eac0001097983 */ /* 0x000ee20000100800 */
[----:B-1----:R-:W-:Y:S02]  /*34ba0*/  @P1 IMAD.MOV.U32 R12, RZ, RZ, R6 ;  /* 0x000000ffff0c1224 */ /* 0x002fe400078e0006 */
[----:B------:R-:W-:-:S05]  /*34bb0*/  @P1 IMAD.MOV.U32 R13, RZ, RZ, R7 ;  /* 0x000000ffff0d1224 */ /* 0x000fca00078e0007 */
[----:B------:R0:W3:Y:S02]  /*34bc0*/  @P1 LDG.E.U8 R19, desc[UR40][R12.64] ;  /* 0x000000280c131981 */ /* 0x0000e4000c1e1100 */
[----:B0-----:R-:W-:Y:S02]  /*34bd0*/  @P1 IMAD.MOV.U32 R12, RZ, RZ, R5 ;  /* 0x000000ffff0c1224 */ /* 0x001fe400078e0005 */
[----:B------:R-:W-:-:S05]  /*34be0*/  @P1 IMAD.MOV.U32 R13, RZ, RZ, R15 ;  /* 0x000000ffff0d1224 */ /* 0x000fca00078e000f */
[----:B------:R2:W3:Y:S02]  /*34bf0*/  @P1 LDG.E.U8 R0, desc[UR40][R12.64] ;  /* 0x000000280c001981 */ /* 0x0004e4000c1e1100 */
[----:B--2---:R-:W-:Y:S02]  /*34c00*/  @P1 IMAD.MOV.U32 R13, RZ, RZ, R18 ;  /* 0x000000ffff0d1224 */ /* 0x004fe400078e0012 */
[----:B----4-:R-:W-:-:S05]  /*34c10*/  @P1 IMAD.MOV.U32 R12, RZ, RZ, R17 ;  /* 0x000000ffff0c1224 */ /* 0x010fca00078e0011 */
[----:B------:R3:W2:Y:S02]  /*34c20*/  @P1 LDG.E.U8 R61, desc[UR40][R12.64] ;  /* 0x000000280c3d1981 */ /* 0x0006a4000c1e1100 */
[----:B---3--:R-:W-:Y:S02]  /*34c30*/  @P2 IMAD.MOV.U32 R12, RZ, RZ, R8 ;  /* 0x000000ffff0c2224 */ /* 0x008fe400078e0008 */
[----:B------:R-:W-:-:S05]  /*34c40*/  @P2 IMAD.MOV.U32 R13, RZ, RZ, R14 ;  /* 0x000000ffff0d2224 */ /* 0x000fca00078e000e */
[----:B------:R0:W3:Y:S04]  /*34c50*/  @P2 LDG.E.U8 R60, desc[UR40][R12.64] ;  /* 0x000000280c3c2981 */ /* 0x0000e8000c1e1100 */
[----:B------:R-:W-:Y:S04]  /*34c60*/  STL [R1+0x2c], R21 ;  /* 0x00002c1501007387 */ /* 0x000fe80000100800 */
[----:B------:R-:W4:Y:S04]  /*34c70*/  LDL R7, [R1+0x2ea0] ;  /* 0x002ea00001077983 */ /* 0x000f280000100800 */
[----:B------:R-:W2:Y:S04]  /*34c80*/  LDL R6, [R1+0x2ea4] ;  /* 0x002ea40001067983 */ /* 0x000ea80000100800 */
[----:B------:R1:W-:Y:S04]  /*34c90*/  STL [R1+0x8], R10 ;  /* 0x0000080a01007387 */ /* 0x0003e80000100800 */
[----:B------:R-:W-:Y:S04]  /*34ca0*/  STL [R1+0x28], R20 ;  /* 0x0000281401007387 */ /* 0x000fe80000100800 */
[----:B------:R-:W2:Y:S04]  /*34cb0*/  LDL R15, [R1+0x2e98] ;  /* 0x002e9800010f7983 */ /* 0x000ea80000100800 */
[----:B------:R-:W2:Y:S04]  /*34cc0*/  LDL R5, [R1+0x2e94] ;  /* 0x002e940001057983 */ /* 0x000ea80000100800 */
[----:B-1----:R-:W4:Y:S04]  /*34cd0*/  LDL R10, [R1+0x2e9c] ;  /* 0x002e9c00010a7983 */ /* 0x002f280000100800 */
[----:B------:R1:W-:Y:S04]  /*34ce0*/  STL [R1+0x3e9c], R0 ;  /* 0x003e9c0001007387 */ /* 0x0003e80000100800 */
[----:B------:R-:W4:Y:S04]  /*34cf0*/  LDL R14, [R1+0x2e88] ;  /* 0x002e8800010e7983 */ /* 0x000f280000100800 */
[----:B------:R-:W4:Y:S04]  /*34d00*/  LDL R8, [R1+0x2e8c] ;  /* 0x002e8c0001087983 */ /* 0x000f280000100800 */
[----:B-1----:R-:W4:Y:S01]  /*34d10*/  LDL R0, [R1+0x2e90] ;  /* 0x002e900001007983 */ /* 0x002f220000100800 */
[----:B0-----:R-:W-:-:S02]  /*34d20*/  @P2 IMAD.MOV.U32 R12, RZ, RZ, R9 ;  /* 0x000000ffff0c2224 */ /* 0x001fc400078e0009 */
[----:B------:R-:W-:Y:S01]  /*34d30*/  @P2 IMAD.MOV.U32 R13, RZ, RZ, R16 ;  /* 0x000000ffff0d2224 */ /* 0x000fe200078e0010 */
[----:B---3--:R-:W-:Y:S04]  /*34d40*/  STL [R1+0x3e98], R60 ;  /* 0x003e983c01007387 */ /* 0x008fe80000100800 */
[----:B------:R-:W3:Y:S04]  /*34d50*/  LDL R16, [R1+0x2e80] ;  /* 0x002e800001107983 */ /* 0x000ee80000100800 */
[----:B------:R-:W3:Y:S01]  /*34d60*/  LDL R9, [R1+0x2e84] ;  /* 0x002e840001097983 */ /* 0x000ee20000100800 */
[----:B------:R-:W-:-:S02]  /*34d70*/  PRMT R59, RZ, 0x7610, R59 ;  /* 0x00007610ff3b7816 */ /* 0x000fc4000000003b */
[----:B------:R-:W-:Y:S02]  /*34d80*/  ISETP.GT.AND P1, PT, R2, 0x73, PT ;  /* 0x000000730200780c */ /* 0x000fe40003f24270 */
[----:B------:R-:W-:Y:S02]  /*34d90*/  PRMT R58, RZ, 0x7610, R58 ;  /* 0x00007610ff3a7816 */ /* 0x000fe4000000003a */
[----:B------:R-:W-:Y:S02]  /*34da0*/  PRMT R54, RZ, 0x7610, R54 ;  /* 0x00007610ff367816 */ /* 0x000fe40000000036 */
[----:B------:R-:W-:Y:S02]  /*34db0*/  PRMT R52, RZ, 0x7610, R52 ;  /* 0x00007610ff347816 */ /* 0x000fe40000000034 */
[----:B------:R-:W-:Y:S01]  /*34dc0*/  PRMT R50, RZ, 0x7610, R50 ;  /* 0x00007610ff327816 */ /* 0x000fe20000000032 */
[----:B------:R2:W3:Y:S01]  /*34dd0*/  @P2 LDG.E.U8 R59, desc[UR40][R12.64] ;  /* 0x000000280c3b2981 */ /* 0x0004e2000c1e1100 */
[----:B------:R-:W-:-:S02]  /*34de0*/  PRMT R48, RZ, 0x7610, R48 ;  /* 0x00007610ff307816 */ /* 0x000fc40000000030 */
[----:B------:R-:W-:Y:S01]  /*34df0*/  PRMT R46, RZ, 0x7610, R46 ;  /* 0x00007610ff2e7816 */ /* 0x000fe2000000002e */
[----:B------:R-:W3:Y:S01]  /*34e00*/  LDL R18, [R1+0x2e50] ;  /* 0x002e500001127983 */ /* 0x000ee20000100800 */
[----:B--2---:R-:W-:Y:S02]  /*34e10*/  @P2 IMAD.MOV.U32 R12, RZ, RZ, R6 ;  /* 0x000000ffff0c2224 */ /* 0x004fe400078e0006 */
[----:B----4-:R-:W-:Y:S01]  /*34e20*/  @P2 IMAD.MOV.U32 R13, RZ, RZ, R7 ;  /* 0x000000ffff0d2224 */ /* 0x010fe200078e0007 */
[----:B------:R-:W2:Y:S04]  /*34e30*/  LDL R6, [R1+0x2e7c] ;  /* 0x002e7c0001067983 */ /* 0x000ea80000100800 */
[----:B------:R-:W4:Y:S04]  /*34e40*/  LDL R7, [R1+0x2e78] ;  /* 0x002e780001077983 */ /* 0x000f280000100800 */
[----:B------:R0:W4:Y:S02]  /*34e50*/  @P2 LDG.E.U8 R58, desc[UR40][R12.64] ;  /* 0x000000280c3a2981 */ /* 0x000124000c1e1100 */
[----:B0-----:R-:W-:-:S02]  /*34e60*/  @P2 IMAD.MOV.U32 R12, RZ, RZ, R10 ;  /* 0x000000ffff0c2224 */ /* 0x001fc400078e000a */
[----:B------:R-:W-:Y:S01]  /*34e70*/  @P2 IMAD.MOV.U32 R13, RZ, RZ, R15 ;  /* 0x000000ffff0d2224 */ /* 0x000fe200078e000f */
[----:B------:R-:W4:Y:S04]  /*34e80*/  LDL R10, [R1+0x2e54] ;  /* 0x002e5400010a7983 */ /* 0x000f280000100800 */
[----:B------:R0:W4:Y:S02]  /*34e90*/  @P2 LDG.E.U8 R54, desc[UR40][R12.64] ;  /* 0x000000280c362981 */ /* 0x000124000c1e1100 */
[----:B0-----:R-:W-:Y:S02]  /*34ea0*/  @P1 IMAD.MOV.U32 R12, RZ, RZ, R5 ;  /* 0x000000ffff0c1224 */ /* 0x001fe400078e0005 */
[----:B------:R-:W-:-:S05]  /*34eb0*/  @P1 IMAD.MOV.U32 R13, RZ, RZ, R0 ;  /* 0x000000ffff0d1224 */ /* 0x000fca00078e0000 */
[----:B------:R0:W4:Y:S02]  /*34ec0*/  @P1 LDG.E.U8 R52, desc[UR40][R12.64] ;  /* 0x000000280c341981 */ /* 0x000124000c1e1100 */
[----:B0-----:R-:W-:Y:S02]  /*34ed0*/  @P1 IMAD.MOV.U32 R12, RZ, RZ, R8 ;  /* 0x000000ffff0c1224 */ /* 0x001fe400078e0008 */
[----:B------:R-:W-:-:S05]  /*34ee0*/  @P1 IMAD.MOV.U32 R13, RZ, RZ, R14 ;  /* 0x000000ffff0d1224 */ /* 0x000fca00078e000e */
[----:B------:R3:W4:Y:S02]  /*34ef0*/  @P1 LDG.E.U8 R50, desc[UR40][R12.64] ;  /* 0x000000280c321981 */ /* 0x000724000c1e1100 */
[----:B---3--:R-:W-:Y:S02]  /*34f00*/  @P1 IMAD.MOV.U32 R13, RZ, RZ, R16 ;  /* 0x000000ffff0d1224 */ /* 0x008fe400078e0010 */
[----:B------:R-:W-:-:S05]  /*34f10*/  @P1 IMAD.MOV.U32 R12, RZ, RZ, R9 ;  /* 0x000000ffff0c1224 */ /* 0x000fca00078e0009 */
[----:B------:R2:W3:Y:S04]  /*34f20*/  @P1 LDG.E.U8 R48, desc[UR40][R12.64] ;  /* 0x000000280c301981 */ /* 0x0004e8000c1e1100 */
[----:B------:R0:W-:Y:S04]  /*34f30*/  STL [R1+0x4], R19 ;  /* 0x0000041301007387 */ /* 0x0001e80000100800 */
[----:B------:R-:W3:Y:S04]  /*34f40*/  LDL R17, [R1+0x2e48] ;  /* 0x002e480001117983 */ /* 0x000ee80000100800 */
[----:B------:R-:W3:Y:S04]  /*34f50*/  LDL R0, [R1+0x2e4c] ;  /* 0x002e4c0001007983 */ /* 0x000ee80000100800 */
[----:B------:R-:W3:Y:S01]  /*34f60*/  LDL R5, [R1+0x2e44] ;  /* 0x002e440001057983 */ /* 0x000ee20000100800 */
[----:B--2---:R-:W-:-:S02]  /*34f70*/  @P1 IMAD.MOV.U32 R12, RZ, RZ, R6 ;  /* 0x000000ffff0c1224 */ /* 0x004fc400078e0006 */
[----:B----4-:R-:W-:-:S05]  /*34f80*/  @P1 IMAD.MOV.U32 R13, RZ, RZ, R7 ;  /* 0x000000ffff0d1224 */ /* 0x010fca00078e0007 */
[----:B------:R1:W2:Y:S04]  /*34f90*/  @P1 LDG.E.U8 R46, desc[UR40][R12.64] ;  /* 0x000000280c2e1981 */ /* 0x0002a8000c1e1100 */
[----:B------:R-:W-:Y:S04]  /*34fa0*/  STL [R1+0x3e2c], R52 ;  /* 0x003e2c3401007387 */ /* 0x000fe80000100800 */
[----:B------:R-:W4:Y:S04]  /*34fb0*/  LDL R15, [R1+0x2e40] ;  /* 0x002e4000010f7983 */ /* 0x000f280000100800 */
[----:B------:R-:W4:Y:S04]  /*34fc0*/  LDL R14, [R1+0x2e38] ;  /* 0x002e3800010e7983 */ /* 0x000f280000100800 */
[----:B------:R-:W4:Y:S04]  /*34fd0*/  LDL R8, [R1+0x2e3c] ;  /* 0x002e3c0001087983 */ /* 0x000f280000100800 */
[----:B------:R-:W-:Y:S04]  /*34fe0*/  STL [R1+0x3e30], R50 ;  /* 0x003e303201007387 */ /* 0x000fe80000100800 */
[----:B------:R-:W4:Y:S04]  /*34ff0*/  LDL R9, [R1+0x2e34] ;  /* 0x002e340001097983 */ /* 0x000f280000100800 */
[----:B------:R-:W4:Y:S04]  /*35000*/  LDL R16, [R1+0x2e30] ;  /* 0x002e300001107983 */ /* 0x000f280000100800 */
[----:B---3--:R-:W-:Y:S04]  /*35010*/  STL [R1+0x3e34], R48 ;  /* 0x003e343001007387 */ /* 0x008fe80000100800 */
[----:B------:R-:W3:Y:S04]  /*35020*/  LDL R7, [R1+0x2e28] ;  /* 0x002e280001077983 */ /* 0x000ee80000100800 */
[----:B------:R-:W3:Y:S01]  /*35030*/  LDL R6, [R1+0x2e2c] ;  /* 0x002e2c0001067983 */ /* 0x000ee20000100800 */
[----:B------:R-:W-:-:S02]  /*35040*/  ISETP.GT.AND P2, PT, R2, 0x75, PT ;  /* 0x000000750200780c */ /* 0x000fc40003f44270 */
[----:B------:R-:W-:Y:S02]  /*35050*/  PRMT R36, RZ, 0x7610, R36 ;  /* 0x00007610ff247816 */ /* 0x000fe40000000024 */
[----:B------:R-:W-:-:S09]  /*35060*/  PRMT R34, RZ, 0x7610, R34 ;  /* 0x00007610ff227816 */ /* 0x000fd20000000022 */
[----:B-1----:R-:W-:Y:S02]  /*35070*/  @P2 IMAD.MOV.U32 R12, RZ, RZ, R10 ;  /* 0x000000ffff0c2224 */ /* 0x002fe400078e000a */
[----:B------:R-:W-:Y:S01]  /*35080*/  @P2 IMAD.MOV.U32 R13, RZ, RZ, R18 ;  /* 0x000000ffff0d2224 */ /* 0x000fe200078e0012 */
[----:B--2---:R-:W-:Y:S04]  /*35090*/  STL [R1+0x3e38], R46 ;  /* 0x003e382e01007387 */ /* 0x004fe80000100800 */
[----:B------:R-:W2:Y:S04]  /*350a0*/  LDL R10, [R1+0x2e24] ;  /* 0x002e2400010a7983 */ /* 0x000ea80000100800 */
[----:B0-----:R-:W2:Y:S04]  /*350b0*/  LDL R19, [R1+0x2e20] ;  /* 0x002e200001137983 */ /* 0x001ea80000100800 */
[----:B------:R0:W2:Y:S04]  /*350c0*/  @P2 LDG.E.U8 R36, desc[UR40][R12.64] ;  /* 0x000000280c242981 */ /* 0x0000a8000c1e1100 */
[----:B------:R-:W2:Y:S01]  /*350d0*/  LDL R18, [R1+0x2e18] ;  /* 0x002e180001127983 */ /* 0x000ea20000100800 */
[----:B------:R-:W-:-:S03]  /*350e0*/  ISETP.GT.AND P1, PT, R2, 0x76, PT ;  /* 0x000000760200780c */ /* 0x000fc60003f24270 */
[----:B------:R-:W2:Y:S01]  /*350f0*/  LDL R20, [R1+0x2e10] ;  /* 0x002e100001147983 */ /* 0x000ea20000100800 */
[----:B------:R-:W-:Y:S02]  /*35100*/  PRMT R11, RZ, 0x7610, R11 ;  /* 0x00007610ff0b7816 */ /* 0x000fe4000000000b */
[----:B------:R-:W-:Y:S01]  /*35110*/  PRMT R32, RZ, 0x7610, R32 ;  /* 0x00007610ff207816 */ /* 0x000fe20000000020 */
[----:B------:R-:W2:Y:S04]  /*35120*/  LDL R22, [R1+0x2df8] ;  /* 0x002df80001167983 */ /* 0x000ea80000100800 */
[----:B------:R-:W2:Y:S01]  /*35130*/  LDL R24, [R1+0x2dcc] ;  /* 0x002dcc0001187983 */ /* 0x000ea20000100800 */
[----:B0-----:R-:W-:Y:S02]  /*35140*/  @P2 IMAD.MOV.U32 R12, RZ, RZ, R0 ;  /* 0x000000ffff0c2224 */ /* 0x001fe400078e0000 */
[----:B------:R-:W-:Y:S01]  /*35150*/  @P2 IMAD.MOV.U32 R13, RZ, RZ, R17 ;  /* 0x000000ffff0d2224 */ /* 0x000fe200078e0011 */
[----:B------:R-:W2:Y:S04]  /*35160*/  LDL R0, [R1+0x2e1c] ;  /* 0x002e1c0001007983 */ /* 0x000ea80000100800 */
[----:B------:R0:W2:Y:S02]  /*35170*/  @P2 LDG.E.U8 R34, desc[UR40][R12.64] ;  /* 0x000000280c222981 */ /* 0x0000a4000c1e1100 */
[----:B0-----:R-:W-:-:S02]  /*35180*/  @P2 IMAD.MOV.U32 R12, RZ, RZ, R5 ;  /* 0x000000ffff0c2224 */ /* 0x001fc400078e0005 */
[----:B------:R-:W2:Y:S01]  /*35190*/  LDL R5, [R1+0x2e14] ;  /* 0x002e140001057983 */ /* 0x000ea20000100800 */
[----:B----4-:R-:W-:Y:S02]  /*351a0*/  @P2 IMAD.MOV.U32 R13, RZ, RZ, R15 ;  /* 0x000000ffff0d2224 */ /* 0x010fe400078e000f */
[----:B------:R-:W-:Y:S02]  /*351b0*/  @P2 IMAD.MOV.U32 R15, RZ, RZ, R14 ;  /* 0x000000ffff0f2224 */ /* 0x000fe400078e000e */
[----:B------:R-:W-:Y:S02]  /*351c0*/  @P2 IMAD.MOV.U32 R14, RZ, RZ, R8 ;  /* 0x000000ffff0e2224 */ /* 0x000fe400078e0008 */
[----:B------:R-:W4:Y:S04]  /*351d0*/  LDL R8, [R1+0x2e0c] ;  /* 0x002e0c0001087983 */ /* 0x000f280000100800 */
[----:B------:R0:W4:Y:S04]  /*351e0*/  @P2 LDG.E.U8 R11, desc[UR40][R14.64] ;  /* 0x000000280e0b2981 */ /* 0x000128000c1e1100 */
[----:B------:R1:W4:Y:S01]  /*351f0*/  @P2 LDG.E.U8 R32, desc[UR40][R12.64] ;  /* 0x000000280c202981 */ /* 0x000322000c1e1100 */
[----:B0-----:R-:W-:-:S03]  /*35200*/  @P1 IMAD.MOV.U32 R14, RZ, RZ, R9 ;  /* 0x000000ffff0e1224 */ /* 0x001fc600078e0009 */
[----:B------:R-:W4:Y:S01]  /*35210*/  LDL R9, [R1+0x2e08] ;  /* 0x002e080001097983 */ /* 0x000f220000100800 */
[----:B------:R-:W-:Y:S02]  /*35220*/  @P1 IMAD.MOV.U32 R15, RZ, RZ, R16 ;  /* 0x000000ffff0f1224 */ /* 0x000fe400078e0010 */
[----:B---3--:R-:W-:Y:S02]  /*35230*/  @P1 IMAD.MOV.U32 R17, RZ, RZ, R7 ;  /* 0x000000ffff111224 */ /* 0x008fe400078e0007 */
[----:B------:R-:W-:Y:S01]  /*35240*/  @P1 IMAD.MOV.U32 R16, RZ, RZ, R6 ;  /* 0x000000ffff101224 */ /* 0x000fe200078e0006 */
[----:B------:R-:W3:Y:S04]  /*35250*/  LDL R7, [R1+0x2e00] ;  /* 0x002e000001077983 */ /* 0x000ee80000100800 */
[----:B------:R-:W3:Y:S01]  /*35260*/  LDL R6, [R1+0x2e04] ;  /* 0x002e040001067983 */ /* 0x000ee20000100800 */
[----:B-1----:R-:W-:-:S02]  /*35270*/  PRMT R13, RZ, 0x7610, R13 ;  /* 0x00007610ff0d7816 */ /* 0x002fc4000000000d */
[----:B------:R-:W-:Y:S02]  /*35280*/  PRMT R12, RZ, 0x7610, R12 ;  /* 0x00007610ff0c7816 */ /* 0x000fe4000000000c */
[----:B------:R-:W-:Y:S02]  /*35290*/  ISETP.GT.AND P2, PT, R2, 0x77, PT ;  /* 0x000000770200780c */ /* 0x000fe40003f44270 */
[----:B------:R2:W3:Y:S04]  /*352a0*/  @P1 LDG.E.U8 R13, desc[UR40][R16.64] ;  /* 0x00000028100d1981 */ /* 0x0004e8000c1e1100 */
[----:B------:R0:W3:Y:S01]  /*352b0*/  @P1 LDG.E.U8 R12, desc[UR40][R14.64] ;  /* 0x000000280e0c1981 */ /* 0x0000e2000c1e1100 */
[----:B--2---:R-:W-:-:S03]  /*352c0*/  @P1 IMAD.MOV.U32 R16, RZ, RZ, R10 ;  /* 0x000000ffff101224 */ /* 0x004fc600078e000a */
[----:B------:R-:W2:Y:S01]  /*352d0*/  LDL R10, [R1+0x2dfc] ;  /* 0x002dfc00010a7983 */ /* 0x000ea20000100800 */
[----:B0-----:R-:W-:Y:S01]  /*352e0*/  PRMT R14, RZ, 0x7610, R14 ;  /* 0x00007610ff0e7816 */ /* 0x001fe2000000000e */
[----:B------:R-:W-:Y:S01]  /*352f0*/  @P1 IMAD.MOV.U32 R17, RZ, RZ, R19 ;  /* 0x000000ffff111224 */ /* 0x000fe200078e0013 */
[----:B------:R-:W-:Y:S01]  /*35300*/  PRMT R15, RZ, 0x7610, R15 ;  /* 0x00007610ff0f7816 */ /* 0x000fe2000000000f */
[----:B------:R-:W-:-:S03]  /*35310*/  @P1 IMAD.MOV.U32 R19, RZ, RZ, R18 ;  /* 0x000000ffff131224 */ /* 0x000fc600078e0012 */
[----:B------:R0:W2:Y:S01]  /*35320*/  @P1 LDG.E.U8 R14, desc[UR40][R16.64] ;  /* 0x00000028100e1981 */ /* 0x0000a2000c1e1100 */
[----:B------:R-:W-:Y:S02]  /*35330*/  @P1 IMAD.MOV.U32 R18, RZ, RZ, R0 ;  /* 0x000000ffff121224 */ /* 0x000fe400078e0000 */
[----:B------:R-:W-:Y:S01]  /*35340*/  @P2 IMAD.MOV.U32 R23, RZ, RZ, R22 ;  /* 0x000000ffff172224 */ /* 0x000fe200078e0016 */
[----:B------:R-:W2:Y:S04]  /*35350*/  LDL R0, [R1+0x2dd4] ;  /* 0x002dd40001007983 */ /* 0x000ea80000100800 */
[----:B------:R1:W2:Y:S01]  /*35360*/  @P1 LDG.E.U8 R15, desc[UR40][R18.64] ;  /* 0x00000028120f1981 */ /* 0x0002a2000c1e1100 */
[----:B0-----:R-:W-:Y:S01]  /*35370*/  PRMT R16, RZ, 0x7610, R16 ;  /* 0x00007610ff107816 */ /* 0x001fe20000000010 */
[----:B-1----:R-:W-:-:S02]  /*35380*/  @P2 IMAD.MOV.U32 R19, RZ, RZ, R20 ;  /* 0x000000ffff132224 */ /* 0x002fc400078e0014 */
[----:B------:R-:W-:Y:S01]  /*35390*/  @P2 IMAD.MOV.U32 R18, RZ, RZ, R5 ;  /* 0x000000ffff122224 */ /* 0x000fe200078e0005 */
[----:B------:R-:W-:Y:S01]  /*353a0*/  PRMT R17, RZ, 0x7610, R17 ;  /* 0x00007610ff117816 */ /* 0x000fe20000000011 */
[----:B------:R-:W2:Y:S04]  /*353b0*/  LDL R5, [R1+0x2dd0] ;  /* 0x002dd00001057983 */ /* 0x000ea80000100800 */
[----:B------:R0:W2:Y:S01]  /*353c0*/  @P2 LDG.E.U8 R16, desc[UR40][R18.64] ;  /* 0x0000002812102981 */ /* 0x0000a2000c1e1100 */
[----:B----4-:R-:W-:Y:S02]  /*353d0*/  @P2 IMAD.MOV.U32 R20, RZ, RZ, R8 ;  /* 0x000000ffff142224 */ /* 0x010fe400078e0008 */
[----:B------:R-:W-:Y:S01]  /*353e0*/  @P2 IMAD.MOV.U32 R21, RZ, RZ, R9 ;  /* 0x000000ffff152224 */ /* 0x000fe200078e0009 */
[----:B0-----:R-:W-:-:S04]  /*353f0*/  PRMT R18, RZ, 0x7610, R18 ;  /* 0x00007610ff127816 */ /* 0x001fc80000000012 */
[----:B------:R3:W4:Y:S02]  /*35400*/  @P2 LDG.E.U8 R17, desc[UR40][R20.64] ;  /* 0x0000002814112981 */ /* 0x000724000c1e1100 */
[----:B---3--:R-:W-:Y:S02]  /*35410*/  @P2 IMAD.MOV.U32 R21, RZ, RZ, R7 ;  /* 0x000000ffff152224 */ /* 0x008fe400078e0007 */
[----:B------:R-:W-:-:S05]  /*35420*/  @P2 IMAD.MOV.U32 R20, RZ, RZ, R6 ;  /* 0x000000ffff142224 */ /* 0x000fca00078e0006 */
[----:B------:R-:W3:Y:S01]  /*35430*/  @P2 LDG.E.U8 R18, desc[UR40][R20.64] ;  /* 0x0000002814122981 */ /* 0x000ee2000c1e1100 */
[----:B------:R-:W-:Y:S01]  /*35440*/  PRMT R19, RZ, 0x7610, R19 ;  /* 0x00007610ff137816 */ /* 0x000fe20000000013 */
[----:B--2---:R-:W-:-:S05]  /*35450*/  @P2 IMAD.MOV.U32 R22, RZ, RZ, R10 ;  /* 0x000000ffff162224 */ /* 0x004fca00078e000a */
[----:B------:R0:W2:Y:S04]  /*35460*/  @P2 LDG.E.U8 R19, desc[UR40][R22.64] ;  /* 0x0000002816132981 */ /* 0x0000a8000c1e1100 */
[----:B------:R1:W-:Y:S04]  /*35470*/  STL [R1+0x3e3c], R16 ;  /* 0x003e3c1001007387 */ /* 0x0003e80000100800 */
[----:B------:R-:W2:Y:S04]  /*35480*/  LDL R25, [R1+0x2dc8] ;  /* 0x002dc80001197983 */ /* 0x000ea80000100800 */
[----:B------:R-:W2:Y:S04]  /*35490*/  LDL R9, [R1+0x2dc0] ;  /* 0x002dc00001097983 */ /* 0x000ea80000100800 */
[----:B------:R-:W2:Y:S04]  /*354a0*/  LDL R8, [R1+0x2dc4] ;  /* 0x002dc40001087983 */ /* 0x000ea80000100800 */
[----:B----4-:R-:W-:Y:S04]  /*354b0*/  STL [R1+0x3e40], R17 ;  /* 0x003e401101007387 */ /* 0x010fe80000100800 */
[----:B------:R-:W4:Y:S04]  /*354c0*/  LDL R7, [R1+0x2db8] ;  /* 0x002db80001077983 */ /* 0x000f280000100800 */
[----:B------:R-:W4:Y:S04]  /*354d0*/  LDL R6, [R1+0x2dbc] ;  /* 0x002dbc0001067983 */ /* 0x000f280000100800 */
[----:B---3--:R-:W-:Y:S04]  /*354e0*/  STL [R1+0x3e44], R18 ;  /* 0x003e441201007387 */ /* 0x008fe80000100800 */
[----:B-1----:R-:W3:Y:S04]  /*354f0*/  LDL R16, [R1+0x2db0] ;  /* 0x002db00001107983 */ /* 0x002ee80000100800 */
[----:B------:R-:W3:Y:S01]  /*35500*/  LDL R10, [R1+0x2db4] ;  /* 0x002db400010a7983 */ /* 0x000ee20000100800 */
[----:B------:R-:W-:-:S02]  /*35510*/  ISETP.GT.AND P1, PT, R2, 0x79, PT ;  /* 0x000000790200780c */ /* 0x000fc40003f24270 */
[----:B------:R-:W-:-:S11]  /*35520*/  PRMT R21, RZ, 0x7610, R21 ;  /* 0x00007610ff157816 */ /* 0x000fd60000000015 */
[----:B0-----:R-:W-:Y:S02]  /*35530*/  @P1 IMAD.MOV.U32 R22, RZ, RZ, R0 ;  /* 0x000000ffff161224 */ /* 0x001fe400078e0000 */
[----:B------:R-:W-:Y:S01]  /*35540*/  @P1 IMAD.MOV.U32 R23, RZ, RZ, R5 ;  /* 0x000000ffff171224 */ /* 0x000fe200078e0005 */
[----:B--2---:R-:W-:Y:S04]  /*35550*/  STL [R1+0x3e48], R19 ;  /* 0x003e481301007387 */ /* 0x004fe80000100800 */
[----:B------:R-:W2:Y:S04]  /*35560*/  LDL R5, [R1+0x2da8] ;  /* 0x002da80001057983 */ /* 0x000ea80000100800 */
[----:B------:R-:W2:Y:S01]  /*35570*/  LDL R0, [R1+0x2dac] ;  /* 0x002dac0001007983 */ /* 0x000ea20000100800 */
[----:B------:R-:W-:-:S02]  /*35580*/  PRMT R20, RZ, 0x7610, R20 ;  /* 0x00007610ff147816 */ /* 0x000fc40000000014 */
[----:B------:R-:W-:-:S04]  /*35590*/  ISETP.GT.AND P2, PT, R2, 0x7a, PT ;  /* 0x0000007a0200780c */ /* 0x000fc80003f44270 */
[----:B------:R-:W2:Y:S04]  /*355a0*/  @P1 LDG.E.U8 R20, desc[UR40][R22.64] ;  /* 0x0000002816141981 */ /* 0x000ea8000c1e1100 */
[----:B------:R0:W2:Y:S02]  /*355b0*/  @P1 LDG.E.U8 R21, desc[UR40][R24.64] ;  /* 0x0000002818151981 */ /* 0x0000a4000c1e1100 */
[----:B0-----:R-:W-:Y:S02]  /*355c0*/  @P1 IMAD.MOV.U32 R24, RZ, RZ, R8 ;  /* 0x000000ffff181224 */ /* 0x001fe400078e0008 */
[----:B------:R-:W-:Y:S01]  /*355d0*/  @P1 IMAD.MOV.U32 R25, RZ, RZ, R9 ;  /* 0x000000ffff191224 */ /* 0x000fe200078e0009 */
[----:B------:R-:W2:Y:S04]  /*355e0*/  LDL R8, [R1+0x2d54] ;  /* 0x002d540001087983 */ /* 0x000ea80000100800 */
[----:B------:R-:W2:Y:S01]  /*355f0*/  LDL R9, [R1+0x2d50] ;  /* 0x002d500001097983 */ /* 0x000ea20000100800 */
[----:B------:R-:W-:Y:S01]  /*35600*/  PRMT R23, RZ, 0x7610, R23 ;  /* 0x00007610ff177816 */ /* 0x000fe20000000017 */
[----:B----4-:R-:W-:-:S02]  /*35610*/  @P1 IMAD.MOV.U32 R27, RZ, RZ, R7 ;  /* 0x000000ffff1b1224 */ /* 0x010fc400078e0007 */
[----:B------:R-:W-:Y:S01]  /*35620*/  @P1 IMAD.MOV.U32 R26, RZ, RZ, R6 ;  /* 0x000000ffff1a1224 */ /* 0x000fe200078e0006 */
[----:B------:R-:W4:Y:S04]  /*35630*/  LDL R7, [R1+0x2d48] ;  /* 0x002d480001077983 */ /* 0x000f280000100800 */
[----:B------:R-:W4:Y:S04]  /*35640*/  LDL R6, [R1+0x2d4c] ;  /* 0x002d4c0001067983 */ /* 0x000f280000100800 */
[----:B------:R3:W4:Y:S02]  /*35650*/  @P1 LDG.E.U8 R23, desc[UR40][R26.64] ;  /* 0x000000281a171981 */ /* 0x000724000c1e1100 */
[----:B---3--:R-:W-:-:S02]  /*35660*/  @P2 IMAD.MOV.U32 R27, RZ, RZ, R16 ;  /* 0x000000ffff1b2224 */ /* 0x008fc400078e0010 */
[----:B------:R-:W-:Y:S01]  /*35670*/  @P2 IMAD.MOV.U32 R26, RZ, RZ, R10 ;  /* 0x000000ffff1a2224 */ /* 0x000fe200078e000a */
[----:B------:R-:W3:Y:S04]  /*35680*/  LDL R16, [R1+0x2d40] ;  /* 0x002d400001107983 */ /* 0x000ee80000100800 */
[----:B------:R-:W3:Y:S01]  /*35690*/  LDL R10, [R1+0x2d44] ;  /* 0x002d4400010a7983 */ /* 0x000ee20000100800 */
[----:B------:R-:W-:Y:S02]  /*356a0*/  PRMT R22, RZ, 0x7610, R22 ;  /* 0x00007610ff167816 */ /* 0x000fe40000000016 */
[----:B------:R-:W-:-:S04]  /*356b0*/  ISETP.GT.AND P3, PT, R2, 0x7d, PT ;  /* 0x0000007d0200780c */ /* 0x000fc80003f64270 */
[----:B------:R0:W3:Y:S01]  /*356c0*/  @P1 LDG.E.U8 R22, desc[UR40][R24.64] ;  /* 0x0000002818161981 */ /* 0x0000e2000c1e1100 */
[----:B--2---:R-:W-:Y:S02]  /*356d0*/  @P2 IMAD.MOV.U32 R29, RZ, RZ, R5 ;  /* 0x000000ffff1d2224 */ /* 0x004fe400078e0005 */
[----:B------:R-:W-:Y:S01]  /*356e0*/  @P2 IMAD.MOV.U32 R28, RZ, RZ, R0 ;  /* 0x000000ffff1c2224 */ /* 0x000fe200078e0000 */
[----:B------:R-:W2:Y:S04]  /*356f0*/  LDL R5, [R1+0x2d38] ;  /* 0x002d380001057983 */ /* 0x000ea80000100800 */
[----:B------:R-:W2:Y:S01]  /*35700*/  LDL R0, [R1+0x2d3c] ;  /* 0x002d3c0001007983 */ /* 0x000ea20000100800 */
[----:B0-----:R-:W-:Y:S02]  /*35710*/  PRMT R25, RZ, 0x7610, R25 ;  /* 0x00007610ff197816 */ /* 0x001fe40000000019 */
[----:B------:R-:W-:-:S04]  /*35720*/  PRMT R24, RZ, 0x7610, R24 ;  /* 0x00007610ff187816 */ /* 0x000fc80000000018 */
[----:B------:R-:W2:Y:S04]  /*35730*/  @P2 LDG.E.U8 R25, desc[UR40][R28.64] ;  /* 0x000000281c192981 */ /* 0x000ea8000c1e1100 */
[----:B------:R0:W2:Y:S02]  /*35740*/  @P2 LDG.E.U8 R24, desc[UR40][R26.64] ;  /* 0x000000281a182981 */ /* 0x0000a4000c1e1100 */
[----:B0-----:R-:W-:Y:S01]  /*35750*/  PRMT R27, RZ, 0x7610, R27 ;  /* 0x00007610ff1b7816 */ /* 0x001fe2000000001b */
[----:B------:R-:W-:Y:S02]  /*35760*/  @P3 IMAD.MOV.U32 R28, RZ, RZ, R8 ;  /* 0x000000ffff1c3224 */ /* 0x000fe400078e0008 */
[----:B------:R-:W-:Y:S01]  /*35770*/  @P3 IMAD.MOV.U32 R29, RZ, RZ, R9 ;  /* 0x000000ffff1d3224 */ /* 0x000fe200078e0009 */
[----:B------:R-:W2:Y:S04]  /*35780*/  LDL R8, [R1+0x2da4] ;  /* 0x002da40001087983 */ /* 0x000ea80000100800 */
[----:B------:R-:W2:Y:S01]  /*35790*/  LDL R9, [R1+0x2da0] ;  /* 0x002da00001097983 */ /* 0x000ea20000100800 */
        /* <DEDUP_REMOVED lines=9> */
[----:B------:R-:W-:-:S06]  /*35830*/  PRMT R26, RZ, 0x7610, R26 ;  /* 0x00007610ff1a7816 */ /* 0x000fcc000000001a */
[----:B------:R0:W3:Y:S02]  /*35840*/  @P3 LDG.E.U8 R26, desc[UR40][R28.64] ;  /* 0x000000281c1a3981 */ /* 0x0000e4000c1e1100 */
[----:B0-----:R-:W-:-:S06]  /*35850*/  PRMT R28, RZ, 0x7610, R28 ;  /* 0x00007610ff1c7816 */ /* 0x001fcc000000001c */
[----:B------:R2:W3:Y:S01]  /*35860*/  @P3 LDG.E.U8 R28, desc[UR40][R30.64] ;  /* 0x000000281e1c3981 */ /* 0x0004e2000c1e1100 */
[----:B------:R-:W-:Y:S01]  /*35870*/  PRMT R29, RZ, 0x7610, R29 ;  /* 0x00007610ff1d7816 */ /* 0x000fe2000000001d */
[----:B--2---:R-:W-:Y:S02]  /*35880*/  @P3 IMAD.MOV.U32 R30, RZ, RZ, R0 ;  /* 0x000000ffff1e3224 */ /* 0x004fe400078e0000 */
[----:B------:R-:W-:Y:S01]  /*35890*/  @P3 IMAD.MOV.U32 R31, RZ, RZ, R5 ;  /* 0x000000ffff1f3224 */ /* 0x000fe200078e0005 */
[----:B------:R-:W2:Y:S04]  /*358a0*/  LDL R0, [R1+0x2d8c] ;  /* 0x002d8c0001007983 */ /* 0x000ea80000100800 */
[----:B------:R-:W2:Y:S04]  /*358b0*/  LDL R5, [R1+0x2d88] ;  /* 0x002d880001057983 */ /* 0x000ea80000100800 */
[----:B------:R0:W2:Y:S01]  /*358c0*/  @P3 LDG.E.U8 R29, desc[UR40][R30.64] ;  /* 0x000000281e1d3981 */ /* 0x0000a2000c1e1100 */
[----:B------:R-:W-:-:S02]  /*358d0*/  PRMT R33, RZ, 0x7610, R33 ;  /* 0x00007610ff217816 */ /* 0x000fc40000000021 */
[----:B------:R-:W-:Y:S02]  /*358e0*/  ISETP.GT.AND P1, PT, R2, 0x7b, PT ;  /* 0x0000007b0200780c */ /* 0x000fe40003f24270 */
[----:B------:R-:W-:Y:S01]  /*358f0*/  PRMT R35, RZ, 0x7610, R35 ;  /* 0x00007610ff237816 */ /* 0x000fe20000000023 */
[----:B0-----:R-:W-:Y:S02]  /*35900*/  @P2 IMAD.MOV.U32 R30, RZ, RZ, R8 ;  /* 0x000000ffff1e2224 */ /* 0x001fe400078e0008 */
[----:B------:R-:W-:Y:S01]  /*35910*/  @P2 IMAD.MOV.U32 R31, RZ, RZ, R9 ;  /* 0x000000ffff1f2224 */ /* 0x000fe200078e0009 */
[----:B------:R-:W2:Y:S04]  /*35920*/  LDL R8, [R1+0x2d84] ;  /* 0x002d840001087983 */ /* 0x000ea80000100800 */
[----:B------:R-:W2:Y:S04]  /*35930*/  LDL R9, [R1+0x2d80] ;  /* 0x002d800001097983 */ /* 0x000ea80000100800 */
[----:B------:R4:W2:Y:S01]  /*35940*/  @P2 LDG.E.U8 R33, desc[UR40][R30.64] ;  /* 0x000000281e212981 */ /* 0x0008a2000c1e1100 */
[----:B------:R-:W-:Y:S01]  /*35950*/  PRMT R37, RZ, 0x7610, R37 ;  /* 0x00007610ff257816 */ /* 0x000fe20000000025 */
[----:B----4-:R-:W-:-:S02]  /*35960*/  @P2 IMAD.MOV.U32 R30, RZ, RZ, R6 ;  /* 0x000000ffff1e2224 */ /* 0x010fc400078e0006 */
[----:B------:R-:W-:Y:S01]  /*35970*/  @P2 IMAD.MOV.U32 R31, RZ, RZ, R7 ;  /* 0x000000ffff1f2224 */ /* 0x000fe200078e0007 */
[----:B------:R-:W4:Y:S04]  /*35980*/  LDL R6, [R1+0x2d7c] ;  /* 0x002d7c0001067983 */ /* 0x000f280000100800 */
[----:B------:R-:W4:Y:S04]  /*35990*/  LDL R7, [R1+0x2d78] ;  /* 0x002d780001077983 */ /* 0x000f280000100800 */
[----:B------:R3:W4:Y:S02]  /*359a0*/  @P2 LDG.E.U8 R35, desc[UR40][R30.64] ;  /* 0x000000281e232981 */ /* 0x000724000c1e1100 */
[----:B---3--:R-:W-:-:S02]  /*359b0*/  @P1 IMAD.MOV.U32 R31, RZ, RZ, R16 ;  /* 0x000000ffff1f1224 */ /* 0x008fc400078e0010 */
[----:B------:R-:W-:-:S05]  /*359c0*/  @P1 IMAD.MOV.U32 R30, RZ, RZ, R10 ;  /* 0x000000ffff1e1224 */ /* 0x000fca00078e000a */
[----:B------:R2:W3:Y:S01]  /*359d0*/  @P1 LDG.E.U8 R37, desc[UR40][R30.64] ;  /* 0x000000281e251981 */ /* 0x0004e2000c1e1100 */
[----:B------:R-:W-:Y:S02]  /*359e0*/  PRMT R39, RZ, 0x7610, R39 ;  /* 0x00007610ff277816 */ /* 0x000fe40000000027 */
[----:B------:R-:W-:Y:S02]  /*359f0*/  PRMT R41, RZ, 0x7610, R41 ;  /* 0x00007610ff297816 */ /* 0x000fe40000000029 */
[----:B------:R-:W-:Y:S01]  /*35a00*/  PRMT R43, RZ, 0x7610, R43 ;  /* 0x00007610ff2b7816 */ /* 0x000fe2000000002b */
[----:B--2---:R-:W-:Y:S02]  /*35a10*/  @P1 IMAD.MOV.U32 R30, RZ, RZ, R0 ;  /* 0x000000ffff1e1224 */ /* 0x004fe400078e0000 */
[----:B------:R-:W-:-:S05]  /*35a20*/  @P1 IMAD.MOV.U32 R31, RZ, RZ, R5 ;  /* 0x000000ffff1f1224 */ /* 0x000fca00078e0005 */
[----:B------:R0:W2:Y:S02]  /*35a30*/  @P1 LDG.E.U8 R39, desc[UR40][R30.64] ;  /* 0x000000281e271981 */ /* 0x0000a4000c1e1100 */
[----:B0-----:R-:W-:Y:S02]  /*35a40*/  @P1 IMAD.MOV.U32 R30, RZ, RZ, R8 ;  /* 0x000000ffff1e1224 */ /* 0x001fe400078e0008 */
[----:B------:R-:W-:-:S05]  /*35a50*/  @P1 IMAD.MOV.U32 R31, RZ, RZ, R9 ;  /* 0x000000ffff1f1224 */ /* 0x000fca00078e0009 */
[----:B------:R4:W2:Y:S02]  /*35a60*/  @P1 LDG.E.U8 R41, desc[UR40][R30.64] ;  /* 0x000000281e291981 */ /* 0x0008a4000c1e1100 */
[----:B----4-:R-:W-:Y:S02]  /*35a70*/  @P1 IMAD.MOV.U32 R30, RZ, RZ, R6 ;  /* 0x000000ffff1e1224 */ /* 0x010fe400078e0006 */
[----:B------:R-:W-:-:S05]  /*35a80*/  @P1 IMAD.MOV.U32 R31, RZ, RZ, R7 ;  /* 0x000000ffff1f1224 */ /* 0x000fca00078e0007 */
[----:B------:R-:W4:Y:S04]  /*35a90*/  @P1 LDG.E.U8 R43, desc[UR40][R30.64] ;  /* 0x000000281e2b1981 */ /* 0x000f28000c1e1100 */
[----:B---3--:R0:W-:Y:S04]  /*35aa0*/  STL [R1+0x3e4c], R37 ;  /* 0x003e4c2501007387 */ /* 0x0081e80000100800 */
[----:B------:R-:W3:Y:S04]  /*35ab0*/  LDL R5, [R1+0x2d30] ;  /* 0x002d300001057983 */ /* 0x000ee80000100800 */
[----:B------:R-:W3:Y:S01]  /*35ac0*/  LDL R0, [R1+0x2d34] ;  /* 0x002d340001007983 */ /* 0x000ee20000100800 */
[----:B------:R-:W-:-:S03]  /*35ad0*/  ISETP.GT.AND P2, PT, R2, 0x7e, PT ;  /* 0x0000007e0200780c */ /* 0x000fc60003f44270 */
[----:B--2---:R-:W-:Y:S04]  /*35ae0*/  STL [R1+0x3e50], R39 ;  /* 0x003e502701007387 */ /* 0x004fe80000100800 */
[----:B------:R-:W2:Y:S04]  /*35af0*/  LDL R38, [R1+0x2d28] ;  /* 0x002d280001267983 */ /* 0x000ea80000100800 */
[----:B0-----:R-:W2:Y:S04]  /*35b00*/  LDL R37, [R1+0x2d2c] ;  /* 0x002d2c0001257983 */ /* 0x001ea80000100800 */
[----:B------:R-:W2:Y:S04]  /*35b10*/  LDL R19, [R1+0x2d20] ;  /* 0x002d200001137983 */ /* 0x000ea80000100800 */
[----:B------:R-:W2:Y:S04]  /*35b20*/  LDL R18, [R1+0x2d24] ;  /* 0x002d240001127983 */ /* 0x000ea80000100800 */
[----:B------:R-:W-:Y:S04]  /*35b30*/  STL [R1+0x3e54], R41 ;  /* 0x003e542901007387 */ /* 0x000fe80000100800 */
[----:B------:R-:W2:Y:S04]  /*35b40*/  LDL R17, [R1+0x2d18] ;  /* 0x002d180001117983 */ /* 0x000ea80000100800 */
[----:B------:R-:W2:Y:S04]  /*35b50*/  LDL R16, [R1+0x2d1c] ;  /* 0x002d1c0001107983 */ /* 0x000ea80000100800 */
[----:B------:R-:W2:Y:S04]  /*35b60*/  LDL R10, [R1+0x2d10] ;  /* 0x002d1000010a7983 */ /* 0x000ea80000100800 */
[----:B------:R-:W2:Y:S04]  /*35b70*/  LDL R9, [R1+0x2d14] ;  /* 0x002d140001097983 */ /* 0x000ea80000100800 */
[----:B------:R-:W2:Y:S04]  /*35b80*/  LDL R7, [R1+0x2d0c] ;  /* 0x002d0c0001077983 */ /* 0x000ea80000100800 */
[----:B----4-:R-:W-:Y:S04]  /*35b90*/  STL [R1+0x3e58], R43 ;  /* 0x003e582b01007387 */ /* 0x010fe80000100800 */
[----:B------:R0:W-:Y:S04]  /*35ba0*/  STL [R1+0x3e5c], R2 ;  /* 0x003e5c0201007387 */ /* 0x0001e80000100800 */
[----:B------:R-:W4:Y:S04]  /*35bb0*/  LDL R8, [R1+0x2d08] ;  /* 0x002d080001087983 */ /* 0x000f280000100800 */
[----:B------:R-:W4:Y:S01]  /*35bc0*/  LDL R6, [R1+0x2d00] ;  /* 0x002d000001067983 */ /* 0x000f220000100800 */
[----:B------:R-:W-:-:S03]  /*35bd0*/  ISETP.GT.AND P1, PT, R2, 0x7f, PT ;  /* 0x0000007f0200780c */ /* 0x000fc60003f24270 */
[----:B0-----:R-:W4:Y:S01]  /*35be0*/  LDL R2, [R1+0x2cf8] ;  /* 0x002cf80001027983 */ /* 0x001f220000100800 */
[----:B---3--:R-:W-:-:S03]  /*35bf0*/  @P2 IMAD.MOV.U32 R31, RZ, RZ, R5 ;  /* 0x000000ffff1f2224 */ /* 0x008fc600078e0005 */
[----:B------:R-:W3:Y:S01]  /*35c00*/  LDL R5, [R1+0x2d04] ;  /* 0x002d040001057983 */ /* 0x000ee20000100800 */
[----:B------:R-:W-:-:S03]  /*35c10*/  @P2 IMAD.MOV.U32 R30, RZ, RZ, R0 ;  /* 0x000000ffff1e2224 */ /* 0x000fc600078e0000 */
[----:B------:R-:W3:Y:S01]  /*35c20*/  LDL R0, [R1+0x2cfc] ;  /* 0x002cfc0001007983 */ /* 0x000ee20000100800 */
[----:B------:R-:W-:Y:S02]  /*35c30*/  PRMT R45, RZ, 0x7610, R45 ;  /* 0x00007610ff2d7816 */ /* 0x000fe4000000002d */
[----:B------:R-:W-:-:S04]  /*35c40*/  PRMT R47, RZ, 0x7610, R47 ;  /* 0x00007610ff2f7816 */ /* 0x000fc8000000002f */
        /* <DEDUP_REMOVED lines=10> */
[----:B0-----:R-:W-:Y:S02]  /*35cf0*/  @P2 IMAD.MOV.U32 R30, RZ, RZ, R16 ;  /* 0x000000ffff1e2224 */ /* 0x001fe400078e0010 */
[----:B------:R-:W-:-:S05]  /*35d00*/  @P2 IMAD.MOV.U32 R31, RZ, RZ, R17 ;  /* 0x000000ffff1f2224 */ /* 0x000fca00078e0011 */
[----:B------:R0:W2:Y:S01]  /*35d10*/  @P2 LDG.E.U8 R51, desc[UR40][R30.64] ;  /* 0x000000281e332981 */ /* 0x0000a2000c1e1100 */
[----:B------:R-:W-:Y:S01]  /*35d20*/  PRMT R55, RZ, 0x7610, R55 ;  /* 0x00007610ff377816 */ /* 0x000fe20000000037 */
[----:B0-----:R-:W-:Y:S02]  /*35d30*/  @P1 IMAD.MOV.U32 R30, RZ, RZ, R9 ;  /* 0x000000ffff1e1224 */ /* 0x001fe400078e0009 */
[----:B------:R-:W-:-:S05]  /*35d40*/  @P1 IMAD.MOV.U32 R31, RZ, RZ, R10 ;  /* 0x000000ffff1f1224 */ /* 0x000fca00078e000a */
[----:B------:R0:W2:Y:S01]  /*35d50*/  @P1 LDG.E.U8 R53, desc[UR40][R30.64] ;  /* 0x000000281e351981 */ /* 0x0000a2000c1e1100 */
[----:B------:R-:W-:Y:S01]  /*35d60*/  PRMT R56, RZ, 0x7610, R56 ;  /* 0x00007610ff387816 */ /* 0x000fe20000000038 */
[----:B0-----:R-:W-:Y:S02]  /*35d70*/  @P1 IMAD.MOV.U32 R30, RZ, RZ, R7 ;  /* 0x000000ffff1e1224 */ /* 0x001fe400078e0007 */
[----:B----4-:R-:W-:-:S05]  /*35d80*/  @P1 IMAD.MOV.U32 R31, RZ, RZ, R8 ;  /* 0x000000ffff1f1224 */ /* 0x010fca00078e0008 */
[----:B------:R0:W4:Y:S02]  /*35d90*/  @P1 LDG.E.U8 R55, desc[UR40][R30.64] ;  /* 0x000000281e371981 */ /* 0x000124000c1e1100 */
[----:B0-----:R-:W-:Y:S01]  /*35da0*/  @P1 IMAD.MOV.U32 R31, RZ, RZ, R6 ;  /* 0x000000ffff1f1224 */ /* 0x001fe200078e0006 */
[----:B------:R-:W-:Y:S01]  /*35db0*/  PRMT R57, RZ, 0x7610, R57 ;  /* 0x00007610ff397816 */ /* 0x000fe20000000039 */
[----:B---3--:R-:W-:-:S05]  /*35dc0*/  @P1 IMAD.MOV.U32 R30, RZ, RZ, R5 ;  /* 0x000000ffff1e1224 */ /* 0x008fca00078e0005 */
[----:B------:R0:W3:Y:S02]  /*35dd0*/  @P1 LDG.E.U8 R56, desc[UR40][R30.64] ;  /* 0x000000281e381981 */ /* 0x0000e4000c1e1100 */
[----:B0-----:R-:W-:Y:S02]  /*35de0*/  @P1 IMAD.MOV.U32 R30, RZ, RZ, R0 ;  /* 0x000000ffff1e1224 */ /* 0x001fe400078e0000 */
[----:B------:R-:W-:-:S05]  /*35df0*/  @P1 IMAD.MOV.U32 R31, RZ, RZ, R2 ;  /* 0x000000ffff1f1224 */ /* 0x000fca00078e0002 */
[----:B------:R-:W3:Y:S01]  /*35e00*/  @P1 LDG.E.U8 R57, desc[UR40][R30.64] ;  /* 0x000000281e391981 */ /* 0x000ee2000c1e1100 */
[----:B------:R-:W0:Y:S01]  /*35e10*/  S2R R43, SR_TID.X ;  /* 0x00000000002b7919 */ /* 0x000e220000002100 */
[----:B------:R-:W-:Y:S06]  /*35e20*/  BAR.SYNC.DEFER_BLOCKING 0x0 ;  /* 0x0000000000007b1d */ /* 0x000fec0000010000 */
[----:B--2---:R-:W-:Y:S04]  /*35e30*/  STL [R1+0x3e60], R53 ;  /* 0x003e603501007387 */ /* 0x004fe80000100800 */
[----:B----4-:R-:W-:Y:S04]  /*35e40*/  STL [R1+0x3e64], R55 ;  /* 0x003e643701007387 */ /* 0x010fe80000100800 */
[----:B---3--:R-:W-:Y:S04]  /*35e50*/  STL [R1+0x3e68], R56 ;  /* 0x003e683801007387 */ /* 0x008fe80000100800 */
[----:B------:R-:W2:Y:S04]  /*35e60*/  LDL.LU R41, [R1+0xf3c] ;  /* 0x000f3c0001297983 */ /* 0x000ea80000300800 */
[----:B------:R-:W3:Y:S04]  /*35e70*/  LDL.LU R39, [R1+0xf38] ;  /* 0x000f380001277983 */ /* 0x000ee80000300800 */
[----:B------:R-:W4:Y:S04]  /*35e80*/  LDL.LU R37, [R1+0xf34] ;  /* 0x000f340001257983 */ /* 0x000f280000300800 */
[----:B------:R-:W2:Y:S04]  /*35e90*/  LDL.LU R19, [R1+0xf30] ;  /* 0x000f300001137983 */ /* 0x000ea80000300800 */
        /* <DEDUP_REMOVED lines=231> */
[----:B------:R0:W-:Y:S02]  /*36d10*/  STL [R1+0x3e24], R30 ;  /* 0x003e241e01007387 */ /* 0x0001e40000100800 */
[----:B0-----:R-:W-:-:S02]  /*36d20*/  LOP3.LUT R30, R43, 0x1f, RZ, 0xc0, !PT ;  /* 0x0000001f2b1e7812 */ /* 0x001fc400078ec0ff */
[----:B------:R-:W-:Y:S04]  /*36d30*/  STL [R1+0x3764], R31 ;  /* 0x0037641f01007387 */ /* 0x000fe80000100800 */
[----:B------:R-:W-:Y:S04]  /*36d40*/  STL [R1+0x376c], R31 ;  /* 0x00376c1f01007387 */ /* 0x000fe80000100800 */
[----:B------:R-:W-:Y:S04]  /*36d50*/  STL [R1+0x3778], R31 ;  /* 0x0037781f01007387 */ /* 0x000fe80000100800 */
[----:B------:R-:W-:Y:S04]  /*36d60*/  STL [R1+0x3780], R31 ;  /* 0x0037801f01007387 */ /* 0x000fe80000100800 */
[----:B------:R-:W-:Y:S04]  /*36d70*/  STL [R1+0x3bac], R31 ;  /* 0x003bac1f01007387 */ /* 0x000fe80000100800 */
[----:B--2---:R-:W-:Y:S04]  /*36d80*/  STS.U8 [R30+UR4], R41 ;  /* 0x000000291e007988 */ /* 0x004fe80008000004 */
[----:B---3--:R-:W-:Y:S04]  /*36d90*/  STS.U8 [R30+UR4+0x20], R39 ;  /* 0x000020271e007988 */ /* 0x008fe80008000004 */
[----:B----4-:R-:W-:Y:S04]  /*36da0*/  STS.U8 [R30+UR4+0x40], R37 ;  /* 0x000040251e007988 */ /* 0x010fe80008000004 */
[----:B------:R-:W-:Y:S04]  /*36db0*/  STS.U8 [R30+UR4+0x60], R19 ;  /* 0x000060131e007988 */ /* 0x000fe80008000004 */
        /* <DEDUP_REMOVED lines=17> */
[----:B------:R0:W-:Y:S04]  /*36ed0*/  STS.U8 [R30+UR4+0xa00], R42 ;  /* 0x000a002a1e007988 */ /* 0x0001e80008000004 */
[----:B0-----:R-:W2:Y:S04]  /*36ee0*/  LDL.LU R42, [R1+0xddc] ;  /* 0x000ddc00012a7983 */ /* 0x001ea80000300800 */
[----:B------:R-:W3:Y:S04]  /*36ef0*/  LDL.LU R31, [R1+0xda8] ;  /* 0x000da800011f7983 */ /* 0x000ee80000300800 */
[----:B------:R-:W4:Y:S04]  /*36f00*/  LDL.LU R57, [R1+0xda4] ;  /* 0x000da40001397983 */ /* 0x000f280000300800 */
        /* <DEDUP_REMOVED lines=25> */
[----:B------:R0:W-:Y:S04]  /*370a0*/  STS.U8 [R30+UR4+0xa60], R44 ;  /* 0x000a602c1e007988 */ /* 0x0001e80008000004 */
[----:B------:R-:W4:Y:S04]  /*370b0*/  LDL.LU R40, [R1+0xa9c] ;  /* 0x000a9c0001287983 */ /* 0x000f280000300800 */
[----:B0-----:R-:W4:Y:S04]  /*370c0*/  LDL.LU R44, [R1+0xa68] ;  /* 0x000a6800012c7983 */ /* 0x001f280000300800 */
[----:B--2---:R0:W-:Y:S04]  /*370d0*/  STS.U8 [R30+UR4+0xa40], R42 ;  /* 0x000a402a1e007988 */ /* 0x0041e80008000004 */
        /* <DEDUP_REMOVED lines=27> */
[----:B0-----:R-:W2:Y:S04]  /*37290*/  LDL.LU R42, [R1+0xa64] ;  /* 0x000a6400012a7983 */ /* 0x001ea80000300800 */
[----:B------:R-:W-:Y:S04]  /*372a0*/  STS.U8 [R30+UR4+0x1860], R40 ;  /* 0x001860281e007988 */ /* 0x000fe80008000004 */
[----:B------:R0:W-:Y:S04]  /*372b0*/  STS.U8 [R30+UR4+0x1a20], R44 ;  /* 0x001a202c1e007988 */ /* 0x0001e80008000004 */
[----:B0-----:R-:W3:Y:S04]  /*372c0*/  LDL.LU R44, [R1+0xa60] ;  /* 0x000a6000012c7983 */ /* 0x001ee80000300800 */
        /* <DEDUP_REMOVED lines=28> */
[----:B--2---:R0:W-:Y:S04]  /*37490*/  STS.U8 [R30+UR4+0x1a00], R42 ;  /* 0x001a002a1e007988 */ /* 0x0041e80008000004 */
[----:B0-----:R-:W2:Y:S04]  /*374a0*/  LDL.LU R42, [R1+0x20c] ;  /* 0x00020c00012a7983 */ /* 0x001ea80000300800 */
[----:B---3--:R0:W-:Y:S04]  /*374b0*/  STS.U8 [R30+UR4+0x1a60], R44 ;  /* 0x001a602c1e007988 */ /* 0x0081e80008000004 */
[----:B0-----:R-:W3:Y:S04]  /*374c0*/  LDL.LU R44, [R1+0x1d8] ;  /* 0x0001d800012c7983 */ /* 0x001ee80000300800 */
        /* <DEDUP_REMOVED lines=20> */
[----:B------:R1:W-:Y:S04]  /*37610*/  STS.U8 [R30+UR4+0x2420], R5 ;  /* 0x002420051e007988 */ /* 0x0003e80008000004 */
[----:B------:R4:W-:Y:S04]  /*37620*/  STS.U8 [R30+UR4+0x2660], R6 ;  /* 0x002660061e007988 */ /* 0x0009e80008000004 */
[----:B------:R0:W-:Y:S04]  /*37630*/  STS.U8 [R30+UR4+0x2640], R7 ;  /* 0x002640071e007988 */ /* 0x0001e80008000004 */
[----:B------:R1:W-:Y:S04]  /*37640*/  STS.U8 [R30+UR4+0x2620], R8 ;  /* 0x002620081e007988 */ /* 0x0003e80008000004 */
[----:B------:R4:W-:Y:S04]  /*37650*/  STS.U8 [R30+UR4+0x2600], R9 ;  /* 0x002600091e007988 */ /* 0x0009e80008000004 */
[----:B0-----:R-:W3:Y:S04]  /*37660*/  LDL.LU R0, [R1+0x1d4] ;  /* 0x0001d40001007983 */ /* 0x001ee80000300800 */
[----:B-1----:R-:W3:Y:S04]  /*37670*/  LDL.LU R5, [R1+0x1d0] ;  /* 0x0001d00001057983 */ /* 0x002ee80000300800 */
[----:B----4-:R-:W4:Y:S04]  /*37680*/  LDL.LU R6, [R1+0x1cc] ;  /* 0x0001cc0001067983 */ /* 0x010f280000300800 */
[----:B------:R-:W4:Y:S04]  /*37690*/  LDL.LU R7, [R1+0x198] ;  /* 0x0001980001077983 */ /* 0x000f280000300800 */
[----:B------:R-:W4:Y:S04]  /*376a0*/  LDL.LU R8, [R1+0x194] ;  /* 0x0001940001087983 */ /* 0x000f280000300800 */
[----:B------:R0:W-:Y:S04]  /*376b0*/  STS.U8 [R30+UR4+0x2800], R10 ;  /* 0x0028000a1e007988 */ /* 0x0001e80008000004 */
[----:B------:R-:W4:Y:S04]  /*376c0*/  LDL.LU R9, [R1+0x190] ;  /* 0x0001900001097983 */ /* 0x000f280000300800 */
[----:B------:R1:W-:Y:S04]  /*376d0*/  STS.U8 [R30+UR4+0x2820], R38 ;  /* 0x002820261e007988 */ /* 0x0003e80008000004 */
[----:B------:R1:W-:Y:S04]  /*376e0*/  STS.U8 [R30+UR4+0x2840], R40 ;  /* 0x002840281e007988 */ /* 0x0003e80008000004 */
[----:B0-----:R-:W4:Y:S04]  /*376f0*/  LDL.LU R10, [R1+0x18c] ;  /* 0x00018c00010a7983 */ /* 0x001f280000300800 */
[----:B-1----:R-:W4:Y:S04]  /*37700*/  LDL.LU R38, [R1+0x158] ;  /* 0x0001580001267983 */ /* 0x002f280000300800 */
[----:B------:R-:W4:Y:S04]  /*37710*/  LDL.LU R40, [R1+0x154] ;  /* 0x0001540001287983 */ /* 0x000f280000300800 */
[----:B--2---:R0:W-:Y:S04]  /*37720*/  STS.U8 [R30+UR4+0x2860], R42 ;  /* 0x0028602a1e007988 */ /* 0x0041e80008000004 */
[----:B0-----:R-:W2:Y:S04]  /*37730*/  LDL.LU R42, [R1+0x150] ;  /* 0x00015000012a7983 */ /* 0x001ea80000300800 */
[----:B---3--:R0:W-:Y:S04]  /*37740*/  STS.U8 [R30+UR4+0x2a20], R44 ;  /* 0x002a202c1e007988 */ /* 0x0081e80008000004 */
        /* <DEDUP_REMOVED lines=20> */
[----:B------:R0:W-:Y:S04]  /*37890*/  STS.U8 [R30+UR4+0x2a00], R0 ;  /* 0x002a00001e007988 */ /* 0x0001e80008000004 */
[----:B------:R1:W-:Y:S04]  /*378a0*/  STS.U8 [R30+UR4+0x2a60], R5 ;  /* 0x002a60051e007988 */ /* 0x0003e80008000004 */
[----:B----4-:R4:W-:Y:S04]  /*378b0*/  STS.U8 [R30+UR4+0x2a40], R6 ;  /* 0x002a40061e007988 */ /* 0x0109e80008000004 */
        /* <DEDUP_REMOVED lines=8> */
[----:B------:R-:W4:Y:S04]  /*37940*/  LDL.LU R9, [R1+0x3eb4] ;  /* 0x003eb40001097983 */ /* 0x000f280000300800 */
[----:B------:R0:W-:Y:S04]  /*37950*/  STS.U8 [R30+UR4+0x2c20], R10 ;  /* 0x002c200a1e007988 */ /* 0x0001e80008000004 */
        /* <DEDUP_REMOVED lines=9> */
[----:B------:R0:W-:Y:S04]  /*379f0*/  STS.U8 [R30+UR4+0x3000], R31 ;  /* 0x0030001f1e007988 */ /* 0x0001e80008000004 */
        /* <DEDUP_REMOVED lines=18> */
[----:B------:R1:W-:Y:S01]  /*37b20*/  STS.U8 [R30+UR4+0x3860], R0 ;  /* 0x003860001e007988 */ /* 0x0003e20008000004 */
[----:B0-----:R-:W0:Y:S03]  /*37b30*/  S2R R31, SR_TID.X ;  /* 0x00000000001f7919 */ /* 0x001e260000002100 */
[----:B---3--:R-:W-:Y:S04]  /*37b40*/  STL [R1+0x3bb4], R44 ;  /* 0x003bb42c01007387 */ /* 0x008fe80000100800 */
[----:B-1----:R-:W3:Y:S04]  /*37b50*/  LDL.LU R57, [R1+0xf24] ;  /* 0x000f240001397983 */ /* 0x002ee80000300800 */
        /* <DEDUP_REMOVED lines=18> */
[----:B--2---:R-:W-:Y:S04]  /*37c80*/  STL [R1+0x3bb8], R42 ;  /* 0x003bb82a01007387 */ /* 0x004fe80000100800 */
        /* <DEDUP_REMOVED lines=70> */
[----:B------:R0:W-:Y:S04]  /*380f0*/  STS.U8 [R30+UR4+0x3a20], R44 ;  /* 0x003a202c1e007988 */ /* 0x0001e80008000004 */
[----:B------:R-:W-:Y:S04]  /*38100*/  STL [R1+0x3df4], R42 ;  /* 0x003df42a01007387 */ /* 0x000fe80000100800 */
[----:B------:R-:W-:Y:S04]  /*38110*/  STL [R1+0x3dfc], R42 ;  /* 0x003dfc2a01007387 */ /* 0x000fe80000100800 */
[----:B------:R-:W-:Y:S04]  /*38120*/  STL [R1+0x3e04], R42 ;  /* 0x003e042a01007387 */ /* 0x000fe80000100800 */
[----:B------:R-:W-:Y:S04]  /*38130*/  STL [R1+0x3e0c], R42 ;  /* 0x003e0c2a01007387 */ /* 0x000fe80000100800 */
[----:B------:R-:W-:Y:S04]  /*38140*/  STL [R1+0x3e14], R42 ;  /* 0x003e142a01007387 */ /* 0x000fe80000100800 */
[----:B------:R-:W-:Y:S01]  /*38150*/  STL [R1+0x3e1c], R42 ;  /* 0x003e1c2a01007387 */ /* 0x000fe20000100800 */
[----:B0-----:R-:W-:-:S03]  /*38160*/  LOP3.LUT R44, R31, 0x1f, RZ, 0xc0, !PT ;  /* 0x0000001f1f2c7812 */ /* 0x001fc600078ec0ff */
[----:B------:R-:W-:Y:S04]  /*38170*/  STL [R1+0x3e70], R42 ;  /* 0x003e702a01007387 */ /* 0x000fe80000100800 */
[----:B------:R0:W-:Y:S04]  /*38180*/  STS.U8 [R44+UR4+0x3a00], R42 ;  /* 0x003a002a2c007988 */ /* 0x0001e80008000004 */
[----:B----4-:R-:W-:Y:S04]  /*38190*/  STS.U8 [R44+UR4+0x3a60], R40 ;  /* 0x003a60282c007988 */ /* 0x010fe80008000004 */
[----:B0-----:R-:W2:Y:S04]  /*381a0*/  LDL.LU R42, [R1+0xf28] ;  /* 0x000f2800012a7983 */ /* 0x001ea80000300800 */
[----:B------:R0:W-:Y:S04]  /*381b0*/  STL [R1+0x3e74], R40 ;  /* 0x003e742801007387 */ /* 0x0001e80000100800 */
[----:B0-----:R-:W4:Y:S04]  /*381c0*/  LDL.LU R40, [R1+0xf2c] ;  /* 0x000f2c0001287983 */ /* 0x001f280000300800 */
[----:B------:R-:W-:Y:S04]  /*381d0*/  STS.U8 [R44+UR4+0x3a40], R38 ;  /* 0x003a40262c007988 */ /* 0x000fe80008000004 */
[----:B------:R-:W-:Y:S04]  /*381e0*/  STL [R1+0x3e78], R38 ;  /* 0x003e782601007387 */ /* 0x000fe80000100800 */
        /* <DEDUP_REMOVED lines=11> */
[----:B------:R-:W-:Y:S04]  /*382a0*/  STS.U8 [R44+UR4+0x3e20], R4 ;  /* 0x003e20042c007988 */ /* 0x000fe80008000004 */
[----:B------:R-:W-:Y:S04]  /*382b0*/  STL [R1+0x3e94], R3 ;  /* 0x003e940301007387 */ /* 0x000fe80000100800 */
[----:B------:R-:W-:Y:S04]  /*382c0*/  STS.U8 [R44+UR4+0x3e00], R3 ;  /* 0x003e00032c007988 */ /* 0x000fe80008000004 */
[----:B------:R0:W-:Y:S01]  /*382d0*/  STL [R1+0x3e90], R44 ;  /* 0x003e902c01007387 */ /* 0x0001e20000100800 */
[----:B------:R-:W-:-:S04]  /*382e0*/  LOP3.LUT R31, R31, 0x1f, RZ, 0xc0, !PT ;  /* 0x0000001f1f1f7812 */ /* 0x000fc800078ec0ff */
[----:B------:R-:W-:Y:S01]  /*382f0*/  LOP3.LUT R31, R31, 0x8, RZ, 0x3c, !PT ;  /* 0x000000081f1f7812 */ /* 0x000fe200078e3cff */
        /* <DEDUP_REMOVED lines=10> */
[----:B----4-:R0:W-:Y:S04]  /*383a0*/  STS.U8 [R31+UR4+0x80], R40 ;  /* 0x000080281f007988 */ /* 0x0101e80008000004 */
[----:B--2---:R1:W-:Y:S04]  /*383b0*/  STS.U8 [R31+UR4+0xa0], R42 ;  /* 0x0000a02a1f007988 */ /* 0x0043e80008000004 */
[----:B---3--:R2:W-:Y:S04]  /*383c0*/  STS.U8 [R31+UR4+0xc0], R57 ;  /* 0x0000c0391f007988 */ /* 0x0085e80008000004 */
[----:B------:R3:W-:Y:S04]  /*383d0*/  STS.U8 [R31+UR4+0xe0], R56 ;  /* 0x0000e0381f007988 */ /* 0x0007e80008000004 */
[----:B------:R4:W-:Y:S04]  /*383e0*/  STS.U8 [R31+UR4+0x2a0], R55 ;  /* 0x0002a0371f007988 */ /* 0x0009e80008000004 */
[----:B------:R2:W-:Y:S04]  /*383f0*/  STS.U8 [R31+UR4+0x280], R53 ;  /* 0x000280351f007988 */ /* 0x0005e80008000004 */
[----:B0-----:R-:W3:Y:S04]  /*38400*/  LDL.LU R40, [R1+0xd4c] ;  /* 0x000d4c0001287983 */ /* 0x001ee80000300800 */
[----:B-1----:R-:W3:Y:S04]  /*38410*/  LDL.LU R42, [R1+0xd08] ;  /* 0x000d0800012a7983 */ /* 0x002ee80000300800 */
[----:B--2---:R-:W2:Y:S04]  /*38420*/  LDL.LU R57, [R1+0xd04] ;  /* 0x000d040001397983 */ /* 0x004ea80000300800 */
[----:B---3--:R-:W3:Y:S04]  /*38430*/  LDL.LU R56, [R1+0xd00] ;  /* 0x000d000001387983 */ /* 0x008ee80000300800 */
[----:B----4-:R-:W4:Y:S04]  /*38440*/  LDL.LU R55, [R1+0xcfc] ;  /* 0x000cfc0001377983 */ /* 0x010f280000300800 */
[----:B------:R0:W-:Y:S04]  /*38450*/  STS.U8 [R31+UR4+0x2e0], R2 ;  /* 0x0002e0021f007988 */ /* 0x0001e80008000004 */
[----:B------:R-:W4:Y:S04]  /*38460*/  LDL.LU R53, [R1+0xcc8] ;  /* 0x000cc80001357983 */ /* 0x000f280000300800 */
[----:B------:R1:W-:Y:S04]  /*38470*/  STS.U8 [R31+UR4+0x2c0], R43 ;  /* 0x0002c02b1f007988 */ /* 0x0003e80008000004 */
[----:B------:R0:W-:Y:S04]  /*38480*/  STS.U8 [R31+UR4+0x4c0], R41 ;  /* 0x0004c0291f007988 */ /* 0x0001e80008000004 */
[----:B------:R0:W-:Y:S04]  /*38490*/  STS.U8 [R31+UR4+0x4e0], R39 ;  /* 0x0004e0271f007988 */ /* 0x0001e80008000004 */
[----:B------:R1:W-:Y:S04]  /*384a0*/  STS.U8 [R31+UR4+0x480], R37 ;  /* 0x000480251f007988 */ /* 0x0003e80008000004 */
[----:B------:R1:W-:Y:S04]  /*384b0*/  STS.U8 [R31+UR4+0x4a0], R19 ;  /* 0x0004a0131f007988 */ /* 0x0003e80008000004 */
[----:B0-----:R-:W4:Y:S04]  /*384c0*/  LDL.LU R2, [R1+0xcc4] ;  /* 0x000cc40001027983 */ /* 0x001f280000300800 */
[----:B-1----:R-:W4:Y:S04]  /*384d0*/  LDL.LU R43, [R1+0xcc0] ;  /* 0x000cc000012b7983 */ /* 0x002f280000300800 */
[----:B------:R-:W4:Y:S04]  /*384e0*/  LDL.LU R41, [R1+0xcbc] ;  /* 0x000cbc0001297983 */ /* 0x000f280000300800 */
[----:B------:R-:W4:Y:S04]  /*384f0*/  LDL.LU R39, [R1+0xb18] ;  /* 0x000b180001277983 */ /* 0x000f280000300800 */
[----:B------:R-:W4:Y:S04]  /*38500*/  LDL.LU R37, [R1+0xb14] ;  /* 0x000b140001257983 */ /* 0x000f280000300800 */
        /* <DEDUP_REMOVED lines=19> */
[----:B------:R0:W-:Y:S04]  /*38640*/  STS.U8 [R31+UR4+0xa80], R44 ;  /* 0x000a802c1f007988 */ /* 0x0001e80008000004 */
        /* <DEDUP_REMOVED lines=15> */
[----:B0-----:R-:W4:Y:S04]  /*38740*/  LDL.LU R8, [R1+0x380] ;  /* 0x0003800001087983 */ /* 0x001f280000300800 */
[----:B-1----:R-:W4:Y:S04]  /*38750*/  LDL.LU R9, [R1+0x37c] ;  /* 0x00037c0001097983 */ /* 0x002f280000300800 */
[----:B------:R-:W4:Y:S04]  /*38760*/  LDL.LU R10, [R1+0x348] ;  /* 0x00034800010a7983 */ /* 0x000f280000300800 */
[----:B------:R-:W4:Y:S04]  /*38770*/  LDL.LU R38, [R1+0x344] ;  /* 0x0003440001267983 */ /* 0x000f280000300800 */
[----:B------:R0:W-:Y:S04]  /*38780*/  STS.U8 [R31+UR4+0xe80], R40 ;  /* 0x000e80281f007988 */ /* 0x0001e80008000004 */
[----:B------:R1:W-:Y:S04]  /*38790*/  STS.U8 [R31+UR4+0x1080], R42 ;  /* 0x0010802a1f007988 */ /* 0x0003e80008000004 */
[----:B--2---:R2:W-:Y:S04]  /*387a0*/  STS.U8 [R31+UR4+0x10a0], R57 ;  /* 0x0010a0391f007988 */ /* 0x0045e80008000004 */
[----:B---3--:R3:W-:Y:S04]  /*387b0*/  STS.U8 [R31+UR4+0x10c0], R56 ;  /* 0x0010c0381f007988 */ /* 0x0087e80008000004 */
[----:B----4-:R4:W-:Y:S04]  /*387c0*/  STS.U8 [R31+UR4+0x10e0], R55 ;  /* 0x0010e0371f007988 */ /* 0x0109e80008000004 */
[----:B------:R2:W-:Y:S04]  /*387d0*/  STS.U8 [R31+UR4+0x12a0], R53 ;  /* 0x0012a0351f007988 */ /* 0x0005e80008000004 */
[----:B0-----:R-:W4:Y:S04]  /*387e0*/  LDL.LU R40, [R1+0x340] ;  /* 0x0003400001287983 */ /* 0x001f280000300800 */
[----:B-1----:R-:W4:Y:S04]  /*387f0*/  LDL.LU R42, [R1+0x33c] ;  /* 0x00033c00012a7983 */ /* 0x002f280000300800 */
        /* <DEDUP_REMOVED lines=46> */
[----:B--2---:R-:W-:Y:S04]  /*38ae0*/  STS.U8 [R31+UR4+0x2080], R57 ;  /* 0x002080391f007988 */ /* 0x004fe80008000004 */
        /* <DEDUP_REMOVED lines=69> */
[----:B0-----:R-:W2:Y:S04]  /*38f40*/  LDL.LU R57, [R1+0xf1c] ;  /* 0x000f1c0001397983 */ /* 0x001ea80000300800 */
[----:B-1----:R-:W2:Y:S04]  /*38f50*/  LDL.LU R56, [R1+0xf18] ;  /* 0x000f180001387983 */ /* 0x002ea80000300800 */
[----:B---3--:R-:W3:Y:S04]  /*38f60*/  LDL.LU R55, [R1+0xf14] ;  /* 0x000f140001377983 */ /* 0x008ee80000300800 */
[----:B----4-:R-:W4:Y:S04]  /*38f70*/  LDL.LU R53, [R1+0xf10] ;  /* 0x000f100001357983 */ /* 0x010f280000300800 */
[----:B------:R-:W3:Y:S04]  /*38f80*/  LDL.LU R2, [R1+0xedc] ;  /* 0x000edc0001027983 */ /* 0x000ee80000300800 */
[----:B------:R0:W-:Y:S04]  /*38f90*/  STS.U8 [R31+UR4+0x32e0], R41 ;  /* 0x0032e0291f007988 */ /* 0x0001e80008000004 */
[----:B------:R-:W3:Y:S04]  /*38fa0*/  LDL.LU R43, [R1+0xed8] ;  /* 0x000ed800012b7983 */ /* 0x000ee80000300800 */
        /* <DEDUP_REMOVED lines=22> */
[----:B------:R-:W4:Y:S01]  /*39110*/  LDL.LU R60, [R1+0xe04] ;  /* 0x000e0400013c7983 */ /* 0x000f220000300800 */
[----:B------:R-:W-:-:S03]  /*39120*/  LOP3.LUT R3, R30, 0x10, RZ, 0x3c, !PT ;  /* 0x000000101e037812 */ /* 0x000fc600078e3cff */
[----:B--2---:R0:W-:Y:S04]  /*39130*/  STS.U8 [R31+UR4+0x38c0], R0 ;  /* 0x0038c0001f007988 */ /* 0x0041e80008000004 */
[----:B0-----:R-:W2:Y:S04]  /*39140*/  LDL.LU R0, [R1+0xe00] ;  /* 0x000e000001007983 */ /* 0x001ea80000300800 */
[----:B------:R-:W-:Y:S04]  /*39150*/  STS.U8 [R31+UR4+0x38e0], R61 ;  /* 0x0038e03d1f007988 */ /* 0x000fe80008000004 */
[----:B------:R-:W-:Y:S04]  /*39160*/  STS.U8 [R31+UR4+0x3aa0], R36 ;  /* 0x003aa0241f007988 */ /* 0x000fe80008000004 */
[----:B------:R-:W-:Y:S04]  /*39170*/  STS.U8 [R31+UR4+0x3a80], R34 ;  /* 0x003a80221f007988 */ /* 0x000fe80008000004 */
[----:B------:R-:W2:Y:S04]  /*39180*/  LDL.LU R44, [R1+0xdfc] ;  /* 0x000dfc00012c7983 */ /* 0x000ea80000300800 */
        /* <DEDUP_REMOVED lines=18> */
[----:B------:R0:W-:Y:S04]  /*392b0*/  STS.U8 [R31+UR4+0x3e80], R29 ;  /* 0x003e801d1f007988 */ /* 0x0001e80008000004 */
[----:B------:R-:W2:Y:S04]  /*392c0*/  LDL.LU R42, [R1+0xd44] ;  /* 0x000d4400012a7983 */ /* 0x000ea80000300800 */
[----:B------:R1:W-:Y:S04]  /*392d0*/  STS.U8 [R3+UR4+0x100], R57 ;  /* 0x0001003903007988 */ /* 0x0003e80008000004 */
[----:B------:R0:W-:Y:S04]  /*392e0*/  STS.U8 [R3+UR4+0x120], R56 ;  /* 0x0001203803007988 */ /* 0x0001e80008000004 */
[----:B---3--:R3:W-:Y:S04]  /*392f0*/  STS.U8 [R3+UR4+0x140], R55 ;  /* 0x0001403703007988 */ /* 0x0087e80008000004 */
[----:B----4-:R4:W-:Y:S04]  /*39300*/  STS.U8 [R3+UR4+0x160], R53 ;  /* 0x0001603503007988 */ /* 0x0109e80008000004 */
[----:B------:R3:W-:Y:S04]  /*39310*/  STS.U8 [R3+UR4+0x320], R2 ;  /* 0x0003200203007988 */ /* 0x0007e80008000004 */
[----:B0-----:R-:W2:Y:S04]  /*39320*/  LDL.LU R31, [R1+0xd40] ;  /* 0x000d4000011f7983 */ /* 0x001ea80000300800 */
[----:B-1----:R-:W2:Y:S04]  /*39330*/  LDL.LU R57, [R1+0xd3c] ;  /* 0x000d3c0001397983 */ /* 0x002ea80000300800 */
[----:B------:R-:W2:Y:S04]  /*39340*/  LDL.LU R56, [R1+0xcf8] ;  /* 0x000cf80001387983 */ /* 0x000ea80000300800 */
[----:B---3--:R-:W3:Y:S04]  /*39350*/  LDL.LU R55, [R1+0xcf4] ;  /* 0x000cf40001377983 */ /* 0x008ee80000300800 */
[----:B----4-:R-:W4:Y:S04]  /*39360*/  LDL.LU R53, [R1+0xcf0] ;  /* 0x000cf00001357983 */ /* 0x010f280000300800 */
        /* <DEDUP_REMOVED lines=26> */
[----:B0-----:R-:W4:Y:S04]  /*39510*/  LDL.LU R60, [R1+0xa88] ;  /* 0x000a8800013c7983 */ /* 0x001f280000300800 */
[----:B--2---:R0:W-:Y:S04]  /*39520*/  STS.U8 [R3+UR4+0x940], R0 ;  /* 0x0009400003007988 */ /* 0x0041e80008000004 */
[----:B0-----:R-:W2:Y:S04]  /*39530*/  LDL.LU R0, [R1+0xa84] ;  /* 0x000a840001007983 */ /* 0x001ea80000300800 */
        /* <DEDUP_REMOVED lines=8> */
[----:B------:R-:W2:Y:S04]  /*395c0*/  LDL.LU R5, [R1+0x3b8] ;  /* 0x0003b80001057983 */ /* 0x000ea80000300800 */
[----:B------:R-:W2:Y:S04]  /*395d0*/  LDL.LU R6, [R1+0x3b4] ;  /* 0x0003b40001067983 */ /* 0x000ea80000300800 */
[----:B------:R-:W2:Y:S04]  /*395e0*/  LDL.LU R7, [R1+0x3b0] ;  /* 0x0003b00001077983 */ /* 0x000ea80000300800 */
[----:B------:R0:W-:Y:S04]  /*395f0*/  STS.U8 [R3+UR4+0xd60], R9 ;  /* 0x000d600903007988 */ /* 0x0001e80008000004 */
[----:B------:R-:W2:Y:S04]  /*39600*/  LDL.LU R8, [R1+0x3ac] ;  /* 0x0003ac0001087983 */ /* 0x000ea80000300800 */
        /* <DEDUP_REMOVED lines=11> */
[----:B---3--:R-:W3:Y:S04]  /*396c0*/  LDL.LU R31, [R1+0x334] ;  /* 0x00033400011f7983 */ /* 0x008ee80000300800 */
[----:B------:R1:W-:Y:S04]  /*396d0*/  STS.U8 [R3+UR4+0x1100], R56 ;  /* 0x0011003803007988 */ /* 0x0003e80008000004 */
[----:B------:R0:W-:Y:S04]  /*396e0*/  STS.U8 [R3+UR4+0x1120], R55 ;  /* 0x0011203703007988 */ /* 0x0001e80008000004 */
[----:B----4-:R4:W-:Y:S04]  /*396f0*/  STS.U8 [R3+UR4+0x1140], R53 ;  /* 0x0011403503007988 */ /* 0x0109e80008000004 */
[----:B------:R1:W-:Y:S04]  /*39700*/  STS.U8 [R3+UR4+0x1160], R2 ;  /* 0x0011600203007988 */ /* 0x0003e80008000004 */
[----:B------:R4:W-:Y:S04]  /*39710*/  STS.U8 [R3+UR4+0x1320], R43 ;  /* 0x0013202b03007988 */ /* 0x0009e80008000004 */
[----:B0-----:R-:W3:Y:S04]  /*39720*/  LDL.LU R57, [R1+0x330] ;  /* 0x0003300001397983 */ /* 0x001ee80000300800 */
[----:B-1----:R-:W3:Y:S04]  /*39730*/  LDL.LU R56, [R1+0x32c] ;  /* 0x00032c0001387983 */ /* 0x002ee80000300800 */
[----:B------:R-:W3:Y:S04]  /*39740*/  LDL.LU R55, [R1+0x2f8] ;  /* 0x0002f80001377983 */ /* 0x000ee80000300800 */
[----:B----4-:R-:W4:Y:S04]  /*39750*/  LDL.LU R53, [R1+0x2f4] ;  /* 0x0002f40001357983 */ /* 0x010f280000300800 */
        /* <DEDUP_REMOVED lines=25> */
[----:B------:R-:W4:Y:S04]  /*398f0*/  LDL.LU R60, [R1+0x22c] ;  /* 0x00022c00013c7983 */ /* 0x000f280000300800 */
[----:B--2---:R0:W-:Y:S04]  /*39900*/  STS.U8 [R3+UR4+0x1920], R0 ;  /* 0x0019200003007988 */ /* 0x0041e80008000004 */
[----:B0-----:R-:W2:Y:S04]  /*39910*/  LDL.LU R0, [R1+0x1f8] ;  /* 0x0001f80001007983 */ /* 0x001ea80000300800 */
        /* <DEDUP_REMOVED lines=11> */
[----:B---3--:R-:W-:Y:S04]  /*399d0*/  STS.U8 [R3+UR4+0x1f40], R31 ;  /* 0x001f401f03007988 */ /* 0x008fe80008000004 */
[----:B------:R-:W-:Y:S04]  /*399e0*/  STS.U8 [R3+UR4+0x1f20], R57 ;  /* 0x001f203903007988 */ /* 0x000fe80008000004 */
[----:B------:R-:W-:Y:S04]  /*399f0*/  STS.U8 [R3+UR4+0x1f00], R56 ;  /* 0x001f003803007988 */ /* 0x000fe80008000004 */
[----:B------:R-:W-:Y:S04]  /*39a00*/  STS.U8 [R3+UR4+0x2100], R55 ;  /* 0x0021003703007988 */ /* 0x000fe80008000004 */
        /* <DEDUP_REMOVED lines=85> */
[----:B--2---:R-:W2:Y:S04]  /*39f60*/  LDL.LU R17, [R1+0xe80] ;  /* 0x000e800001117983 */ /* 0x004ea80000300800 */
        /* <DEDUP_REMOVED lines=10> */
[----:B0-----:R-:W2:Y:S04]  /*3a010*/  LDL.LU R0, [R1+0xdf4] ;  /* 0x000df40001007983 */ /* 0x001ea80000300800 */
[----:B------:R-:W2:Y:S01]  /*3a020*/  LDL.LU R44, [R1+0xdf0] ;  /* 0x000df000012c7983 */ /* 0x000ea20000300800 */
[----:B------:R-:W-:-:S03]  /*3a030*/  LOP3.LUT R30, R30, 0x18, RZ, 0x3c, !PT ;  /* 0x000000181e1e7812 */ /* 0x000fc600078e3cff */
[----:B---3--:R-:W-:Y:S04]  /*3a040*/  STS.U8 [R3+UR4+0x3900], R60 ;  /* 0x0039003c03007988 */ /* 0x008fe80008000004 */
        /* <DEDUP_REMOVED lines=27> */
[----:B------:R-:W3:Y:S04]  /*3a200*/  LDL.LU R31, [R1+0xd30] ;  /* 0x000d3000011f7983 */ /* 0x000ee80000300800 */
        /* <DEDUP_REMOVED lines=16> */
[----:B--2---:R2:W-:Y:S04]  /*3a310*/  STS.U8 [R30+UR4+0x5a0], R17 ;  /* 0x0005a0111e007988 */ /* 0x0045e80008000004 */
        /* <DEDUP_REMOVED lines=18> */
[----:B------:R0:W-:Y:S04]  /*3a440*/  STS.U8 [R30+UR4+0x9c0], R44 ;  /* 0x0009c02c1e007988 */ /* 0x0001e80008000004 */
[----:B0-----:R-:W2:Y:S04]  /*3a450*/  LDL.LU R44, [R1+0xa74] ;  /* 0x000a7400012c7983 */ /* 0x001ea80000300800 */
[----:B---3--:R0:W-:Y:S04]  /*3a460*/  STS.U8 [R30+UR4+0x9e0], R3 ;  /* 0x0009e0031e007988 */ /* 0x0081e80008000004 */
        /* <DEDUP_REMOVED lines=8> */
[----:B------:R-:W3:Y:S04]  /*3a4f0*/  LDL.LU R6, [R1+0x3a4] ;  /* 0x0003a40001067983 */ /* 0x000ee80000300800 */
        /* <DEDUP_REMOVED lines=8> */
[----:B0-----:R-:W3:Y:S04]  /*3a580*/  LDL.LU R9, [R1+0x368] ;  /* 0x0003680001097983 */ /* 0x001ee80000300800 */
[----:B-1----:R-:W3:Y:S04]  /*3a590*/  LDL.LU R10, [R1+0x364] ;  /* 0x00036400010a7983 */ /* 0x002ee80000300800 */
        /* <DEDUP_REMOVED lines=40> */
[----:B------:R-:W-:Y:S04]  /*3a820*/  STS.U8 [R30+UR4+0x19a0], R44 ;  /* 0x0019a02c1e007988 */ /* 0x000fe80008000004 */
[----:B------:R0:W-:Y:S04]  /*3a830*/  STS.U8 [R30+UR4+0x19c0], R3 ;  /* 0x0019c0031e007988 */ /* 0x0001e80008000004 */
[----:B------:R-:W-:Y:S04]  /*3a840*/  STS.U8 [R30+UR4+0x19e0], R4 ;  /* 0x0019e0041e007988 */ /* 0x000fe80008000004 */
[----:B---3--:R-:W-:Y:S04]  /*3a850*/  STS.U8 [R30+UR4+0x1ba0], R5 ;  /* 0x001ba0051e007988 */ /* 0x008fe80008000004 */
[----:B------:R1:W-:Y:S04]  /*3a860*/  STS.U8 [R30+UR4+0x1b80], R6 ;  /* 0x001b80061e007988 */ /* 0x0003e80008000004 */
[----:B------:R3:W-:Y:S04]  /*3a870*/  STS.U8 [R30+UR4+0x1be0], R7 ;  /* 0x001be0071e007988 */ /* 0x0007e80008000004 */
[----:B------:R1:W-:Y:S04]  /*3a880*/  STS.U8 [R30+UR4+0x1bc0], R8 ;  /* 0x001bc0081e007988 */ /* 0x0003e80008000004 */
[----:B0-----:R-:W2:Y:S04]  /*3a890*/  LDL.LU R3, [R1+0x1e8] ;  /* 0x0001e80001037983 */ /* 0x001ea80000300800 */
[----:B------:R-:W2:Y:S04]  /*3a8a0*/  LDL.LU R44, [R1+0x1e4] ;  /* 0x0001e400012c7983 */ /* 0x000ea80000300800 */
[----:B-1----:R-:W2:Y:S04]  /*3a8b0*/  LDL.LU R6, [R1+0x1e0] ;  /* 0x0001e00001067983 */ /* 0x002ea80000300800 */
[----:B---3--:R-:W3:Y:S04]  /*3a8c0*/  LDL.LU R7, [R1+0x1dc] ;  /* 0x0001dc0001077983 */ /* 0x008ee80000300800 */
[----:B------:R0:W-:Y:S04]  /*3a8d0*/  STS.U8 [R30+UR4+0x1dc0], R9 ;  /* 0x001dc0091e007988 */ /* 0x0001e80008000004 */
[----:B------:R1:W-:Y:S04]  /*3a8e0*/  STS.U8 [R30+UR4+0x1de0], R10 ;  /* 0x001de00a1e007988 */ /* 0x0003e80008000004 */
[----:B------:R-:W3:Y:S04]  /*3a8f0*/  LDL.LU R8, [R1+0x1a8] ;  /* 0x0001a80001087983 */ /* 0x000ee80000300800 */
[----:B------:R0:W-:Y:S04]  /*3a900*/  STS.U8 [R30+UR4+0x1d80], R38 ;  /* 0x001d80261e007988 */ /* 0x0001e80008000004 */
[----:B------:R0:W-:Y:S04]  /*3a910*/  STS.U8 [R30+UR4+0x1da0], R40 ;  /* 0x001da0281e007988 */ /* 0x0001e80008000004 */
[----:B------:R1:W-:Y:S04]  /*3a920*/  STS.U8 [R30+UR4+0x1fe0], R42 ;  /* 0x001fe02a1e007988 */ /* 0x0003e80008000004 */
[----:B------:R-:W-:Y:S04]  /*3a930*/  STS.U8 [R30+UR4+0x1fc0], R31 ;  /* 0x001fc01f1e007988 */ /* 0x000fe80008000004 */
[----:B0-----:R-:W3:Y:S04]  /*3a940*/  LDL.LU R9, [R1+0x1a4] ;  /* 0x0001a40001097983 */ /* 0x001ee80000300800 */
[----:B-1----:R-:W3:Y:S04]  /*3a950*/  LDL.LU R10, [R1+0x1a0] ;  /* 0x0001a000010a7983 */ /* 0x002ee80000300800 */
        /* <DEDUP_REMOVED lines=8> */
[----:B0-----:R-:W3:Y:S04]  /*3a9e0*/  LDL.LU R57, [R1+0x160] ;  /* 0x0001600001397983 */ /* 0x001ee80000300800 */
[----:B-1----:R-:W3:Y:S04]  /*3a9f0*/  LDL.LU R56, [R1+0x15c] ;  /* 0x00015c0001387983 */ /* 0x002ee80000300800 */
[----:B----4-:R-:W4:Y:S04]  /*3aa00*/  LDL.LU R55, [R1+0x128] ;  /* 0x0001280001377983 */ /* 0x010f280000300800 */
[----:B------:R0:W-:Y:S04]  /*3aa10*/  STS.U8 [R30+UR4+0x21e0], R43 ;  /* 0x0021e02b1e007988 */ /* 0x0001e80008000004 */
[----:B------:R-:W4:Y:S04]  /*3aa20*/  LDL.LU R53, [R1+0x124] ;  /* 0x0001240001357983 */ /* 0x000f280000300800 */
[----:B------:R-:W4:Y:S04]  /*3aa30*/  LDL.LU R2, [R1+0x120] ;  /* 0x0001200001027983 */ /* 0x000f280000300800 */
[----:B------:R1:W-:Y:S04]  /*3aa40*/  STS.U8 [R30+UR4+0x23a0], R41 ;  /* 0x0023a0291e007988 */ /* 0x0003e80008000004 */
[----:B------:R1:W-:Y:S04]  /*3aa50*/  STS.U8 [R30+UR4+0x2380], R39 ;  /* 0x002380271e007988 */ /* 0x0003e80008000004 */
[----:B------:R1:W-:Y:S04]  /*3aa60*/  STS.U8 [R30+UR4+0x23e0], R37 ;  /* 0x0023e0251e007988 */ /* 0x0003e80008000004 */
[----:B0-----:R-:W4:Y:S04]  /*3aa70*/  LDL.LU R43, [R1+0x11c] ;  /* 0x00011c00012b7983 */ /* 0x001f280000300800 */
[----:B------:R0:W-:Y:S04]  /*3aa80*/  STS.U8 [R30+UR4+0x23c0], R19 ;  /* 0x0023c0131e007988 */ /* 0x0001e80008000004 */
[----:B-1----:R-:W4:Y:S04]  /*3aa90*/  LDL.LU R41, [R1+0xe8] ;  /* 0x0000e80001297983 */ /* 0x002f280000300800 */
[----:B------:R-:W4:Y:S04]  /*3aaa0*/  LDL.LU R39, [R1+0xe4] ;  /* 0x0000e40001277983 */ /* 0x000f280000300800 */
[----:B------:R1:W-:Y:S04]  /*3aab0*/  STS.U8 [R30+UR4+0x25c0], R18 ;  /* 0x0025c0121e007988 */ /* 0x0003e80008000004 */
[----:B------:R-:W4:Y:S04]  /*3aac0*/  LDL.LU R37, [R1+0xe0] ;  /* 0x0000e00001257983 */ /* 0x000f280000300800 */
[----:B--2---:R2:W-:Y:S04]  /*3aad0*/  STS.U8 [R30+UR4+0x25e0], R17 ;  /* 0x0025e0111e007988 */ /* 0x0045e80008000004 */
[----:B0-----:R-:W4:Y:S04]  /*3aae0*/  LDL.LU R19, [R1+0xdc] ;  /* 0x0000dc0001137983 */ /* 0x001f280000300800 */
[----:B-1----:R-:W4:Y:S04]  /*3aaf0*/  LDL.LU R18, [R1+0xa8] ;  /* 0x0000a80001127983 */ /* 0x002f280000300800 */
[----:B------:R0:W-:Y:S04]  /*3ab00*/  STS.U8 [R30+UR4+0x2580], R16 ;  /* 0x002580101e007988 */ /* 0x0001e80008000004 */
[----:B------:R1:W-:Y:S04]  /*3ab10*/  STS.U8 [R30+UR4+0x25a0], R46 ;  /* 0x0025a02e1e007988 */ /* 0x0003e80008000004 */
[----:B------:R0:W-:Y:S04]  /*3ab20*/  STS.U8 [R30+UR4+0x27e0], R48 ;  /* 0x0027e0301e007988 */ /* 0x0001e80008000004 */
[----:B--2---:R-:W2:Y:S04]  /*3ab30*/  LDL.LU R17, [R1+0xa4] ;  /* 0x0000a40001117983 */ /* 0x004ea80000300800 */
        /* <DEDUP_REMOVED lines=9> */
[----:B------:R-:W2:Y:S04]  /*3abd0*/  LDL.LU R4, [R1+0x28] ;  /* 0x0000280001047983 */ /* 0x000ea80000300800 */
[----:B------:R-:W2:Y:S04]  /*3abe0*/  LDL.LU R5, [R1+0x24] ;  /* 0x0000240001057983 */ /* 0x000ea80000300800 */
[----:B------:R-:W2:Y:S04]  /*3abf0*/  LDL.LU R31, [R1+0x20] ;  /* 0x00002000011f7983 */ /* 0x000ea80000300800 */
[----:B------:R0:W-:Y:S04]  /*3ac00*/  STS.U8 [R30+UR4+0x2980], R3 ;  /* 0x002980031e007988 */ /* 0x0001e80008000004 */
[----:B------:R1:W-:Y:S04]  /*3ac10*/  STS.U8 [R30+UR4+0x29a0], R44 ;  /* 0x0029a02c1e007988 */ /* 0x0003e80008000004 */
[----:B------:R0:W-:Y:S04]  /*3ac20*/  STS.U8 [R30+UR4+0x29c0], R6 ;  /* 0x0029c0061e007988 */ /* 0x0001e80008000004 */
[----:B---3--:R3:W-:Y:S04]  /*3ac30*/  STS.U8 [R30+UR4+0x29e0], R7 ;  /* 0x0029e0071e007988 */ /* 0x0087e80008000004 */
[----:B------:R3:W-:Y:S04]  /*3ac40*/  STS.U8 [R30+UR4+0x2ba0], R8 ;  /* 0x002ba0081e007988 */ /* 0x0007e80008000004 */
[----:B0-----:R-:W2:Y:S04]  /*3ac50*/  LDL.LU R3, [R1+0x3e94] ;  /* 0x003e940001037983 */ /* 0x001ea80000300800 */
[----:B-1----:R-:W2:Y:S04]  /*3ac60*/  LDL.LU R44, [R1+0x3e90] ;  /* 0x003e9000012c7983 */ /* 0x002ea80000300800 */
[----:B------:R-:W2:Y:S04]  /*3ac70*/  LDL.LU R6, [R1+0x3e8c] ;  /* 0x003e8c0001067983 */ /* 0x000ea80000300800 */
[----:B---3--:R-:W3:Y:S04]  /*3ac80*/  LDL.LU R7, [R1+0x3e88] ;  /* 0x003e880001077983 */ /* 0x008ee80000300800 */
        /* <DEDUP_REMOVED lines=20> */
[----:B------:R-:W3:Y:S04]  /*3add0*/  LDL.LU R53, [R1+0x3e60] ;  /* 0x003e600001357983 */ /* 0x000ee80000300800 */
[----:B------:R-:W3:Y:S04]  /*3ade0*/  LDL.LU R2, [R1+0x3e5c] ;  /* 0x003e5c0001027983 */ /* 0x000ee80000300800 */
[----:B------:R1:W-:Y:S04]  /*3adf0*/  STS.U8 [R30+UR4+0x3180], R41 ;  /* 0x003180291e007988 */ /* 0x0003e80008000004 */
[----:B------:R1:W-:Y:S04]  /*3ae00*/  STS.U8 [R30+UR4+0x31a0], R39 ;  /* 0x0031a0271e007988 */ /* 0x0003e80008000004 */
[----:B------:R1:W-:Y:S04]  /*3ae10*/  STS.U8 [R30+UR4+0x31c0], R37 ;  /* 0x0031c0251e007988 */ /* 0x0003e80008000004 */
[----:B0-----:R-:W3:Y:S04]  /*3ae20*/  LDL.LU R43, [R1+0x3e58] ;  /* 0x003e5800012b7983 */ /* 0x001ee80000300800 */
[----:B-1----:R-:W3:Y:S04]  /*3ae30*/  LDL.LU R41, [R1+0x3e54] ;  /* 0x003e540001297983 */ /* 0x002ee80000300800 */
[----:B------:R0:W-:Y:S04]  /*3ae40*/  STS.U8 [R30+UR4+0x31e0], R19 ;  /* 0x0031e0131e007988 */ /* 0x0001e80008000004 */
[----:B------:R-:W3:Y:S04]  /*3ae50*/  LDL.LU R39, [R1+0x3e50] ;  /* 0x003e500001277983 */ /* 0x000ee80000300800 */
[----:B------:R-:W3:Y:S04]  /*3ae60*/  LDL.LU R37, [R1+0x3e4c] ;  /* 0x003e4c0001257983 */ /* 0x000ee80000300800 */
[----:B------:R1:W-:Y:S04]  /*3ae70*/  STS.U8 [R30+UR4+0x33a0], R18 ;  /* 0x0033a0121e007988 */ /* 0x0003e80008000004 */
[----:B--2---:R2:W-:Y:S04]  /*3ae80*/  STS.U8 [R30+UR4+0x3380], R17 ;  /* 0x003380111e007988 */ /* 0x0045e80008000004 */
[----:B0-----:R-:W3:Y:S04]  /*3ae90*/  LDL.LU R19, [R1+0x3e48] ;  /* 0x003e480001137983 */ /* 0x001ee80000300800 */
[----:B-1----:R-:W3:Y:S04]  /*3aea0*/  LDL.LU R18, [R1+0x3e44] ;  /* 0x003e440001127983 */ /* 0x002ee80000300800 */
        /* <DEDUP_REMOVED lines=14> */
[----:B------:R1:W-:Y:S04]  /*3af90*/  STS.U8 [R30+UR4+0x37c0], R5 ;  /* 0x0037c0051e007988 */ /* 0x0003e80008000004 */
[----:B------:R-:W-:Y:S04]  /*3afa0*/  STS.U8 [R30+UR4+0x37a0], R31 ;  /* 0x0037a01f1e007988 */ /* 0x000fe80008000004 */
[----:B0-----:R-:W3:Y:S04]  /*3afb0*/  LDL R4, [R1+0x2cec] ;  /* 0x002cec0001047983 */ /* 0x001ee80000100800 */
[----:B-1----:R-:W3:Y:S04]  /*3afc0*/  LDL R5, [R1+0x2ce0] ;  /* 0x002ce00001057983 */ /* 0x002ee80000100800 */
[----:B--2---:R-:W-:Y:S04]  /*3afd0*/  STS.U8 [R30+UR4+0x3780], R0 ;  /* 0x003780001e007988 */ /* 0x004fe80008000004 */
        /* <DEDUP_REMOVED lines=10> */
[----:B------:R-:W-:Y:S04]  /*3b080*/  STS.U8 [R30+UR4+0x3d80], R41 ;  /* 0x003d80291e007988 */ /* 0x000fe80008000004 */
[----:B------:R-:W-:Y:S04]  /*3b090*/  STS.U8 [R30+UR4+0x3da0], R43 ;  /* 0x003da02b1e007988 */ /* 0x000fe80008000004 */
[----:B------:R-:W-:Y:S04]  /*3b0a0*/  STS.U8 [R30+UR4+0x3fe0], R53 ;  /* 0x003fe0351e007988 */ /* 0x000fe80008000004 */
[----:B----4-:R-:W-:Y:S04]  /*3b0b0*/  STS.U8 [R30+UR4+0x3fc0], R55 ;  /* 0x003fc0371e007988 */ /* 0x010fe80008000004 */
[----:B------:R-:W-:Y:S04]  /*3b0c0*/  STS.U8 [R30+UR4+0x3fa0], R56 ;  /* 0x003fa0381e007988 */ /* 0x000fe80008000004 */
[----:B------:R0:W-:Y:S01]  /*3b0d0*/  STS.U8 [R30+UR4+0x3f80], R57 ;  /* 0x003f80391e007988 */ /* 0x0001e20008000004 */
[----:B------:R-:W-:Y:S06]  /*3b0e0*/  BAR.SYNC.DEFER_BLOCKING 0x0 ;  /* 0x0000000000007b1d */ /* 0x000fec0000010000 */
[----:B0-----:R-:W2:Y:S01]  /*3b0f0*/  LDL.LU R30, [R1+0x3e24] ;  /* 0x003e2400011e7983 */ /* 0x001ea20000300800 */
[----:B------:R-:W-:-:S04]  /*3b100*/  LOP3.LUT R0, R44, 0x60, RZ, 0xfc, !PT ;  /* 0x000000602c007812 */ /* 0x000fc800078efcff */
[----:B------:R-:W-:Y:S02]  /*3b110*/  ISETP.GE.AND P2, PT, R0, R2, PT ;  /* 0x000000020000720c */ /* 0x000fe40003f46270 */
[----:B--2---:R-:W-:-:S11]  /*3b120*/  PRMT R30, RZ, 0x7610, R30 ;  /* 0x00007610ff1e7816 */ /* 0x004fd6000000001e */
[----:B------:R-:W2:Y:S01]  /*3b130*/  @!P2 LDG.E.U8 R30, desc[UR40][R4.64] ;  /* 0x00000028041ea981 */ /* 0x000ea2000c1e1100 */
[----:B------:R-:W-:-:S04]  /*3b140*/  LOP3.LUT R31, R44, 0x40, RZ, 0xfc, !PT ;  /* 0x000000402c1f7812 */ /* 0x000fc800078efcff */
[----:B------:R-:W-:Y:S01]  /*3b150*/  ISETP.GE.AND P1, PT, R31, R2, PT ;  /* 0x000000021f00720c */ /* 0x000fe20003f26270 */
[----:B--2---:R0:W-:Y:S04]  /*3b160*/  STL [R1+0xfb0], R30 ;  /* 0x000fb01e01007387 */ /* 0x0041e80000100800 */
[----:B0-----:R-:W2:Y:S04]  /*3b170*/  LDL.LU R30, [R1+0x3e20] ;  /* 0x003e2000011e7983 */ /* 0x001ea80000300800 */
[----:B------:R-:W3:Y:S04]  /*3b180*/  LDL R4, [R1+0x27bc] ;  /* 0x0027bc0001047983 */ /* 0x000ee80000100800 */
[----:B------:R-:W3:Y:S01]  /*3b190*/  LDL R5, [R1+0x27c0] ;  /* 0x0027c00001057983 */ /* 0x000ee20000100800 */
[----:B------:R-:W-:-:S02]  /*3b1a0*/  PRMT R42, RZ, 0x7610, R42 ;  /* 0x00007610ff2a7816 */ /* 0x000fc4000000002a */
[----:B---3--:R-:W-:-:S04]  /*3b1b0*/  @!P1 LOP3.LUT R5, R5, R4, RZ, 0x3c, !PT ;  /* 0x0000000405059212 */ /* 0x008fc800078e3cff */
[----:B------:R-:W-:-:S04]  /*3b1c0*/  @!P1 LOP3.LUT R4, R5, R4, RZ, 0x3c, !PT ;  /* 0x0000000405049212 */ /* 0x000fc800078e3cff */
[----:B------:R-:W-:-:S05]  /*3b1d0*/  @!P1 LOP3.LUT R5, R5, R4, RZ, 0x3c, !PT ;  /* 0x0000000405059212 */ /* 0x000fca00078e3cff */
[----:B------:R-:W3:Y:S01]  /*3b1e0*/  @!P1 LDG.E.U8 R42, desc[UR40][R4.64] ;  /* 0x00000028042a9981 */ /* 0x000ee2000c1e1100 */
[----:B------:R-:W-:-:S03]  /*3b1f0*/  ISETP.GE.AND P5, PT, R31, R2, PT ;  /* 0x000000021f00720c */ /* 0x000fc60003fa6270 */
[----:B---3--:R0:W-:Y:S04]  /*3b200*/  STL [R1+0xfac], R42 ;  /* 0x000fac2a01007387 */ /* 0x0081e80000100800 */
[----:B0-----:R-:W3:Y:S04]  /*3b210*/  LDL.LU R42, [R1+0x3e1c] ;  /* 0x003e1c00012a7983 */ /* 0x001ee80000300800 */
[----:B------:R-:W4:Y:S04]  /*3b220*/  LDL R4, [R1+0x27dc] ;  /* 0x0027dc0001047983 */ /* 0x000f280000100800 */
[----:B------:R-:W4:Y:S01]  /*3b230*/  LDL R5, [R1+0x27e0] ;  /* 0x0027e00001057983 */ /* 0x000f220000100800 */
[----:B--2---:R-:W-:-:S02]  /*3b240*/  PRMT R30, RZ, 0x7610, R30 ;  /* 0x00007610ff1e7816 */ /* 0x004fc4000000001e */
[----:B----4-:R-:W-:-:S04]  /*3b250*/  @!P5 LOP3.LUT R5, R5, R4, RZ, 0x3c, !PT ;  /* 0x000000040505d212 */ /* 0x010fc800078e3cff */
[----:B------:R-:W-:-:S04]  /*3b260*/  @!P5 LOP3.LUT R4, R5, R4, RZ, 0x3c, !PT ;  /* 0x000000040504d212 */ /* 0x000fc800078e3cff */
[----:B------:R-:W-:-:S05]  /*3b270*/  @!P5 LOP3.LUT R5, R5, R4, RZ, 0x3c, !PT ;  /* 0x000000040505d212 */ /* 0x000fca00078e3cff */
[----:B------:R-:W2:Y:S01]  /*3b280*/  @!P5 LDG.E.U8 R30, desc[UR40][R4.64] ;  /* 0x00000028041ed981 */ /* 0x000ea2000c1e1100 */
[----:B------:R-:W-:-:S03]  /*3b290*/  ISETP.GE.AND P3, PT, R31, R2, PT ;  /* 0x000000021f00720c */ /* 0x000fc60003f66270 */
[----:B--2---:R0:W-:Y:S04]  /*3b2a0*/  STL [R1+0xfa8], R30 ;  /* 0x000fa81e01007387 */ /* 0x0041e80000100800 */
[----:B0-----:R-:W2:Y:S04]  /*3b2b0*/  LDL.LU R30, [R1+0x3e18] ;  /* 0x003e1800011e7983 */ /* 0x001ea80000300800 */
[----:B------:R-:W4:Y:S04]  /*3b2c0*/  LDL R4, [R1+0x27fc] ;  /* 0x0027fc0001047983 */ /* 0x000f280000100800 */
[----:B------:R-:W4:Y:S01]  /*3b2d0*/  LDL R5, [R1+0x2800] ;  /* 0x0028000001057983 */ /* 0x000f220000100800 */
[----:B---3--:R-:W-:-:S02]  /*3b2e0*/  PRMT R42, RZ, 0x7610, R42 ;  /* 0x00007610ff2a7816 */ /* 0x008fc4000000002a */
[----:B----4-:R-:W-:-:S04]  /*3b2f0*/  @!P3 LOP3.LUT R5, R5, R4, RZ, 0x3c, !PT ;  /* 0x000000040505b212 */ /* 0x010fc800078e3cff */
        /* <DEDUP_REMOVED lines=1498> */
[----:B------:R-:W-:-:S02]  /*410a0*/  PRMT R3, RZ, 0x7610, R3 ;  /* 0x00007610ff037816 */ /* 0x000fc40000000003 */
[----:B----4-:R-:W-:-:S04]  /*410b0*/  @!P3 LOP3.LUT R5, R5, R4, RZ, 0x3c, !PT ;  /* 0x000000040505b212 */ /* 0x010fc800078e3cff */
[----:B------:R-:W-:-:S04]  /*410c0*/  @!P3 LOP3.LUT R4, R5, R4, RZ, 0x3c, !PT ;  /* 0x000000040504b212 */ /* 0x000fc800078e3cff */
[----:B------:R-:W-:-:S05]  /*410d0*/  @!P3 LOP3.LUT R5, R5, R4, RZ, 0x3c, !PT ;  /* 0x000000040505b212 */ /* 0x000fca00078e3cff */
[----:B------:R0:W4:Y:S04]  /*410e0*/  @!P3 LDG.E.U8 R3, desc[UR40][R4.64] ;  /* 0x000000280403b981 */ /* 0x000128000c1e1100 */
[----:B------:R-:W0:Y:S04]  /*410f0*/  LDL R4, [R1+0x1d68] ;  /* 0x001d680001047983 */ /* 0x000e280000100800 */
[----:B------:R-:W0:Y:S01]  /*41100*/  LDL R5, [R1+0x1d6c] ;  /* 0x001d6c0001057983 */ /* 0x000e220000100800 */
[----:B------:R-:W-:Y:S02]  /*41110*/  ISETP.GE.AND P5, PT, R0, R2, PT ;  /* 0x000000020000720c */ /* 0x000fe40003fa6270 */
[----:B--2---:R-:W-:-:S11]  /*41120*/  PRMT R30, RZ, 0x7610, R30 ;  /* 0x00007610ff1e7816 */ /* 0x004fd6000000001e */
[----:B0-----:R-:W-:-:S04]  /*41130*/  @!P5 LOP3.LUT R5, R5, R4, RZ, 0x3c, !PT ;  /* 0x000000040505d212 */ /* 0x001fc800078e3cff */
[----:B------:R-:W-:-:S04]  /*41140*/  @!P5 LOP3.LUT R4, R5, R4, RZ, 0x3c, !PT ;  /* 0x000000040504d212 */ /* 0x000fc800078e3cff */
[----:B------:R-:W-:-:S05]  /*41150*/  @!P5 LOP3.LUT R5, R5, R4, RZ, 0x3c, !PT ;  /* 0x000000040505d212 */ /* 0x000fca00078e3cff */
[----:B------:R-:W2:Y:S04]  /*41160*/  @!P5 LDG.E.U8 R30, desc[UR40][R4.64] ;  /* 0x00000028041ed981 */ /* 0x000ea8000c1e1100 */
[----:B----4-:R0:W-:Y:S04]  /*41170*/  STL [R1+0xce8], R3 ;  /* 0x000ce80301007387 */ /* 0x0101e80000100800 */
[----:B0-----:R-:W4:Y:S04]  /*41180*/  LDL R3, [R1+0x2ce8] ;  /* 0x002ce80001037983 */ /* 0x001f280000100800 */
[----:B--2---:R0:W-:Y:S04]  /*41190*/  STL [R1+0xce4], R30 ;  /* 0x000ce41e01007387 */ /* 0x0041e80000100800 */
[----:B0-----:R-:W2:Y:S04]  /*411a0*/  LDL.LU R30, [R1+0x3bbc] ;  /* 0x003bbc00011e7983 */ /* 0x001ea80000300800 */
[----:B------:R-:W2:Y:S04]  /*411b0*/  LDL R4, [R1+0x1d48] ;  /* 0x001d480001047983 */ /* 0x000ea80000100800 */
[----:B------:R-:W2:Y:S01]  /*411c0*/  LDL R5, [R1+0x1d4c] ;  /* 0x001d4c0001057983 */ /* 0x000ea20000100800 */
[----:B------:R-:W-:-:S02]  /*411d0*/  ISETP.GE.AND P1, PT, R0, R2, PT ;  /* 0x000000020000720c */ /* 0x000fc40003f26270 */
[----:B---3--:R-:W-:-:S11]  /*411e0*/  PRMT R42, RZ, 0x7610, R42 ;  /* 0x00007610ff2a7816 */ /* 0x008fd6000000002a */
[----:B--2---:R-:W-:-:S04]  /*411f0*/  @!P1 LOP3.LUT R5, R5, R4, RZ, 0x3c, !PT ;  /* 0x0000000405059212 */ /* 0x004fc800078e3cff */
[----:B------:R-:W-:-:S04]  /*41200*/  @!P1 LOP3.LUT R4, R5, R4, RZ, 0x3c, !PT ;  /* 0x0000000405049212 */ /* 0x000fc800078e3cff */
[----:B------:R-:W-:-:S05]  /*41210*/  @!P1 LOP3.LUT R5, R5, R4, RZ, 0x3c, !PT ;  /* 0x0000000405059212 */ /* 0x000fca00078e3cff */
[----:B------:R-:W2:Y:S01]  /*41220*/  @!P1 LDG.E.U8 R42, desc[UR40][R4.64] ;  /* 0x00000028042a9981 */ /* 0x000ea2000c1e1100 */
[----:B------:R-:W-:-:S03]  /*41230*/  ISETP.GE.AND P4, PT, R0, R2, PT ;  /* 0x000000020000720c */ /* 0x000fc60003f86270 */
        /* <DEDUP_REMOVED lines=9> */
[----:B------:R-:W-:Y:S02]  /*412d0*/  LOP3.LUT R44, R44, 0x20, RZ, 0xfc, !PT ;  /* 0x000000202c2c7812 */ /* 0x000fe400078efcff */
[-C--:B------:R-:W-:Y:S02]  /*412e0*/  ISETP.GE.AND P2, PT, R31, R2.reuse, PT ;  /* 0x000000021f00720c */ /* 0x080fe40003f46270 */
[-C--:B------:R-:W-:Y:S02]  /*412f0*/  ISETP.GE.AND P1, PT, R44, R2.reuse, PT ;  /* 0x000000022c00720c */ /* 0x080fe40003f26270 */
[----:B------:R-:W2:Y:S01]  /*41300*/  LDL.LU R44, [R1+0x3bb4] ;  /* 0x003bb400012c7983 */ /* 0x000ea20000300800 */
[CC--:B------:R-:W-:Y:S02]  /*41310*/  ISETP.GE.AND P3, PT, R0.reuse, R2.reuse, PT ;  /* 0x000000020000720c */ /* 0x0c0fe40003f66270 */
[----:B------:R-:W-:-:S02]  /*41320*/  ISETP.GE.AND P4, PT, R0, R2, PT ;  /* 0x000000020000720c */ /* 0x000fc40003f86270 */
[CC--:B------:R-:W-:Y:S02]  /*41330*/  ISETP.GE.AND P5, PT, R0.reuse, R2.reuse, PT ;  /* 0x000000020000720c */ /* 0x0c0fe40003fa6270 */
[----:B------:R-:W-:Y:S01]  /*41340*/  ISETP.GE.AND P6, PT, R0, R2, PT ;  /* 0x000000020000720c */ /* 0x000fe20003fc6270 */
[----:B---3--:R0:W-:Y:S04]  /*41350*/  STL [R1+0xcdc], R30 ;  /* 0x000cdc1e01007387 */ /* 0x0081e80000100800 */
[----:B0-----:R-:W3:Y:S04]  /*41360*/  LDL.LU R30, [R1+0x3bb0] ;  /* 0x003bb000011e7983 */ /* 0x001ee80000300800 */
[----:B------:R-:W2:Y:S04]  /*41370*/  LDL.LU R31, [R1+0x3bac] ;  /* 0x003bac00011f7983 */ /* 0x000ea80000300800 */
[----:B------:R-:W2:Y:S04]  /*41380*/  LDL.LU R0, [R1+0x3ba8] ;  /* 0x003ba80001007983 */ /* 0x000ea80000300800 */
[----:B------:R-:W4:Y:S02]  /*41390*/  LDL R2, [R1+0x2cd0] ;  /* 0x002cd00001027983 */ /* 0x000f240000100800 */
[----:B----4-:R-:W-:-:S02]  /*413a0*/  @!P0 LOP3.LUT R3, R3, R2, RZ, 0x3c, !PT ;  /* 0x0000000203038212 */ /* 0x010fc400078e3cff */
[----:B---3--:R-:W-:Y:S02]  /*413b0*/  PRMT R30, RZ, 0x7610, R30 ;  /* 0x00007610ff1e7816 */ /* 0x008fe4000000001e */
[----:B------:R-:W-:-:S04]  /*413c0*/  @!P0 LOP3.LUT R2, R3, R2, RZ, 0x3c, !PT ;  /* 0x0000000203028212 */ /* 0x000fc800078e3cff */
[----:B------:R-:W-:-:S05]  /*413d0*/  @!P0 LOP3.LUT R3, R3, R2, RZ, 0x3c, !PT ;  /* 0x0000000203038212 */ /* 0x000fca00078e3cff */
[----:B------:R-:W3:Y:S04]  /*413e0*/  @!P0 LDG.E.U8 R30, desc[UR40][R2.64] ;  /* 0x00000028021e8981 */ /* 0x000ee8000c1e1100 */
        /* <DEDUP_REMOVED lines=8> */
[----:B------:R-:W2:Y:S04]  /*41470*/  @!P1 LDG.E.U8 R0, desc[UR40][R2.64] ;  /* 0x0000002802009981 */ /* 0x000ea8000c1e1100 */
        /* <DEDUP_REMOVED lines=2297> */
[----:B--2---:R-:W-:Y:S02]  /*4a410*/  PRMT R0, RZ, 0x7610, R0 ;  /* 0x00007610ff007816 */ /* 0x004fe40000000000 */
        /* <DEDUP_REMOVED lines=10> */
[----:B---3--:R-:W-:-:S02]  /*4a4c0*/  PRMT R30, RZ, 0x7610, R30 ;  /* 0x00007610ff1e7816 */ /* 0x008fc4000000001e */
[----:B--2---:R-:W-:-:S04]  /*4a4d0*/  @!P0 LOP3.LUT R3, R3, R2, RZ, 0x3c, !PT ;  /* 0x0000000203038212 */ /* 0x004fc800078e3cff */
[----:B------:R-:W-:-:S04]  /*4a4e0*/  @!P0 LOP3.LUT R2, R3, R2, RZ, 0x3c, !PT ;  /* 0x0000000203028212 */ /* 0x000fc800078e3cff */
[----:B------:R-:W-:-:S05]  /*4a4f0*/  @!P0 LOP3.LUT R3, R3, R2, RZ, 0x3c, !PT ;  /* 0x0000000203038212 */ /* 0x000fca00078e3cff */
[----:B------:R-:W2:Y:S04]  /*4a500*/  @!P0 LDG.E.U8 R30, desc[UR40][R2.64] ;  /* 0x00000028021e8981 */ /* 0x000ea8000c1e1100 */
        /* <DEDUP_REMOVED lines=8> */
[----:B------:R-:W3:Y:S04]  /*4a590*/  @!P1 LDG.E.U8 R0, desc[UR40][R2.64] ;  /* 0x0000002802009981 */ /* 0x000ee8000c1e1100 */
[----:B---3--:R0:W-:Y:S04]  /*4a5a0*/  STL [R1+0xac], R0 ;  /* 0x0000ac0001007387 */ /* 0x0081e80000100800 */
[----:B0-----:R-:W3:Y:S04]  /*4a5b0*/  LDL.LU R0, [R1+0x379c] ;  /* 0x00379c0001007983 */ /* 0x001ee80000300800 */
[----:B------:R-:W3:Y:S04]  /*4a5c0*/  LDL R2, [R1+0x1f9c] ;  /* 0x001f9c0001027983 */ /* 0x000ee80000100800 */
[----:B------:R-:W3:Y:S01]  /*4a5d0*/  LDL R3, [R1+0x1fa0] ;  /* 0x001fa00001037983 */ /* 0x000ee20000100800 */
[----:B--2---:R-:W-:-:S02]  /*4a5e0*/  PRMT R30, RZ, 0x7610, R30 ;  /* 0x00007610ff1e7816 */ /* 0x004fc4000000001e */
[----:B---3--:R-:W-:-:S04]  /*4a5f0*/  @!P2 LOP3.LUT R3, R3, R2, RZ, 0x3c, !PT ;  /* 0x000000020303a212 */ /* 0x008fc800078e3cff */
        /* <DEDUP_REMOVED lines=12> */
[----:B------:R-:W-:-:S03]  /*4a6c0*/  PRMT R60, RZ, 0x7610, R60 ;  /* 0x00007610ff3c7816 */ /* 0x000fc6000000003c */
[----:B---3--:R0:W-:Y:S04]  /*4a6d0*/  STL [R1+0xa4], R0 ;  /* 0x0000a40001007387 */ /* 0x0081e80000100800 */
[----:B0-----:R-:W3:Y:S04]  /*4a6e0*/  LDL.LU R0, [R1+0x3794] ;  /* 0x0037940001007983 */ /* 0x001ee80000300800 */
[----:B------:R-:W3:Y:S01]  /*4a6f0*/  LDL R3, [R1+0x1f84] ;  /* 0x001f840001037983 */ /* 0x000ee20000100800 */
[----:B----4-:R-:W-:Y:S01]  /*4a700*/  @!P1 IMAD.MOV.U32 R2, RZ, RZ, R61 ;  /* 0x000000ffff029224 */ /* 0x010fe200078e003d */
[----:B--2---:R-:W-:-:S02]  /*4a710*/  PRMT R30, RZ, 0x7610, R30 ;  /* 0x00007610ff1e7816 */ /* 0x004fc4000000001e */
[----:B------:R-:W2:Y:S04]  /*4a720*/  LDL R61, [R1+0x1f44] ;  /* 0x001f4400013d7983 */ /* 0x000ea80000100800 */
[----:B---3--:R0:W3:Y:S04]  /*4a730*/  @!P1 LDG.E.U8 R60, desc[UR40][R2.64] ;  /* 0x00000028023c9981 */ /* 0x0080e8000c1e1100 */
[----:B------:R-:W0:Y:S04]  /*4a740*/  LDL R2, [R1+0x1f7c] ;  /* 0x001f7c0001027983 */ /* 0x000e280000100800 */
[----:B------:R-:W0:Y:S02]  /*4a750*/  LDL R3, [R1+0x1f80] ;  /* 0x001f800001037983 */ /* 0x000e240000100800 */
[----:B0-----:R-:W-:-:S04]  /*4a760*/  @!P2 LOP3.LUT R3, R3, R2, RZ, 0x3c, !PT ;  /* 0x000000020303a212 */ /* 0x001fc800078e3cff */
[----:B------:R-:W-:-:S04]  /*4a770*/  @!P2 LOP3.LUT R2, R3, R2, RZ, 0x3c, !PT ;  /* 0x000000020302a212 */ /* 0x000fc800078e3cff */
[----:B------:R-:W-:-:S05]  /*4a780*/  @!P2 LOP3.LUT R3, R3, R2, RZ, 0x3c, !PT ;  /* 0x000000020303a212 */ /* 0x000fca00078e3cff */
[----:B------:R-:W4:Y:S04]  /*4a790*/  @!P2 LDG.E.U8 R30, desc[UR40][R2.64] ;  /* 0x00000028021ea981 */ /* 0x000f28000c1e1100 */
[----:B---3--:R0:W-:Y:S04]  /*4a7a0*/  STL [R1+0xa0], R60 ;  /* 0x0000a03c01007387 */ /* 0x0081e80000100800 */
[----:B0-----:R-:W3:Y:S04]  /*4a7b0*/  LDL R60, [R1+0x1f48] ;  /* 0x001f4800013c7983 */ /* 0x001ee80000100800 */
[----:B----4-:R0:W-:Y:S04]  /*4a7c0*/  STL [R1+0x9c], R30 ;  /* 0x00009c1e01007387 */ /* 0x0101e80000100800 */
[----:B0-----:R-:W4:Y:S04]  /*4a7d0*/  LDL.LU R30, [R1+0x3790] ;  /* 0x00379000011e7983 */ /* 0x001f280000300800 */
[----:B------:R-:W2:Y:S04]  /*4a7e0*/  LDL R2, [R1+0x1f6c] ;  /* 0x001f6c0001027983 */ /* 0x000ea80000100800 */
[----:B------:R-:W2:Y:S01]  /*4a7f0*/  LDL R3, [R1+0x1f70] ;  /* 0x001f700001037983 */ /* 0x000ea20000100800 */
[----:B------:R-:W-:-:S02]  /*4a800*/  PRMT R0, RZ, 0x7610, R0 ;  /* 0x00007610ff007816 */ /* 0x000fc40000000000 */
[----:B--2---:R-:W-:-:S04]  /*4a810*/  @!P0 LOP3.LUT R3, R3, R2, RZ, 0x3c, !PT ;  /* 0x0000000203038212 */ /* 0x004fc800078e3cff */
[----:B------:R-:W-:-:S04]  /*4a820*/  @!P0 LOP3.LUT R2, R3, R2, RZ, 0x3c, !PT ;  /* 0x0000000203028212 */ /* 0x000fc800078e3cff */
[----:B------:R-:W-:-:S05]  /*4a830*/  @!P0 LOP3.LUT R3, R3, R2, RZ, 0x3c, !PT ;  /* 0x0000000203038212 */ /* 0x000fca00078e3cff */
[----:B------:R-:W2:Y:S04]  /*4a840*/  @!P0 LDG.E.U8 R0, desc[UR40][R2.64] ;  /* 0x0000002802008981 */ /* 0x000ea8000c1e1100 */
[----:B--2---:R0:W-:Y:S04]  /*4a850*/  STL [R1+0x98], R0 ;  /* 0x0000980001007387 */ /* 0x0041e80000100800 */
[----:B0-----:R-:W2:Y:S04]  /*4a860*/  LDL.LU R0, [R1+0x378c] ;  /* 0x00378c0001007983 */ /* 0x001ea80000300800 */
[----:B------:R-:W2:Y:S04]  /*4a870*/  LDL R2, [R1+0x1f64] ;  /* 0x001f640001027983 */ /* 0x000ea80000100800 */
[----:B------:R-:W2:Y:S01]  /*4a880*/  LDL R3, [R1+0x1f68] ;  /* 0x001f680001037983 */ /* 0x000ea20000100800 */
[----:B----4-:R-:W-:-:S02]  /*4a890*/  PRMT R30, RZ, 0x7610, R30 ;  /* 0x00007610ff1e7816 */ /* 0x010fc4000000001e */
[----:B--2---:R-:W-:-:S04]  /*4a8a0*/  @!P1 LOP3.LUT R3, R3, R2, RZ, 0x3c, !PT ;  /* 0x0000000203039212 */ /* 0x004fc800078e3cff */
        /* <DEDUP_REMOVED lines=11> */
[----:B------:R-:W4:Y:S04]  /*4a960*/  @!P2 LDG.E.U8 R0, desc[UR40][R2.64] ;  /* 0x000000280200a981 */ /* 0x000f28000c1e1100 */
[----:B----4-:R0:W-:Y:S04]  /*4a970*/  STL [R1+0x90], R0 ;  /* 0x0000900001007387 */ /* 0x0101e80000100800 */
[----:B0-----:R-:W4:Y:S04]  /*4a980*/  LDL.LU R0, [R1+0x3784] ;  /* 0x0037840001007983 */ /* 0x001f280000300800 */
[----:B------:R-:W3:Y:S04]  /*4a990*/  LDL R2, [R1+0x1f4c] ;  /* 0x001f4c0001027983 */ /* 0x000ee80000100800 */
[----:B------:R-:W3:Y:S01]  /*4a9a0*/  LDL R3, [R1+0x1f50] ;  /* 0x001f500001037983 */ /* 0x000ee20000100800 */
[----:B--2---:R-:W-:-:S02]  /*4a9b0*/  PRMT R30, RZ, 0x7610, R30 ;  /* 0x00007610ff1e7816 */ /* 0x004fc4000000001e */
[----:B------:R-:W-:Y:S02]  /*4a9c0*/  PRMT R31, RZ, 0x7610, R31 ;  /* 0x00007610ff1f7816 */ /* 0x000fe4000000001f */
[----:B---3--:R-:W-:-:S04]  /*4a9d0*/  @!P0 LOP3.LUT R3, R3, R2, RZ, 0x3c, !PT ;  /* 0x0000000203038212 */ /* 0x008fc800078e3cff */
[----:B------:R-:W-:-:S04]  /*4a9e0*/  @!P0 LOP3.LUT R2, R3, R2, RZ, 0x3c, !PT ;  /* 0x0000000203028212 */ /* 0x000fc800078e3cff */
[----:B------:R-:W-:-:S05]  /*4a9f0*/  @!P0 LOP3.LUT R3, R3, R2, RZ, 0x3c, !PT ;  /* 0x0000000203038212 */ /* 0x000fca00078e3cff */
[----:B------:R0:W2:Y:S02]  /*4aa00*/  @!P0 LDG.E.U8 R30, desc[UR40][R2.64] ;  /* 0x00000028021e8981 */ /* 0x0000a4000c1e1100 */
[----:B0-----:R-:W-:Y:S02]  /*4aa10*/  @!P1 IMAD.MOV.U32 R2, RZ, RZ, R60 ;  /* 0x000000ffff029224 */ /* 0x001fe400078e003c */
[----:B------:R-:W-:-:S05]  /*4aa20*/  @!P1 IMAD.MOV.U32 R3, RZ, RZ, R61 ;  /* 0x000000ffff039224 */ /* 0x000fca00078e003d */
[----:B------:R-:W3:Y:S04]  /*4aa30*/  @!P1 LDG.E.U8 R31, desc[UR40][R2.64] ;  /* 0x00000028021f9981 */ /* 0x000ee8000c1e1100 */
[----:B--2---:R0:W-:Y:S04]  /*4aa40*/  STL [R1+0x8c], R30 ;  /* 0x00008c1e01007387 */ /* 0x0041e80000100800 */
[----:B------:R-:W2:Y:S04]  /*4aa50*/  LDL R61, [R1+0x1f0c] ;  /* 0x001f0c00013d7983 */ /* 0x000ea80000100800 */
[----:B------:R-:W2:Y:S04]  /*4aa60*/  LDL R60, [R1+0x1f10] ;  /* 0x001f1000013c7983 */ /* 0x000ea80000100800 */
[----:B0-----:R-:W2:Y:S04]  /*4aa70*/  LDL R30, [R1+0x1f20] ;  /* 0x001f2000011e7983 */ /* 0x001ea80000100800 */
[----:B---3--:R0:W-:Y:S04]  /*4aa80*/  STL [R1+0x88], R31 ;  /* 0x0000881f01007387 */ /* 0x0081e80000100800 */
[----:B0-----:R-:W3:Y:S04]  /*4aa90*/  LDL.LU R31, [R1+0x3780] ;  /* 0x00378000011f7983 */ /* 0x001ee80000300800 */
        /* <DEDUP_REMOVED lines=18> */
[----:B---3--:R-:W-:Y:S02]  /*4abc0*/  PRMT R31, RZ, 0x7610, R31 ;  /* 0x00007610ff1f7816 */ /* 0x008fe4000000001f */
[----:B0-----:R-:W-:-:S04]  /*4abd0*/  @!P1 LOP3.LUT R3, R3, R2, RZ, 0x3c, !PT ;  /* 0x0000000203039212 */ /* 0x001fc800078e3cff */
[----:B------:R-:W-:-:S04]  /*4abe0*/  @!P1 LOP3.LUT R2, R3, R2, RZ, 0x3c, !PT ;  /* 0x0000000203029212 */ /* 0x000fc800078e3cff */
[----:B------:R-:W-:-:S05]  /*4abf0*/  @!P1 LOP3.LUT R3, R3, R2, RZ, 0x3c, !PT ;  /* 0x0000000203039212 */ /* 0x000fca00078e3cff */
[----:B------:R-:W3:Y:S04]  /*4ac00*/  @!P1 LDG.E.U8 R31, desc[UR40][R2.64] ;  /* 0x00000028021f9981 */ /* 0x000ee8000c1e1100 */
[----:B----4-:R0:W-:Y:S04]  /*4ac10*/  STL [R1+0x80], R11 ;  /* 0x0000800b01007387 */ /* 0x0101e80000100800 */
[----:B0-----:R-:W4:Y:S04]  /*4ac20*/  LDL R11, [R1+0x1f00] ;  /* 0x001f0000010b7983 */ /* 0x001f280000100800 */
[----:B---3--:R0:W-:Y:S04]  /*4ac30*/  STL [R1+0x7c], R31 ;  /* 0x00007c1f01007387 */ /* 0x0081e80000100800 */
[----:B0-----:R-:W3:Y:S04]  /*4ac40*/  LDL.LU R31, [R1+0x3778] ;  /* 0x00377800011f7983 */ /* 0x001ee80000300800 */
[----:B------:R-:W3:Y:S01]  /*4ac50*/  LDL R3, [R1+0x1f1c] ;  /* 0x001f1c0001037983 */ /* 0x000ee20000100800 */
[----:B--2---:R-:W-:Y:S01]  /*4ac60*/  PRMT R0, RZ, 0x7610, R0 ;  /* 0x00007610ff007816 */ /* 0x004fe20000000000 */
[----:B------:R-:W-:Y:S01]  /*4ac70*/  @!P2 IMAD.MOV.U32 R2, RZ, RZ, R30 ;  /* 0x000000ffff02a224 */ /* 0x000fe200078e001e */
[----:B------:R-:W-:Y:S01]  /*4ac80*/  PRMT R58, RZ, 0x7610, R58 ;  /* 0x00007610ff3a7816 */ /* 0x000fe2000000003a */
[----:B------:R-:W2:Y:S04]  /*4ac90*/  LDL R30, [R1+0x2c88] ;  /* 0x002c8800011e7983 */ /* 0x000ea80000100800 */
[----:B---3--:R0:W3:Y:S02]  /*4aca0*/  @!P2 LDG.E.U8 R0, desc[UR40][R2.64] ;  /* 0x000000280200a981 */ /* 0x0080e4000c1e1100 */
[----:B0-----:R-:W-:-:S02]  /*4acb0*/  @!P0 IMAD.MOV.U32 R2, RZ, RZ, R60 ;  /* 0x000000ffff028224 */ /* 0x001fc400078e003c */
[----:B------:R-:W-:-:S05]  /*4acc0*/  @!P0 IMAD.MOV.U32 R3, RZ, RZ, R61 ;  /* 0x000000ffff038224 */ /* 0x000fca00078e003d */
[----:B------:R0:W2:Y:S04]  /*4acd0*/  @!P0 LDG.E.U8 R58, desc[UR40][R2.64] ;  /* 0x00000028023a8981 */ /* 0x0000a8000c1e1100 */
[----:B---3--:R1:W-:Y:S04]  /*4ace0*/  STL [R1+0x78], R0 ;  /* 0x0000780001007387 */ /* 0x0083e80000100800 */
[----:B-1----:R-:W3:Y:S04]  /*4acf0*/  LDL.LU R0, [R1+0x3774] ;  /* 0x0037740001007983 */ /* 0x002ee80000300800 */
[----:B------:R-:W0:Y:S04]  /*4ad00*/  LDL R2, [R1+0x1f04] ;  /* 0x001f040001027983 */ /* 0x000e280000100800 */
[----:B------:R-:W0:Y:S04]  /*4ad10*/  LDL R3, [R1+0x1f08] ;  /* 0x001f080001037983 */ /* 0x000e280000100800 */
[----:B------:R-:W2:Y:S04]  /*4ad20*/  LDL R61, [R1+0x2ca8] ;  /* 0x002ca800013d7983 */ /* 0x000ea80000100800 */
[----:B------:R-:W2:Y:S01]  /*4ad30*/  LDL R60, [R1+0x2c9c] ;  /* 0x002c9c00013c7983 */ /* 0x000ea20000100800 */
[----:B0-----:R-:W-:-:S02]  /*4ad40*/  @!P1 LOP3.LUT R3, R3, R2, RZ, 0x3c, !PT ;  /* 0x0000000203039212 */ /* 0x001fc400078e3cff */
[----:B---3--:R-:W-:Y:S02]  /*4ad50*/  PRMT R0, RZ, 0x7610, R0 ;  /* 0x00007610ff007816 */ /* 0x008fe40000000000 */
[----:B------:R-:W-:-:S04]  /*4ad60*/  @!P1 LOP3.LUT R2, R3, R2, RZ, 0x3c, !PT ;  /* 0x0000000203029212 */ /* 0x000fc800078e3cff */
[----:B------:R-:W-:-:S05]  /*4ad70*/  @!P1 LOP3.LUT R3, R3, R2, RZ, 0x3c, !PT ;  /* 0x0000000203039212 */ /* 0x000fca00078e3cff */
[----:B------:R-:W3:Y:S04]  /*4ad80*/  @!P1 LDG.E.U8 R0, desc[UR40][R2.64] ;  /* 0x0000002802009981 */ /* 0x000ee8000c1e1100 */
[----:B--2---:R0:W-:Y:S04]  /*4ad90*/  STL [R1+0x74], R58 ;  /* 0x0000743a01007387 */ /* 0x0041e80000100800 */
[----:B0-----:R-:W2:Y:S04]  /*4ada0*/  LDL R58, [R1+0x2cc0] ;  /* 0x002cc000013a7983 */ /* 0x001ea80000100800 */
[----:B---3--:R0:W-:Y:S04]  /*4adb0*/  STL [R1+0x70], R0 ;  /* 0x0000700001007387 */ /* 0x0081e80000100800 */
[----:B0-----:R-:W3:Y:S04]  /*4adc0*/  LDL.LU R0, [R1+0x3770] ;  /* 0x0037700001007983 */ /* 0x001ee80000300800 */
[----:B------:R-:W2:Y:S01]  /*4add0*/  LDL R3, [R1+0x1efc] ;  /* 0x001efc0001037983 */ /* 0x000ea20000100800 */
[----:B------:R-:W-:Y:S01]  /*4ade0*/  PRMT R10, RZ, 0x7610, R10 ;  /* 0x00007610ff0a7816 */ /* 0x000fe2000000000a */
[----:B----4-:R-:W-:Y:S01]  /*4adf0*/  @!P2 IMAD.MOV.U32 R2, RZ, RZ, R11 ;  /* 0x000000ffff02a224 */ /* 0x010fe200078e000b */
[----:B------:R-:W-:Y:S01]  /*4ae00*/  PRMT R8, RZ, 0x7610, R8 ;  /* 0x00007610ff087816 */ /* 0x000fe20000000008 */
[----:B------:R-:W4:Y:S04]  /*4ae10*/  LDL R11, [R1+0x2c94] ;  /* 0x002c9400010b7983 */ /* 0x000f280000100800 */
[----:B--2---:R0:W2:Y:S04]  /*4ae20*/  @!P2 LDG.E.U8 R10, desc[UR40][R2.64] ;  /* 0x00000028020aa981 */ /* 0x0040a8000c1e1100 */
[----:B------:R-:W3:Y:S01]  /*4ae30*/  LDL R3, [R1+0x2c5c] ;  /* 0x002c5c0001037983 */ /* 0x000ee20000100800 */
[----:B0-----:R-:W-:-:S03]  /*4ae40*/  @!P6 IMAD.MOV.U32 R2, RZ, RZ, R30 ;  /* 0x000000ffff02e224 */ /* 0x001fc600078e001e */
[----:B--2---:R0:W-:Y:S01]  /*4ae50*/  STL [R1+0x6c], R10 ;  /* 0x00006c0a01007387 */ /* 0x0041e20000100800 */
[----:B------:R-:W-:Y:S02]  /*4ae60*/  PRMT R7, RZ, 0x7610, R7 ;  /* 0x00007610ff077816 */ /* 0x000fe40000000007 */
[----:B------:R-:W-:Y:S02]  /*4ae70*/  PRMT R6, RZ, 0x7610, R6 ;  /* 0x00007610ff067816 */ /* 0x000fe40000000006 */
[----:B------:R-:W-:Y:S01]  /*4ae80*/  PRMT R4, RZ, 0x7610, R4 ;  /* 0x00007610ff047816 */ /* 0x000fe20000000004 */
[----:B------:R-:W2:Y:S04]  /*4ae90*/  LDL R30, [R1+0x2cd8] ;  /* 0x002cd800011e7983 */ /* 0x000ea80000100800 */
[----:B---3--:R1:W3:Y:S04]  /*4aea0*/  @!P6 LDG.E.U8 R8, desc[UR40][R2.64] ;  /* 0x000000280208e981 */ /* 0x0082e8000c1e1100 */
[----:B0-----:R-:W4:Y:S04]  /*4aeb0*/  LDL R10, [R1+0x2cdc] ;  /* 0x002cdc00010a7983 */ /* 0x001f280000100800 */
[----:B------:R-:W2:Y:S01]  /*4aec0*/  LDL R3, [R1+0x2c7c] ;  /* 0x002c7c0001037983 */ /* 0x000ea20000100800 */
[----:B-1----:R-:W-:Y:S01]  /*4aed0*/  @!P5 IMAD.MOV.U32 R2, RZ, RZ, R61 ;  /* 0x000000ffff02d224 */ /* 0x002fe200078e003d */
[----:B------:R-:W-:-:S02]  /*4aee0*/  PRMT R5, RZ, 0x7610, R5 ;  /* 0x00007610ff057816 */ /* 0x000fc40000000005 */
[----:B------:R-:W3:Y:S04]  /*4aef0*/  LDL R61, [R1+0x2cd4] ;  /* 0x002cd400013d7983 */ /* 0x000ee80000100800 */
[----:B----4-:R-:W4:Y:S04]  /*4af00*/  @!P1 LDG.E.U8 R4, desc[UR40][R10.64] ;  /* 0x000000280a049981 */ /* 0x010f28000c1e1100 */
[----:B--2---:R0:W2:Y:S04]  /*4af10*/  @!P5 LDG.E.U8 R7, desc[UR40][R2.64] ;  /* 0x000000280207d981 */ /* 0x0040a8000c1e1100 */
[----:B------:R-:W2:Y:S01]  /*4af20*/  LDL R11, [R1+0x2cb8] ;  /* 0x002cb800010b7983 */ /* 0x000ea20000100800 */
[----:B0-----:R-:W-:-:S02]  /*4af30*/  @!P4 IMAD.MOV.U32 R2, RZ, RZ, R58 ;  /* 0x000000ffff02c224 */ /* 0x001fc400078e003a */
[----:B------:R-:W-:Y:S02]  /*4af40*/  @!P4 IMAD.MOV.U32 R3, RZ, RZ, R60 ;  /* 0x000000ffff03c224 */ /* 0x000fe400078e003c */
[----:B------:R-:W-:Y:S01]  /*4af50*/  @!P2 IMAD.MOV.U32 R10, RZ, RZ, R30 ;  /* 0x000000ffff0aa224 */ /* 0x000fe200078e001e */
[----:B------:R-:W2:Y:S04]  /*4af60*/  LDL R60, [R1+0x1ee4] ;  /* 0x001ee400013c7983 */ /* 0x000ea80000100800 */
[----:B------:R0:W2:Y:S04]  /*4af70*/  @!P4 LDG.E.U8 R6, desc[UR40][R2.64] ;  /* 0x000000280206c981 */ /* 0x0000a8000c1e1100 */
[----:B------:R-:W2:Y:S01]  /*4af80*/  LDL R58, [R1+0x1ee8] ;  /* 0x001ee800013a7983 */ /* 0x000ea20000100800 */
[----:B------:R-:W-:-:S03]  /*4af90*/  PRMT R31, RZ, 0x7610, R31 ;  /* 0x00007610ff1f7816 */ /* 0x000fc6000000001f */
[----:B------:R-:W2:Y:S04]  /*4afa0*/  LDL R30, [R1+0x1ec8] ;  /* 0x001ec800011e7983 */ /* 0x000ea80000100800 */
[----:B------:R-:W0:Y:S04]  /*4afb0*/  LDL R2, [R1+0x2c98] ;  /* 0x002c980001027983 */ /* 0x000e280000100800 */
[----:B------:R-:W0:Y:S02]  /*4afc0*/  LDL R3, [R1+0x2cbc] ;  /* 0x002cbc0001037983 */ /* 0x000e240000100800 */
[----:B0-----:R-:W-:-:S04]  /*4afd0*/  @!P0 LOP3.LUT R3, R3, R2, RZ, 0x3c, !PT ;  /* 0x0000000203038212 */ /* 0x001fc800078e3cff */
[----:B------:R-:W-:-:S04]  /*4afe0*/  @!P0 LOP3.LUT R2, R3, R2, RZ, 0x3c, !PT ;  /* 0x0000000203028212 */ /* 0x000fc800078e3cff */
[----:B------:R-:W-:-:S05]  /*4aff0*/  @!P0 LOP3.LUT R3, R3, R2, RZ, 0x3c, !PT ;  /* 0x0000000203038212 */ /* 0x000fca00078e3cff */
[----:B------:R0:W4:Y:S02]  /*4b000*/  @!P0 LDG.E.U8 R5, desc[UR40][R2.64] ;  /* 0x0000002802058981 */ /* 0x000124000c1e1100 */
[----:B0-----:R-:W-:-:S06]  /*4b010*/  PRMT R3, RZ, 0x7610, R3 ;  /* 0x00007610ff037816 */ /* 0x001fcc0000000003 */
[----:B--2---:R3:W2:Y:S04]  /*4b020*/  @!P2 LDG.E.U8 R3, desc[UR40][R10.64] ;  /* 0x000000280a03a981 */ /* 0x0046a8000c1e1100 */
[----:B------:R-:W2:Y:S01]  /*4b030*/  LDL R11, [R1+0x2cb4] ;  /* 0x002cb400010b7983 */ /* 0x000ea20000100800 */
[----:B------:R-:W-:Y:S01]  /*4b040*/  PRMT R2, RZ, 0x7610, R2 ;  /* 0x00007610ff027816 */ /* 0x000fe20000000002 */
[----:B---3--:R-:W-:Y:S02]  /*4b050*/  @!P3 IMAD.MOV.U32 R10, RZ, RZ, R61 ;  /* 0x000000ffff0ab224 */ /* 0x008fe400078e003d */
[----:B------:R-:W3:Y:S04]  /*4b060*/  LDL R61, [R1+0x1ec0] ;  /* 0x001ec000013d7983 */ /* 0x000ee80000100800 */
[----:B--2---:R0:W2:Y:S02]  /*4b070*/  @!P3 LDG.E.U8 R2, desc[UR40][R10.64] ;  /* 0x000000280a02b981 */ /* 0x0040a4000c1e1100 */
[----:B0-----:R-:W-:-:S02]  /*4b080*/  @!P1 IMAD.MOV.U32 R10, RZ, RZ, R58 ;  /* 0x000000ffff0a9224 */ /* 0x001fc400078e003a */
[----:B------:R-:W-:Y:S01]  /*4b090*/  @!P1 IMAD.MOV.U32 R11, RZ, RZ, R60 ;  /* 0x000000ffff0b9224 */ /* 0x000fe200078e003c */
[----:B------:R-:W2:Y:S04]  /*4b0a0*/  LDL R58, [R1+0x1eb0] ;  /* 0x001eb000013a7983 */ /* 0x000ea80000100800 */
[----:B------:R-:W2:Y:S04]  /*4b0b0*/  LDL R60, [R1+0x1eac] ;  /* 0x001eac00013c7983 */ /* 0x000ea80000100800 */
[----:B------:R-:W2:Y:S04]  /*4b0c0*/  @!P1 LDG.E.U8 R31, desc[UR40][R10.64] ;  /* 0x000000280a1f9981 */ /* 0x000ea8000c1e1100 */
[----:B--2---:R0:W-:Y:S04]  /*4b0d0*/  STL [R1+0x68], R31 ;  /* 0x0000681f01007387 */ /* 0x0041e80000100800 */
[----:B0-----:R-:W2:Y:S04]  /*4b0e0*/  LDL.LU R31, [R1+0x376c] ;  /* 0x00376c00011f7983 */ /* 0x001ea80000300800 */
        /* <DEDUP_REMOVED lines=15> */
[----:B------:R-:W2:Y:S01]  /*4b1e0*/  @!P0 LDG.E.U8 R31, desc[UR40][R10.64] ;  /* 0x000000280a1f8981 */ /* 0x000ea2000c1e1100 */
[----:B------:R-:W-:-:S03]  /*4b1f0*/  PRMT R0, RZ, 0x7610, R0 ;  /* 0x00007610ff007816 */ /* 0x000fc60000000000 */
[----:B--2---:R0:W-:Y:S04]  /*4b200*/  STL [R1+0x60], R31 ;  /* 0x0000601f01007387 */ /* 0x0041e80000100800 */
[----:B0-----:R-:W2:Y:S04]  /*4b210*/  LDL.LU R31, [R1+0x3764] ;  /* 0x00376400011f7983 */ /* 0x001ea80000300800 */
[----:B------:R-:W2:Y:S01]  /*4b220*/  LDL R11, [R1+0x1ec4] ;  /* 0x001ec400010b7983 */ /* 0x000ea20000100800 */
[----:B------:R-:W-:-:S03]  /*4b230*/  @!P1 IMAD.MOV.U32 R10, RZ, RZ, R30 ;  /* 0x000000ffff0a9224 */ /* 0x000fc600078e001e */
[----:B------:R-:W3:Y:S04]  /*4b240*/  LDL R30, [R1+0x1ea0] ;  /* 0x001ea000011e7983 */ /* 0x000ee80000100800 */
[----:B--2---:R-:W2:Y:S01]  /*4b250*/  @!P1 LDG.E.U8 R0, desc[UR40][R10.64] ;  /* 0x000000280a009981 */ /* 0x004ea2000c1e1100 */
[----:B------:R-:W-:-:S03]  /*4b260*/  PRMT R28, RZ, 0x7610, R28 ;  /* 0x00007610ff1c7816 */ /* 0x000fc6000000001c */
[----:B--2---:R0:W-:Y:S04]  /*4b270*/  STL [R1+0x5c], R0 ;  /* 0x00005c0001007387 */ /* 0x0041e80000100800 */
[----:B0-----:R-:W2:Y:S04]  /*4b280*/  LDL.LU R0, [R1+0x3760] ;  /* 0x0037600001007983 */ /* 0x001ea80000300800 */
[----:B------:R-:W2:Y:S01]  /*4b290*/  LDL R11, [R1+0x1ebc] ;  /* 0x001ebc00010b7983 */ /* 0x000ea20000100800 */
[----:B---3--:R-:W-:Y:S01]  /*4b2a0*/  @!P2 IMAD.MOV.U32 R10, RZ, RZ, R61 ;  /* 0x000000ffff0aa224 */ /* 0x008fe200078e003d */
[----:B------:R-:W-:-:S04]  /*4b2b0*/  PRMT R56, RZ, 0x7610, R56 ;  /* 0x00007610ff387816 */ /* 0x000fc80000000038 */
[----:B--2---:R0:W2:Y:S02]  /*4b2c0*/  @!P2 LDG.E.U8 R28, desc[UR40][R10.64] ;  /* 0x000000280a1ca981 */ /* 0x0040a4000c1e1100 */
[----:B0-----:R-:W-:Y:S02]  /*4b2d0*/  @!P0 IMAD.MOV.U32 R10, RZ, RZ, R58 ;  /* 0x000000ffff0a8224 */ /* 0x001fe400078e003a */
[----:B------:R-:W-:-:S05]  /*4b2e0*/  @!P0 IMAD.MOV.U32 R11, RZ, RZ, R60 ;  /* 0x000000ffff0b8224 */ /* 0x000fca00078e003c */
[----:B------:R0:W3:Y:S04]  /*4b2f0*/  @!P0 LDG.E.U8 R56, desc[UR40][R10.64] ;  /* 0x000000280a388981 */ /* 0x0000e8000c1e1100 */
[----:B--2---:R1:W-:Y:S04]  /*4b300*/  STL [R1+0x58], R28 ;  /* 0x0000581c01007387 */ /* 0x0043e80000100800 */
[----:B------:R-:W0:Y:S04]  /*4b310*/  LDL R10, [R1+0x1ea4] ;  /* 0x001ea400010a7983 */ /* 0x000e280000100800 */
[----:B------:R-:W0:Y:S01]  /*4b320*/  LDL R11, [R1+0x1ea8] ;  /* 0x001ea800010b7983 */ /* 0x000e220000100800 */
[----:B------:R-:W-:-:S03]  /*4b330*/  PRMT R0, RZ, 0x7610, R0 ;  /* 0x00007610ff007816 */ /* 0x000fc60000000000 */
[----:B------:R-:W2:Y:S04]  /*4b340*/  LDL R61, [R1+0x1e84] ;  /* 0x001e8400013d7983 */ /* 0x000ea80000100800 */
[----:B------:R-:W2:Y:S04]  /*4b350*/  LDL R60, [R1+0x1e88] ;  /* 0x001e8800013c7983 */ /* 0x000ea80000100800 */
[----:B------:R-:W2:Y:S04]  /*4b360*/  LDL R58, [R1+0x1e7c] ;  /* 0x001e7c00013a7983 */ /* 0x000ea80000100800 */
[----:B-1----:R-:W2:Y:S01]  /*4b370*/  LDL R28, [R1+0x1e90] ;  /* 0x001e9000011c7983 */ /* 0x002ea20000100800 */
[----:B0-----:R-:W-:-:S04]  /*4b380*/  @!P1 LOP3.LUT R11, R11, R10, RZ, 0x3c, !PT ;  /* 0x0000000a0b0b9212 */ /* 0x001fc800078e3cff */
[----:B------:R-:W-:-:S04]  /*4b390*/  @!P1 LOP3.LUT R10, R11, R10, RZ, 0x3c, !PT ;  /* 0x0000000a0b0a9212 */ /* 0x000fc800078e3cff */
[----:B------:R-:W-:-:S05]  /*4b3a0*/  @!P1 LOP3.LUT R11, R11, R10, RZ, 0x3c, !PT ;  /* 0x0000000a0b0b9212 */ /* 0x000fca00078e3cff */
[----:B------:R-:W2:Y:S04]  /*4b3b0*/  @!P1 LDG.E.U8 R0, desc[UR40][R10.64] ;  /* 0x000000280a009981 */ /* 0x000ea8000c1e1100 */
[----:B---3--:R0:W-:Y:S04]  /*4b3c0*/  STL [R1+0x54], R56 ;  /* 0x0000543801007387 */ /* 0x0081e80000100800 */
[----:B0-----:R-:W3:Y:S04]  /*4b3d0*/  LDL R56, [R1+0x1e80] ;  /* 0x001e800001387983 */ /* 0x001ee80000100800 */
[----:B--2---:R0:W-:Y:S04]  /*4b3e0*/  STL [R1+0x50], R0 ;  /* 0x0000500001007387 */ /* 0x0041e80000100800 */
[----:B0-----:R-:W2:Y:S04]  /*4b3f0*/  LDL.LU R0, [R1+0x375c] ;  /* 0x00375c0001007983 */ /* 0x001ea80000300800 */
[----:B------:R-:W2:Y:S01]  /*4b400*/  LDL R11, [R1+0x1e9c] ;  /* 0x001e9c00010b7983 */ /* 0x000ea20000100800 */
[----:B------:R-:W-:Y:S01]  /*4b410*/  PRMT R13, RZ, 0x7610, R13 ;  /* 0x00007610ff0d7816 */ /* 0x000fe2000000000d */
[----:B------:R-:W-:Y:S01]  /*4b420*/  @!P2 IMAD.MOV.U32 R10, RZ, RZ, R30 ;  /* 0x000000ffff0aa224 */ /* 0x000fe200078e001e */
[----:B------:R-:W-:-:S02]  /*4b430*/  PRMT R15, RZ, 0x7610, R15 ;  /* 0x00007610ff0f7816 */ /* 0x000fc4000000000f */
[----:B------:R-:W-:Y:S02]  /*4b440*/  PRMT R59, RZ, 0x7610, R59 ;  /* 0x00007610ff3b7816 */ /* 0x000fe4000000003b */
[----:B------:R-:W-:Y:S01]  /*4b450*/  PRMT R16, RZ, 0x7610, R16 ;  /* 0x00007610ff107816 */ /* 0x000fe20000000010 */
[----:B------:R-:W3:Y:S04]  /*4b460*/  LDL R30, [R1+0x1e6c] ;  /* 0x001e6c00011e7983 */ /* 0x000ee80000100800 */
[----:B--2---:R0:W2:Y:S04]  /*4b470*/  @!P2 LDG.E.U8 R13, desc[UR40][R10.64] ;  /* 0x000000280a0da981 */ /* 0x0040a8000c1e1100 */
[----:B------:R-:W2:Y:S01]  /*4b480*/  LDL R11, [R1+0x1e8c] ;  /* 0x001e8c00010b7983 */ /* 0x000ea20000100800 */
[----:B0-----:R-:W-:-:S05]  /*4b490*/  @!P0 IMAD.MOV.U32 R10, RZ, RZ, R28 ;  /* 0x000000ffff0a8224 */ /* 0x001fca00078e001c */
[----:B--2---:R0:W2:Y:S02]  /*4b4a0*/  @!P0 LDG.E.U8 R15, desc[UR40][R10.64] ;  /* 0x000000280a0f8981 */ /* 0x0040a4000c1e1100 */
[----:B0-----:R-:W-:Y:S02]  /*4b4b0*/  @!P1 IMAD.MOV.U32 R10, RZ, RZ, R60 ;  /* 0x000000ffff0a9224 */ /* 0x001fe400078e003c */
[----:B------:R-:W-:-:S05]  /*4b4c0*/  @!P1 IMAD.MOV.U32 R11, RZ, RZ, R61 ;  /* 0x000000ffff0b9224 */ /* 0x000fca00078e003d */
[----:B------:R3:W4:Y:S02]  /*4b4d0*/  @!P1 LDG.E.U8 R59, desc[UR40][R10.64] ;  /* 0x000000280a3b9981 */ /* 0x000724000c1e1100 */
[----:B---3--:R-:W-:Y:S02]  /*4b4e0*/  @!P2 IMAD.MOV.U32 R10, RZ, RZ, R56 ;  /* 0x000000ffff0aa224 */ /* 0x008fe400078e0038 */
[----:B------:R-:W-:-:S05]  /*4b4f0*/  @!P2 IMAD.MOV.U32 R11, RZ, RZ, R58 ;  /* 0x000000ffff0ba224 */ /* 0x000fca00078e003a */
[----:B------:R-:W3:Y:S04]  /*4b500*/  @!P2 LDG.E.U8 R16, desc[UR40][R10.64] ;  /* 0x000000280a10a981 */ /* 0x000ee8000c1e1100 */
[----:B------:R0:W-:Y:S04]  /*4b510*/  STL [R1+0x4c], R13 ;  /* 0x00004c0d01007387 */ /* 0x0001e80000100800 */
[----:B------:R-:W3:Y:S04]  /*4b520*/  LDL R28, [R1+0x1e64] ;  /* 0x001e6400011c7983 */ /* 0x000ee80000100800 */
[----:B0-----:R-:W3:Y:S04]  /*4b530*/  LDL R13, [R1+0x1e70] ;  /* 0x001e7000010d7983 */ /* 0x001ee80000100800 */
[----:B--2---:R0:W-:Y:S04]  /*4b540*/  STL [R1+0x48], R15 ;  /* 0x0000480f01007387 */ /* 0x0041e80000100800 */
[----:B0-----:R-:W2:Y:S04]  /*4b550*/  LDL R15, [R1+0x1e68] ;  /* 0x001e6800010f7983 */ /* 0x001ea80000100800 */
[----:B----4-:R0:W-:Y:S04]  /*4b560*/  STL [R1+0x44], R59 ;  /* 0x0000443b01007387 */ /* 0x0101e80000100800 */
[----:B------:R-:W4:Y:S04]  /*4b570*/  LDL R58, [R1+0x1e60] ;  /* 0x001e6000013a7983 */ /* 0x000f280000100800 */
[----:B------:R-:W4:Y:S04]  /*4b580*/  LDL R56, [R1+0x1e4c] ;  /* 0x001e4c0001387983 */ /* 0x000f280000100800 */
[----:B0-----:R-:W4:Y:S04]  /*4b590*/  LDL R59, [R1+0x1e5c] ;  /* 0x001e5c00013b7983 */ /* 0x001f280000100800 */
[----:B---3--:R0:W-:Y:S04]  /*4b5a0*/  STL [R1+0x40], R16 ;  /* 0x0000401001007387 */ /* 0x0081e80000100800 */
[----:B0-----:R-:W3:Y:S01]  /*4b5b0*/  LDL R16, [R1+0x1e50] ;  /* 0x001e500001107983 */ /* 0x001ee20000100800 */
[----:B------:R-:W-:Y:S01]  /*4b5c0*/  PRMT R12, RZ, 0x7610, R12 ;  /* 0x00007610ff0c7816 */ /* 0x000fe2000000000c */
[----:B------:R-:W-:-:S02]  /*4b5d0*/  @!P0 IMAD.MOV.U32 R10, RZ, RZ, R13 ;  /* 0x000000ffff0a8224 */ /* 0x000fc400078e000d */
[----:B------:R-:W-:Y:S01]  /*4b5e0*/  @!P0 IMAD.MOV.U32 R11, RZ, RZ, R30 ;  /* 0x000000ffff0b8224 */ /* 0x000fe200078e001e */
[----:B------:R-:W-:Y:S02]  /*4b5f0*/  PRMT R14, RZ, 0x7610, R14 ;  /* 0x00007610ff0e7816 */ /* 0x000fe4000000000e */
[----:B------:R-:W-:Y:S02]  /*4b600*/  PRMT R57, RZ, 0x7610, R57 ;  /* 0x00007610ff397816 */ /* 0x000fe40000000039 */
[----:B------:R-:W-:Y:S01]  /*4b610*/  PRMT R17, RZ, 0x7610, R17 ;  /* 0x00007610ff117816 */ /* 0x000fe20000000011 */
[----:B------:R-:W3:Y:S04]  /*4b620*/  LDL R13, [R1+0x1e44] ;  /* 0x001e4400010d7983 */ /* 0x000ee80000100800 */
[----:B------:R0:W3:Y:S02]  /*4b630*/  @!P0 LDG.E.U8 R12, desc[UR40][R10.64] ;  /* 0x000000280a0c8981 */ /* 0x0000e4000c1e1100 */
[----:B0-----:R-:W-:-:S02]  /*4b640*/  @!P1 IMAD.MOV.U32 R11, RZ, RZ, R28 ;  /* 0x000000ffff0b9224 */ /* 0x001fc400078e001c */
[----:B--2---:R-:W-:-:S05]  /*4b650*/  @!P1 IMAD.MOV.U32 R10, RZ, RZ, R15 ;  /* 0x000000ffff0a9224 */ /* 0x004fca00078e000f */
[----:B------:R4:W2:Y:S02]  /*4b660*/  @!P1 LDG.E.U8 R14, desc[UR40][R10.64] ;  /* 0x000000280a0e9981 */ /* 0x0008a4000c1e1100 */
[----:B----4-:R-:W-:Y:S02]  /*4b670*/  @!P2 IMAD.MOV.U32 R10, RZ, RZ, R58 ;  /* 0x000000ffff0aa224 */ /* 0x010fe400078e003a */
[----:B------:R-:W-:-:S05]  /*4b680*/  @!P2 IMAD.MOV.U32 R11, RZ, RZ, R59 ;  /* 0x000000ffff0ba224 */ /* 0x000fca00078e003b */
[----:B------:R0:W4:Y:S02]  /*4b690*/  @!P2 LDG.E.U8 R57, desc[UR40][R10.64] ;  /* 0x000000280a39a981 */ /* 0x000124000c1e1100 */
[----:B0-----:R-:W-:Y:S02]  /*4b6a0*/  @!P0 IMAD.MOV.U32 R11, RZ, RZ, R56 ;  /* 0x000000ffff0b8224 */ /* 0x001fe400078e0038 */
[----:B---3--:R-:W-:-:S05]  /*4b6b0*/  @!P0 IMAD.MOV.U32 R10, RZ, RZ, R16 ;  /* 0x000000ffff0a8224 */ /* 0x008fca00078e0010 */
[----:B------:R-:W3:Y:S04]  /*4b6c0*/  @!P0 LDG.E.U8 R17, desc[UR40][R10.64] ;  /* 0x000000280a118981 */ /* 0x000ee8000c1e1100 */
[----:B------:R0:W-:Y:S04]  /*4b6d0*/  STL [R1+0x3c], R12 ;  /* 0x00003c0c01007387 */ /* 0x0001e80000100800 */
[----:B------:R-:W4:Y:S04]  /*4b6e0*/  LDL R30, [R1+0x1e3c] ;  /* 0x001e3c00011e7983 */ /* 0x000f280000100800 */
[----:B------:R-:W4:Y:S04]  /*4b6f0*/  LDL R28, [R1+0x1e40] ;  /* 0x001e4000011c7983 */ /* 0x000f280000100800 */
[----:B------:R-:W4:Y:S04]  /*4b700*/  LDL R15, [R1+0x1e2c] ;  /* 0x001e2c00010f7983 */ /* 0x000f280000100800 */
[----:B0-----:R-:W4:Y:S04]  /*4b710*/  LDL R12, [R1+0x1e48] ;  /* 0x001e4800010c7983 */ /* 0x001f280000100800 */
[----:B--2---:R0:W-:Y:S04]  /*4b720*/  STL [R1+0x38], R14 ;  /* 0x0000380e01007387 */ /* 0x0041e80000100800 */
[----:B------:R-:W2:Y:S04]  /*4b730*/  LDL R16, [R1+0x1e28] ;  /* 0x001e280001107983 */ /* 0x000ea80000100800 */
[----:B0-----:R-:W2:Y:S04]  /*4b740*/  LDL R14, [R1+0x1e30] ;  /* 0x001e3000010e7983 */ /* 0x001ea80000100800 */
[----:B---3--:R0:W-:Y:S04]  /*4b750*/  STL [R1+0x30], R17 ;  /* 0x0000301101007387 */ /* 0x0081e80000100800 */
[----:B0-----:R-:W3:Y:S01]  /*4b760*/  LDL R17, [R1+0x1e24] ;  /* 0x001e240001117983 */ /* 0x001ee20000100800 */
[----:B------:R-:W-:Y:S01]  /*4b770*/  PRMT R31, RZ, 0x7610, R31 ;  /* 0x00007610ff1f7816 */ /* 0x000fe2000000001f */
[----:B----4-:R-:W-:-:S02]  /*4b780*/  @!P1 IMAD.MOV.U32 R10, RZ, RZ, R12 ;  /* 0x000000ffff0a9224 */ /* 0x010fc400078e000c */
[----:B------:R-:W-:Y:S01]  /*4b790*/  @!P1 IMAD.MOV.U32 R11, RZ, RZ, R13 ;  /* 0x000000ffff0b9224 */ /* 0x000fe200078e000d */
[----:B------:R-:W-:Y:S02]  /*4b7a0*/  PRMT R27, RZ, 0x7610, R27 ;  /* 0x00007610ff1b7816 */ /* 0x000fe4000000001b */
[----:B------:R-:W-:Y:S02]  /*4b7b0*/  PRMT R23, RZ, 0x7610, R23 ;  /* 0x00007610ff177816 */ /* 0x000fe40000000017 */
[----:B------:R-:W-:Y:S01]  /*4b7c0*/  PRMT R19, RZ, 0x7610, R19 ;  /* 0x00007610ff137816 */ /* 0x000fe20000000013 */
[----:B------:R-:W4:Y:S04]  /*4b7d0*/  LDL R13, [R1+0x1e1c] ;  /* 0x001e1c00010d7983 */ /* 0x000f280000100800 */
[----:B------:R0:W4:Y:S04]  /*4b7e0*/  @!P1 LDG.E.U8 R31, desc[UR40][R10.64] ;  /* 0x000000280a1f9981 */ /* 0x000128000c1e1100 */
[----:B------:R-:W4:Y:S01]  /*4b7f0*/  LDL R12, [R1+0x1e20] ;  /* 0x001e2000010c7983 */ /* 0x000f220000100800 */
[----:B0-----:R-:W-:-:S02]  /*4b800*/  @!P2 IMAD.MOV.U32 R10, RZ, RZ, R28 ;  /* 0x000000ffff0aa224 */ /* 0x001fc400078e001c */
[----:B------:R-:W-:Y:S01]  /*4b810*/  @!P2 IMAD.MOV.U32 R11, RZ, RZ, R30 ;  /* 0x000000ffff0ba224 */ /* 0x000fe200078e001e */
[----:B------:R-:W4:Y:S04]  /*4b820*/  LDL R28, [R1+0x1e0c] ;  /* 0x001e0c00011c7983 */ /* 0x000f280000100800 */
[----:B------:R0:W4:Y:S02]  /*4b830*/  @!P2 LDG.E.U8 R27, desc[UR40][R10.64] ;  /* 0x000000280a1ba981 */ /* 0x000124000c1e1100 */
[----:B0-----:R-:W-:Y:S02]  /*4b840*/  @!P0 IMAD.MOV.U32 R11, RZ, RZ, R15 ;  /* 0x000000ffff0b8224 */ /* 0x001fe400078e000f */
[----:B--2---:R-:W-:-:S05]  /*4b850*/  @!P0 IMAD.MOV.U32 R10, RZ, RZ, R14 ;  /* 0x000000ffff0a8224 */ /* 0x004fca00078e000e */
[----:B------:R0:W2:Y:S02]  /*4b860*/  @!P0 LDG.E.U8 R23, desc[UR40][R10.64] ;  /* 0x000000280a178981 */ /* 0x0000a4000c1e1100 */
[----:B0-----:R-:W-:Y:S02]  /*4b870*/  @!P1 IMAD.MOV.U32 R10, RZ, RZ, R16 ;  /* 0x000000ffff0a9224 */ /* 0x001fe400078e0010 */
[----:B---3--:R-:W-:-:S05]  /*4b880*/  @!P1 IMAD.MOV.U32 R11, RZ, RZ, R17 ;  /* 0x000000ffff0b9224 */ /* 0x008fca00078e0011 */
[----:B------:R-:W3:Y:S04]  /*4b890*/  @!P1 LDG.E.U8 R19, desc[UR40][R10.64] ;  /* 0x000000280a139981 */ /* 0x000ee8000c1e1100 */
[----:B----4-:R0:W-:Y:S04]  /*4b8a0*/  STL [R1+0x28], R27 ;  /* 0x0000281b01007387 */ /* 0x0101e80000100800 */
[----:B------:R-:W4:Y:S04]  /*4b8b0*/  LDL R15, [R1+0x1e04] ;  /* 0x001e0400010f7983 */ /* 0x000f280000100800 */
[----:B------:R-:W4:Y:S04]  /*4b8c0*/  LDL R14, [R1+0x1e08] ;  /* 0x001e0800010e7983 */ /* 0x000f280000100800 */
[----:B------:R-:W4:Y:S04]  /*4b8d0*/  LDL R17, [R1+0x1dfc] ;  /* 0x001dfc0001117983 */ /* 0x000f280000100800 */
[----:B------:R-:W4:Y:S04]  /*4b8e0*/  LDL R16, [R1+0x1e00] ;  /* 0x001e000001107983 */ /* 0x000f280000100800 */
[----:B0-----:R-:W4:Y:S04]  /*4b8f0*/  LDL R27, [R1+0x1e10] ;  /* 0x001e1000011b7983 */ /* 0x001f280000100800 */
[----:B--2---:R0:W-:Y:S04]  /*4b900*/  STL [R1+0x24], R23 ;  /* 0x0000241701007387 */ /* 0x0041e80000100800 */
[----:B0-----:R-:W2:Y:S04]  /*4b910*/  LDL R23, [R1+0x1dec] ;  /* 0x001dec0001177983 */ /* 0x001ea80000100800 */
[----:B------:R-:W-:Y:S04]  /*4b920*/  STL [R1+0x34], R57 ;  /* 0x0000343901007387 */ /* 0x000fe80000100800 */
[----:B---3--:R0:W-:Y:S04]  /*4b930*/  STL [R1+0x20], R19 ;  /* 0x0000201301007387 */ /* 0x0081e80000100800 */
[----:B0-----:R-:W3:Y:S01]  /*4b940*/  LDL R19, [R1+0x1df0] ;  /* 0x001df00001137983 */ /* 0x001ee20000100800 */
[----:B------:R-:W-:Y:S01]  /*4b950*/  PRMT R29, RZ, 0x7610, R29 ;  /* 0x00007610ff1d7816 */ /* 0x000fe2000000001d */
[----:B------:R-:W-:-:S02]  /*4b960*/  @!P2 IMAD.MOV.U32 R10, RZ, RZ, R12 ;  /* 0x000000ffff0aa224 */ /* 0x000fc400078e000c */
[----:B------:R-:W-:Y:S01]  /*4b970*/  @!P2 IMAD.MOV.U32 R11, RZ, RZ, R13 ;  /* 0x000000ffff0ba224 */ /* 0x000fe200078e000d */
[----:B------:R-:W-:Y:S01]  /*4b980*/  PRMT R26, RZ, 0x7610, R26 ;  /* 0x00007610ff1a7816 */ /* 0x000fe2000000001a */
[----:B------:R-:W3:Y:S04]  /*4b990*/  LDL R13, [R1+0x1de4] ;  /* 0x001de400010d7983 */ /* 0x000ee80000100800 */
[----:B------:R0:W3:Y:S04]  /*4b9a0*/  @!P2 LDG.E.U8 R29, desc[UR40][R10.64] ;  /* 0x000000280a1da981 */ /* 0x0000e8000c1e1100 */
[----:B------:R-:W3:Y:S01]  /*4b9b0*/  LDL R12, [R1+0x1de8] ;  /* 0x001de800010c7983 */ /* 0x000ee20000100800 */
[----:B0-----:R-:W-:-:S02]  /*4b9c0*/  @!P0 IMAD.MOV.U32 R11, RZ, RZ, R28 ;  /* 0x000000ffff0b8224 */ /* 0x001fc400078e001c */
[----:B----4-:R-:W-:-:S05]  /*4b9d0*/  @!P0 IMAD.MOV.U32 R10, RZ, RZ, R27 ;  /* 0x000000ffff0a8224 */ /* 0x010fca00078e001b */
[----:B------:R0:W4:Y:S01]  /*4b9e0*/  @!P0 LDG.E.U8 R26, desc[UR40][R10.64] ;  /* 0x000000280a1a8981 */ /* 0x000122000c1e1100 */
[----:B------:R-:W-:Y:S01]  /*4b9f0*/  PRMT R25, RZ, 0x7610, R25 ;  /* 0x00007610ff197816 */ /* 0x000fe20000000019 */
[----:B0-----:R-:W-:Y:S02]  /*4ba00*/  @!P1 IMAD.MOV.U32 R11, RZ, RZ, R15 ;  /* 0x000000ffff0b9224 */ /* 0x001fe400078e000f */
[----:B------:R-:W-:Y:S01]  /*4ba10*/  @!P1 IMAD.MOV.U32 R10, RZ, RZ, R14 ;  /* 0x000000ffff0a9224 */ /* 0x000fe200078e000e */
[----:B------:R-:W4:Y:S04]  /*4ba20*/  LDL R15, [R1+0x1ddc] ;  /* 0x001ddc00010f7983 */ /* 0x000f280000100800 */
[----:B------:R-:W-:Y:S04]  /*4ba30*/  STL [R1+0x2c], R31 ;  /* 0x00002c1f01007387 */ /* 0x000fe80000100800 */
[----:B------:R-:W4:Y:S01]  /*4ba40*/  LDL R14, [R1+0x1de0] ;  /* 0x001de000010e7983 */ /* 0x000f220000100800 */
[----:B------:R-:W-:-:S03]  /*4ba50*/  PRMT R24, RZ, 0x7610, R24 ;  /* 0x00007610ff187816 */ /* 0x000fc60000000018 */
[----:B------:R0:W4:Y:S01]  /*4ba60*/  @!P1 LDG.E.U8 R25, desc[UR40][R10.64] ;  /* 0x000000280a199981 */ /* 0x000122000c1e1100 */
[----:B------:R-:W-:Y:S01]  /*4ba70*/  PRMT R18, RZ, 0x7610, R18 ;  /* 0x00007610ff127816 */ /* 0x000fe20000000012 */
[----:B0-----:R-:W-:Y:S02]  /*4ba80*/  @!P2 IMAD.MOV.U32 R10, RZ, RZ, R16 ;  /* 0x000000ffff0aa224 */ /* 0x001fe400078e0010 */
[----:B------:R-:W-:Y:S01]  /*4ba90*/  @!P2 IMAD.MOV.U32 R11, RZ, RZ, R17 ;  /* 0x000000ffff0ba224 */ /* 0x000fe200078e0011 */
[----:B------:R-:W-:Y:S02]  /*4baa0*/  PRMT R21, RZ, 0x7610, R21 ;  /* 0x00007610ff157816 */ /* 0x000fe40000000015 */
[----:B------:R-:W-:Y:S01]  /*4bab0*/  PRMT R20, RZ, 0x7610, R20 ;  /* 0x00007610ff147816 */ /* 0x000fe20000000014 */
[----:B------:R-:W4:Y:S04]  /*4bac0*/  LDL R17, [R1+0x1dcc] ;  /* 0x001dcc0001117983 */ /* 0x000f280000100800 */
[----:B------:R2:W4:Y:S04]  /*4bad0*/  @!P2 LDG.E.U8 R24, desc[UR40][R10.64] ;  /* 0x000000280a18a981 */ /* 0x000528000c1e1100 */
[----:B------:R-:W4:Y:S01]  /*4bae0*/  LDL R16, [R1+0x1dd0] ;  /* 0x001dd00001107983 */ /* 0x000f220000100800 */
[----:B--2---:R-:W-:-:S02]  /*4baf0*/  @!P0 IMAD.MOV.U32 R11, RZ, RZ, R23 ;  /* 0x000000ffff0b8224 */ /* 0x004fc400078e0017 */
[----:B---3--:R-:W-:Y:S02]  /*4bb00*/  @!P0 IMAD.MOV.U32 R10, RZ, RZ, R19 ;  /* 0x000000ffff0a8224 */ /* 0x008fe400078e0013 */
[----:B------:R-:W2:Y:S04]  /*4bb10*/  LDL R19, [R1+0x1dbc] ;  /* 0x001dbc0001137983 */ /* 0x000ea80000100800 */
[----:B------:R0:W3:Y:S02]  /*4bb20*/  @!P0 LDG.E.U8 R18, desc[UR40][R10.64] ;  /* 0x000000280a128981 */ /* 0x0000e4000c1e1100 */
[----:B0-----:R-:W-:Y:S02]  /*4bb30*/  @!P1 IMAD.MOV.U32 R10, RZ, RZ, R12 ;  /* 0x000000ffff0a9224 */ /* 0x001fe400078e000c */
[----:B------:R-:W-:Y:S01]  /*4bb40*/  @!P1 IMAD.MOV.U32 R11, RZ, RZ, R13 ;  /* 0x000000ffff0b9224 */ /* 0x000fe200078e000d */
[----:B------:R-:W2:Y:S04]  /*4bb50*/  LDL R12, [R1+0x1dc8] ;  /* 0x001dc800010c7983 */ /* 0x000ea80000100800 */
[----:B------:R-:W2:Y:S04]  /*4bb60*/  LDL R13, [R1+0x1dc4] ;  /* 0x001dc400010d7983 */ /* 0x000ea80000100800 */
[----:B------:R4:W2:Y:S02]  /*4bb70*/  @!P1 LDG.E.U8 R21, desc[UR40][R10.64] ;  /* 0x000000280a159981 */ /* 0x0008a4000c1e1100 */
[----:B----4-:R-:W-:-:S02]  /*4bb80*/  @!P2 IMAD.MOV.U32 R11, RZ, RZ, R15 ;  /* 0x000000ffff0ba224 */ /* 0x010fc400078e000f */
[----:B------:R-:W-:-:S05]  /*4bb90*/  @!P2 IMAD.MOV.U32 R10, RZ, RZ, R14 ;  /* 0x000000ffff0aa224 */ /* 0x000fca00078e000e */
[----:B------:R0:W4:Y:S04]  /*4bba0*/  @!P2 LDG.E.U8 R20, desc[UR40][R10.64] ;  /* 0x000000280a14a981 */ /* 0x000128000c1e1100 */
[----:B---3--:R1:W-:Y:S04]  /*4bbb0*/  STL [R1+0xc], R18 ;  /* 0x00000c1201007387 */ /* 0x0083e80000100800 */
[----:B------:R-:W3:Y:S04]  /*4bbc0*/  LDL R15, [R1+0x1db4] ;  /* 0x001db400010f7983 */ /* 0x000ee80000100800 */
[----:B------:R-:W3:Y:S04]  /*4bbd0*/  LDL R14, [R1+0x2b94] ;  /* 0x002b9400010e7983 */ /* 0x000ee80000100800 */
[----:B-1----:R-:W3:Y:S04]  /*4bbe0*/  LDL R18, [R1+0x1dc0] ;  /* 0x001dc00001127983 */ /* 0x002ee80000100800 */
[----:B------:R-:W-:Y:S04]  /*4bbf0*/  STL [R1+0x1c], R29 ;  /* 0x00001c1d01007387 */ /* 0x000fe80000100800 */
[----:B--2---:R1:W-:Y:S01]  /*4bc00*/  STL [R1+0x8], R21 ;  /* 0x0000081501007387 */ /* 0x0043e20000100800 */
[----:B------:R-:W-:Y:S01]  /*4bc10*/  PRMT R22, RZ, 0x7610, R22 ;  /* 0x00007610ff167816 */ /* 0x000fe20000000016 */
[----:B0-----:R-:W-:-:S02]  /*4bc20*/  @!P0 IMAD.MOV.U32 R10, RZ, RZ, R16 ;  /* 0x000000ffff0a8224 */ /* 0x001fc400078e0010 */
[----:B-1----:R-:W2:Y:S01]  /*4bc30*/  LDL R21, [R1+0x1db0] ;  /* 0x001db00001157983 */ /* 0x002ea20000100800 */
[----:B------:R-:W-:Y:S01]  /*4bc40*/  @!P0 IMAD.MOV.U32 R11, RZ, RZ, R17 ;  /* 0x000000ffff0b8224 */ /* 0x000fe200078e0011 */
[----:B------:R-:W-:-:S04]  /*4bc50*/  PRMT R50, RZ, 0x7610, R50 ;  /* 0x00007610ff327816 */ /* 0x000fc80000000032 */
[----:B------:R0:W2:Y:S04]  /*4bc60*/  @!P0 LDG.E.U8 R22, desc[UR40][R10.64] ;  /* 0x000000280a168981 */ /* 0x0000a8000c1e1100 */
[----:B----4-:R1:W-:Y:S04]  /*4bc70*/  STL [R1+0x4], R20 ;  /* 0x0000041401007387 */ /* 0x0103e80000100800 */
[----:B------:R-:W-:Y:S04]  /*4bc80*/  STL [R1+0x18], R26 ;  /* 0x0000181a01007387 */ /* 0x000fe80000100800 */
[----:B------:R-:W4:Y:S04]  /*4bc90*/  LDL R17, [R1+0x1dac] ;  /* 0x001dac0001117983 */ /* 0x000f280000100800 */
[----:B------:R-:W4:Y:S04]  /*4bca0*/  LDL R16, [R1+0x2b8c] ;  /* 0x002b8c0001107983 */ /* 0x000f280000100800 */
[----:B-1----:R-:W4:Y:S04]  /*4bcb0*/  LDL R20, [R1+0x2b90] ;  /* 0x002b900001147983 */ /* 0x002f280000100800 */
[----:B------:R1:W-:Y:S01]  /*4bcc0*/  STL [R1+0x14], R25 ;  /* 0x0000141901007387 */ /* 0x0003e20000100800 */
[----:B0-----:R-:W-:-:S02]  /*4bcd0*/  @!P1 IMAD.MOV.U32 R10, RZ, RZ, R12 ;  /* 0x000000ffff0a9224 */ /* 0x001fc400078e000c */
[----:B------:R-:W-:Y:S01]  /*4bce0*/  @!P1 IMAD.MOV.U32 R11, RZ, RZ, R13 ;  /* 0x000000ffff0b9224 */ /* 0x000fe200078e000d */
[----:B------:R-:W4:Y:S04]  /*4bcf0*/  LDL R12, [R1+0x2bb0] ;  /* 0x002bb000010c7983 */ /* 0x000f280000100800 */
[----:B------:R-:W4:Y:S04]  /*4bd00*/  LDL R13, [R1+0x1da4] ;  /* 0x001da400010d7983 */ /* 0x000f280000100800 */
[----:B------:R0:W4:Y:S04]  /*4bd10*/  @!P1 LDG.E.U8 R50, desc[UR40][R10.64] ;  /* 0x000000280a329981 */ /* 0x000128000c1e1100 */
[----:B------:R1:W-:Y:S01]  /*4bd20*/  STL [R1+0x10], R24 ;  /* 0x0000101801007387 */ /* 0x0003e20000100800 */
[----:B0-----:R-:W-:-:S03]  /*4bd30*/  @!P2 IMAD.MOV.U32 R11, RZ, RZ, R19 ;  /* 0x000000ffff0ba224 */ /* 0x001fc600078e0013 */
[----:B------:R-:W4:Y:S01]  /*4bd40*/  LDL R19, [R1+0x2b88] ;  /* 0x002b880001137983 */ /* 0x000f220000100800 */
[----:B---3--:R-:W-:-:S03]  /*4bd50*/  @!P2 IMAD.MOV.U32 R10, RZ, RZ, R18 ;  /* 0x000000ffff0aa224 */ /* 0x008fc600078e0012 */
[----:B------:R-:W3:Y:S01]  /*4bd60*/  LDL R18, [R1+0x2bac] ;  /* 0x002bac0001127983 */ /* 0x000ee20000100800 */
[----:B------:R-:W-:Y:S02]  /*4bd70*/  PRMT R48, RZ, 0x7610, R48 ;  /* 0x00007610ff307816 */ /* 0x000fe40000000030 */
[----:B------:R-:W-:-:S04]  /*4bd80*/  PRMT R46, RZ, 0x7610, R46 ;  /* 0x00007610ff2e7816 */ /* 0x000fc8000000002e */
[----:B------:R0:W3:Y:S01]  /*4bd90*/  @!P2 LDG.E.U8 R48, desc[UR40][R10.64] ;  /* 0x000000280a30a981 */ /* 0x0000e2000c1e1100 */
[----:B------:R-:W-:Y:S01]  /*4bda0*/  PRMT R44, RZ, 0x7610, R44 ;  /* 0x00007610ff2c7816 */ /* 0x000fe2000000002c */
[----:B0-----:R-:W-:Y:S02]  /*4bdb0*/  @!P0 IMAD.MOV.U32 R10, RZ, RZ, R14 ;  /* 0x000000ffff0a8224 */ /* 0x001fe400078e000e */
[----:B------:R-:W-:Y:S01]  /*4bdc0*/  @!P0 IMAD.MOV.U32 R11, RZ, RZ, R15 ;  /* 0x000000ffff0b8224 */ /* 0x000fe200078e000f */
[----:B------:R-:W3:Y:S04]  /*4bdd0*/  LDL R14, [R1+0x2ba8] ;  /* 0x002ba800010e7983 */ /* 0x000ee80000100800 */
[----:B------:R-:W3:Y:S04]  /*4bde0*/  LDL R15, [R1+0x2b84] ;  /* 0x002b8400010f7983 */ /* 0x000ee80000100800 */
[----:B------:R2:W3:Y:S01]  /*4bdf0*/  @!P0 LDG.E.U8 R46, desc[UR40][R10.64] ;  /* 0x000000280a2e8981 */ /* 0x0004e2000c1e1100 */
[----:B------:R-:W-:Y:S01]  /*4be00*/  PRMT R42, RZ, 0x7610, R42 ;  /* 0x00007610ff2a7816 */ /* 0x000fe2000000002a */
[----:B--2---:R-:W-:-:S02]  /*4be10*/  @!P1 IMAD.MOV.U32 R11, RZ, RZ, R21 ;  /* 0x000000ffff0b9224 */ /* 0x004fc400078e0015 */
[----:B------:R-:W2:Y:S01]  /*4be20*/  LDL R21, [R1+0x1da0] ;  /* 0x001da00001157983 */ /* 0x000ea20000100800 */
[----:B----4-:R-:W-:-:S03]  /*4be30*/  @!P1 IMAD.MOV.U32 R10, RZ, RZ, R20 ;  /* 0x000000ffff0a9224 */ /* 0x010fc600078e0014 */
[----:B------:R-:W4:Y:S04]  /*4be40*/  LDL R20, [R1+0x2bcc] ;  /* 0x002bcc0001147983 */ /* 0x000f280000100800 */
[----:B------:R0:W4:Y:S01]  /*4be50*/  @!P1 LDG.E.U8 R44, desc[UR40][R10.64] ;  /* 0x000000280a2c9981 */ /* 0x000122000c1e1100 */
[----:B------:R-:W-:Y:S01]  /*4be60*/  PRMT R40, RZ, 0x7610, R40 ;  /* 0x00007610ff287816 */ /* 0x000fe20000000028 */
[----:B0-----:R-:W-:Y:S02]  /*4be70*/  @!P2 IMAD.MOV.U32 R10, RZ, RZ, R16 ;  /* 0x000000ffff0aa224 */ /* 0x001fe400078e0010 */
[----:B------:R-:W-:Y:S01]  /*4be80*/  @!P2 IMAD.MOV.U32 R11, RZ, RZ, R17 ;  /* 0x000000ffff0ba224 */ /* 0x000fe200078e0011 */
[----:B------:R-:W4:Y:S04]  /*4be90*/  LDL R16, [R1+0x2bc8] ;  /* 0x002bc80001107983 */ /* 0x000f280000100800 */
[----:B------:R-:W4:Y:S04]  /*4bea0*/  LDL R17, [R1+0x2ba4] ;  /* 0x002ba40001117983 */ /* 0x000f280000100800 */
[----:B------:R0:W4:Y:S02]  /*4beb0*/  @!P2 LDG.E.U8 R42, desc[UR40][R10.64] ;  /* 0x000000280a2aa981 */ /* 0x000124000c1e1100 */
[----:B0-----:R-:W-:-:S02]  /*4bec0*/  @!P0 IMAD.MOV.U32 R10, RZ, RZ, R12 ;  /* 0x000000ffff0a8224 */ /* 0x001fc400078e000c */
[----:B------:R-:W-:Y:S01]  /*4bed0*/  @!P0 IMAD.MOV.U32 R11, RZ, RZ, R13 ;  /* 0x000000ffff0b8224 */ /* 0x000fe200078e000d */
[----:B------:R-:W4:Y:S04]  /*4bee0*/  LDL R12, [R1+0x2bc4] ;  /* 0x002bc400010c7983 */ /* 0x000f280000100800 */
[----:B------:R-:W4:Y:S04]  /*4bef0*/  LDL R13, [R1+0x2ba0] ;  /* 0x002ba000010d7983 */ /* 0x000f280000100800 */
[----:B------:R0:W4:Y:S04]  /*4bf00*/  @!P0 LDG.E.U8 R40, desc[UR40][R10.64] ;  /* 0x000000280a288981 */ /* 0x000128000c1e1100 */
[----:B------:R0:W-:Y:S01]  /*4bf10*/  STL [R1], R22 ;  /* 0x0000001601007387 */ /* 0x0001e20000100800 */
[----:B------:R-:W-:-:S02]  /*4bf20*/  PRMT R38, RZ, 0x7610, R38 ;  /* 0x00007610ff267816 */ /* 0x000fc40000000026 */
[----:B------:R-:W-:Y:S02]  /*4bf30*/  PRMT R36, RZ, 0x7610, R36 ;  /* 0x00007610ff247816 */ /* 0x000fe40000000024 */
[----:B------:R-:W-:Y:S01]  /*4bf40*/  PRMT R9, RZ, 0x7610, R9 ;  /* 0x00007610ff097816 */ /* 0x000fe20000000009 */
[----:B-1----:R-:W4:Y:S04]  /*4bf50*/  LDL R25, [R1+0x1d94] ;  /* 0x001d940001197983 */ /* 0x002f280000100800 */
[----:B------:R-:W4:Y:S01]  /*4bf60*/  LDL R24, [R1+0x2c20] ;  /* 0x002c200001187983 */ /* 0x000f220000100800 */
[----:B------:R-:W-:-:S03]  /*4bf70*/  PRMT R34, RZ, 0x7610, R34 ;  /* 0x00007610ff227816 */ /* 0x000fc60000000022 */
[----:B------:R-:W4:Y:S04]  /*4bf80*/  LDL R23, [R1+0x2bdc] ;  /* 0x002bdc0001177983 */ /* 0x000f280000100800 */
[----:B0-----:R-:W4:Y:S01]  /*4bf90*/  LDL R22, [R1+0x2c00] ;  /* 0x002c000001167983 */ /* 0x001f220000100800 */
[----:B------:R-:W-:-:S03]  /*4bfa0*/  @!P1 IMAD.MOV.U32 R11, RZ, RZ, R19 ;  /* 0x000000ffff0b9224 */ /* 0x000fc600078e0013 */
[----:B------:R-:W4:Y:S01]  /*4bfb0*/  LDL R19, [R1+0x1d9c] ;  /* 0x001d9c0001137983 */ /* 0x000f220000100800 */
[----:B------:R-:W-:-:S03]  /*4bfc0*/  PRMT R32, RZ, 0x7610, R32 ;  /* 0x00007610ff207816 */ /* 0x000fc60000000020 */
[----:B------:R-:W4:Y:S04]  /*4bfd0*/  LDL R27, [R1+0x2bf4] ;  /* 0x002bf400011b7983 */ /* 0x000f280000100800 */
        /* <DEDUP_REMOVED lines=10> */
[----:B------:R-:W4:Y:S01]  /*4c080*/  LDL R60, [R1+0x1d5c] ;  /* 0x001d5c00013c7983 */ /* 0x000f220000100800 */
[----:B---3--:R-:W-:-:S03]  /*4c090*/  @!P1 IMAD.MOV.U32 R10, RZ, RZ, R18 ;  /* 0x000000ffff0a9224 */ /* 0x008fc600078e0012 */
[----:B------:R-:W3:Y:S04]  /*4c0a0*/  LDL R18, [R1+0x2be8] ;  /* 0x002be80001127983 */ /* 0x000ee80000100800 */
[----:B------:R0:W3:Y:S02]  /*4c0b0*/  @!P1 LDG.E.U8 R38, desc[UR40][R10.64] ;  /* 0x000000280a269981 */ /* 0x0000e4000c1e1100 */
[----:B0-----:R-:W-:Y:S02]  /*4c0c0*/  @!P2 IMAD.MOV.U32 R10, RZ, RZ, R14 ;  /* 0x000000ffff0aa224 */ /* 0x001fe400078e000e */
[----:B------:R-:W-:Y:S01]  /*4c0d0*/  @!P2 IMAD.MOV.U32 R11, RZ, RZ, R15 ;  /* 0x000000ffff0ba224 */ /* 0x000fe200078e000f */
[----:B------:R-:W3:Y:S04]  /*4c0e0*/  LDL R14, [R1+0x2be4] ;  /* 0x002be400010e7983 */ /* 0x000ee80000100800 */
[----:B------:R-:W3:Y:S04]  /*4c0f0*/  LDL R15, [R1+0x2bc0] ;  /* 0x002bc000010f7983 */ /* 0x000ee80000100800 */
[----:B------:R2:W3:Y:S02]  /*4c100*/  @!P2 LDG.E.U8 R36, desc[UR40][R10.64] ;  /* 0x000000280a24a981 */ /* 0x0004e4000c1e1100 */
[----:B--2---:R-:W-:-:S02]  /*4c110*/  @!P0 IMAD.MOV.U32 R11, RZ, RZ, R21 ;  /* 0x000000ffff0b8224 */ /* 0x004fc400078e0015 */
[----:B------:R-:W2:Y:S01]  /*4c120*/  LDL R21, [R1+0x2bbc] ;  /* 0x002bbc0001157983 */ /* 0x000ea20000100800 */
[----:B----4-:R-:W-:-:S03]  /*4c130*/  @!P0 IMAD.MOV.U32 R10, RZ, RZ, R20 ;  /* 0x000000ffff0a8224 */ /* 0x010fc600078e0014 */
[----:B------:R-:W4:Y:S04]  /*4c140*/  LDL R20, [R1+0x2be0] ;  /* 0x002be00001147983 */ /* 0x000f280000100800 */
[----:B------:R-:W4:Y:S04]  /*4c150*/  @!P0 LDG.E.U8 R34, desc[UR40][R10.64] ;  /* 0x000000280a228981 */ /* 0x000f28000c1e1100 */
[----:B------:R0:W4:Y:S02]  /*4c160*/  @!P2 LDG.E.U8 R9, desc[UR40][R12.64] ;  /* 0x000000280c09a981 */ /* 0x000124000c1e1100 */
[----:B0-----:R-:W-:-:S02]  /*4c170*/  @!P0 IMAD.MOV.U32 R13, RZ, RZ, R19 ;  /* 0x000000ffff0d8224 */ /* 0x001fc400078e0013 */
[----:B------:R-:W4:Y:S01]  /*4c180*/  LDL R19, [R1+0x2bd8] ;  /* 0x002bd80001137983 */ /* 0x000f220000100800 */
[----:B------:R-:W-:Y:S02]  /*4c190*/  @!P1 IMAD.MOV.U32 R10, RZ, RZ, R16 ;  /* 0x000000ffff0a9224 */ /* 0x000fe400078e0010 */
[----:B------:R-:W-:Y:S01]  /*4c1a0*/  @!P1 IMAD.MOV.U32 R11, RZ, RZ, R17 ;  /* 0x000000ffff0b9224 */ /* 0x000fe200078e0011 */
[----:B------:R-:W4:Y:S04]  /*4c1b0*/  LDL R16, [R1+0x2c04] ;  /* 0x002c040001107983 */ /* 0x000f280000100800 */
[----:B------:R-:W4:Y:S04]  /*4c1c0*/  LDL R17, [R1+0x1d98] ;  /* 0x001d980001117983 */ /* 0x000f280000100800 */
[----:B------:R0:W4:Y:S01]  /*4c1d0*/  @!P1 LDG.E.U8 R32, desc[UR40][R10.64] ;  /* 0x000000280a209981 */ /* 0x000122000c1e1100 */
[----:B---3--:R-:W-:-:S03]  /*4c1e0*/  @!P0 IMAD.MOV.U32 R12, RZ, RZ, R18 ;  /* 0x000000ffff0c8224 */ /* 0x008fc600078e0012 */
[----:B------:R-:W3:Y:S01]  /*4c1f0*/  LDL R18, [R1+0x2bfc] ;  /* 0x002bfc0001127983 */ /* 0x000ee20000100800 */
[----:B0-----:R-:W-:Y:S02]  /*4c200*/  PRMT R10, RZ, 0x7610, R10 ;  /* 0x00007610ff0a7816 */ /* 0x001fe4000000000a */
[----:B------:R-:W-:-:S04]  /*4c210*/  PRMT R11, RZ, 0x7610, R11 ;  /* 0x00007610ff0b7816 */ /* 0x000fc8000000000b */
[----:B------:R0:W3:Y:S02]  /*4c220*/  @!P0 LDG.E.U8 R10, desc[UR40][R12.64] ;  /* 0x000000280c0a8981 */ /* 0x0000e4000c1e1100 */
[----:B0-----:R-:W-:Y:S02]  /*4c230*/  PRMT R12, RZ, 0x7610, R12 ;  /* 0x00007610ff0c7816 */ /* 0x001fe4000000000c */
[----:B------:R2:W3:Y:S02]  /*4c240*/  @!P1 LDG.E.U8 R11, desc[UR40][R14.64] ;  /* 0x000000280e0b9981 */ /* 0x0004e4000c1e1100 */
[----:B--2---:R-:W-:Y:S02]  /*4c250*/  @!P2 IMAD.MOV.U32 R15, RZ, RZ, R21 ;  /* 0x000000ffff0fa224 */ /* 0x004fe400078e0015 */
[----:B------:R-:W2:Y:S01]  /*4c260*/  LDL R21, [R1+0x2bf8] ;  /* 0x002bf80001157983 */ /* 0x000ea20000100800 */
[----:B----4-:R-:W-:-:S03]  /*4c270*/  @!P2 IMAD.MOV.U32 R14, RZ, RZ, R20 ;  /* 0x000000ffff0ea224 */ /* 0x010fc600078e0014 */
[----:B------:R-:W2:Y:S04]  /*4c280*/  LDL R20, [R1+0x2c1c] ;  /* 0x002c1c0001147983 */ /* 0x000ea80000100800 */
[----:B------:R0:W4:Y:S02]  /*4c290*/  @!P2 LDG.E.U8 R12, desc[UR40][R14.64] ;  /* 0x000000280e0ca981 */ /* 0x000124000c1e1100 */
[----:B0-----:R-:W-:Y:S02]  /*4c2a0*/  PRMT R15, RZ, 0x7610, R15 ;  /* 0x00007610ff0f7816 */ /* 0x001fe4000000000f */
[----:B------:R-:W-:-:S06]  /*4c2b0*/  PRMT R13, RZ, 0x7610, R13 ;  /* 0x00007610ff0d7816 */ /* 0x000fcc000000000d */
[----:B------:R0:W4:Y:S02]  /*4c2c0*/  @!P0 LDG.E.U8 R13, desc[UR40][R16.64] ;  /* 0x00000028100d8981 */ /* 0x000124000c1e1100 */
[----:B0-----:R-:W-:Y:S02]  /*4c2d0*/  @!P1 IMAD.MOV.U32 R16, RZ, RZ, R22 ;  /* 0x000000ffff109224 */ /* 0x001fe400078e0016 */
[----:B------:R-:W-:Y:S01]  /*4c2e0*/  @!P1 IMAD.MOV.U32 R17, RZ, RZ, R23 ;  /* 0x000000ffff119224 */ /* 0x000fe200078e0017 */
[----:B------:R-:W4:Y:S04]  /*4c2f0*/  LDL R22, [R1+0x2c3c] ;  /* 0x002c3c0001167983 */ /* 0x000f280000100800 */
[----:B------:R-:W4:Y:S04]  /*4c300*/  LDL R23, [R1+0x1d90] ;  /* 0x001d900001177983 */ /* 0x000f280000100800 */
[----:B---3--:R0:W3:Y:S02]  /*4c310*/  @!P2 LDG.E.U8 R15, desc[UR40][R18.64] ;  /* 0x00000028120fa981 */ /* 0x0080e4000c1e1100 */
[----:B0-----:R-:W-:-:S02]  /*4c320*/  @!P0 IMAD.MOV.U32 R18, RZ, RZ, R24 ;  /* 0x000000ffff128224 */ /* 0x001fc400078e0018 */
[----:B------:R-:W-:Y:S01]  /*4c330*/  @!P0 IMAD.MOV.U32 R19, RZ, RZ, R25 ;  /* 0x000000ffff138224 */ /* 0x000fe200078e0019 */
[----:B------:R-:W3:Y:S04]  /*4c340*/  LDL R24, [R1+0x2c34] ;  /* 0x002c340001187983 */ /* 0x000ee80000100800 */
[----:B------:R-:W3:Y:S01]  /*4c350*/  LDL R25, [R1+0x2c10] ;  /* 0x002c100001197983 */ /* 0x000ee20000100800 */
[----:B------:R-:W-:-:S06]  /*4c360*/  PRMT R14, RZ, 0x7610, R14 ;  /* 0x00007610ff0e7816 */ /* 0x000fcc000000000e */
[----:B------:R0:W3:Y:S02]  /*4c370*/  @!P1 LDG.E.U8 R14, desc[UR40][R16.64] ;  /* 0x00000028100e9981 */ /* 0x0000e4000c1e1100 */
[----:B0-----:R-:W-:Y:S02]  /*4c380*/  PRMT R16, RZ, 0x7610, R16 ;  /* 0x00007610ff107816 */ /* 0x001fe40000000010 */
[----:B------:R-:W-:-:S04]  /*4c390*/  PRMT R17, RZ, 0x7610, R17 ;  /* 0x00007610ff117816 */ /* 0x000fc80000000011 */
[----:B------:R0:W3:Y:S04]  /*4c3a0*/  @!P0 LDG.E.U8 R16, desc[UR40][R18.64] ;  /* 0x0000002812108981 */ /* 0x0000e8000c1e1100 */
[----:B--2---:R1:W2:Y:S01]  /*4c3b0*/  @!P1 LDG.E.U8 R17, desc[UR40][R20.64] ;  /* 0x0000002814119981 */ /* 0x0042a2000c1e1100 */
[----:B0-----:R-:W-:Y:S01]  /*4c3c0*/  PRMT R18, RZ, 0x7610, R18 ;  /* 0x00007610ff127816 */ /* 0x001fe20000000012 */
[----:B-1----:R-:W-:Y:S02]  /*4c3d0*/  @!P2 IMAD.MOV.U32 R20, RZ, RZ, R26 ;  /* 0x000000ffff14a224 */ /* 0x002fe400078e001a */
[----:B------:R-:W-:Y:S01]  /*4c3e0*/  @!P2 IMAD.MOV.U32 R21, RZ, RZ, R27 ;  /* 0x000000ffff15a224 */ /* 0x000fe200078e001b */
[----:B------:R-:W2:Y:S04]  /*4c3f0*/  LDL R26, [R1+0x2c48] ;  /* 0x002c4800011a7983 */ /* 0x000ea80000100800 */
[----:B------:R-:W2:Y:S04]  /*4c400*/  LDL R27, [R1+0x2c30] ;  /* 0x002c3000011b7983 */ /* 0x000ea80000100800 */
[----:B------:R0:W2:Y:S02]  /*4c410*/  @!P2 LDG.E.U8 R18, desc[UR40][R20.64] ;  /* 0x000000281412a981 */ /* 0x0000a4000c1e1100 */
[----:B0-----:R-:W-:-:S02]  /*4c420*/  PRMT R21, RZ, 0x7610, R21 ;  /* 0x00007610ff157816 */ /* 0x001fc40000000015 */
[----:B------:R-:W-:-:S06]  /*4c430*/  PRMT R19, RZ, 0x7610, R19 ;  /* 0x00007610ff137816 */ /* 0x000fcc0000000013 */
[----:B----4-:R0:W4:Y:S02]  /*4c440*/  @!P0 LDG.E.U8 R19, desc[UR40][R22.64] ;  /* 0x0000002816138981 */ /* 0x010124000c1e1100 */
        /* <DEDUP_REMOVED lines=18> */
[----:B------:R-:W-:Y:S01]  /*4c570*/  PRMT R25, RZ, 0x7610, R25 ;  /* 0x00007610ff197816 */ /* 0x000fe20000000019 */
[----:B------:R-:W2:Y:S04]  /*4c580*/  LDL R59, [R1+0x1d50] ;  /* 0x001d5000013b7983 */ /* 0x000ea80000100800 */
[----:B------:R0:W2:Y:S04]  /*4c590*/  @!P2 LDG.E.U8 R24, desc[UR40][R26.64] ;  /* 0x000000281a18a981 */ /* 0x0000a8000c1e1100 */
[----:B------:R-:W2:Y:S01]  /*4c5a0*/  LDL R58, [R1+0x1d54] ;  /* 0x001d5400013a7983 */ /* 0x000ea20000100800 */
[----:B0-----:R-:W-:-:S03]  /*4c5b0*/  PRMT R27, RZ, 0x7610, R27 ;  /* 0x00007610ff1b7816 */ /* 0x001fc6000000001b */
[----:B----4-:R0:W4:Y:S02]  /*4c5c0*/  @!P0 LDG.E.U8 R25, desc[UR40][R28.64] ;  /* 0x000000281c198981 */ /* 0x010124000c1e1100 */
[----:B0-----:R-:W-:Y:S02]  /*4c5d0*/  @!P1 IMAD.MOV.U32 R28, RZ, RZ, R56 ;  /* 0x000000ffff1c9224 */ /* 0x001fe400078e0038 */
[----:B------:R-:W-:Y:S01]  /*4c5e0*/  @!P1 IMAD.MOV.U32 R29, RZ, RZ, R57 ;  /* 0x000000ffff1d9224 */ /* 0x000fe200078e0039 */
[----:B------:R-:W2:Y:S04]  /*4c5f0*/  LDL R56, [R1+0x1d44] ;  /* 0x001d440001387983 */ /* 0x000ea80000100800 */
[----:B------:R-:W2:Y:S04]  /*4c600*/  LDL R57, [R1+0x1d40] ;  /* 0x001d400001397983 */ /* 0x000ea80000100800 */
[----:B---3--:R-:W3:Y:S04]  /*4c610*/  @!P2 LDG.E.U8 R27, desc[UR40][R30.64] ;  /* 0x000000281e1ba981 */ /* 0x008ee8000c1e1100 */
[----:B------:R-:W2:Y:S04]  /*4c620*/  LDL R30, [R1+0x1d60] ;  /* 0x001d6000011e7983 */ /* 0x000ea80000100800 */
[----:B------:R-:W2:Y:S01]  /*4c630*/  LDL R31, [R1+0x1d64] ;  /* 0x001d6400011f7983 */ /* 0x000ea20000100800 */
[----:B------:R-:W-:-:S06]  /*4c640*/  PRMT R26, RZ, 0x7610, R26 ;  /* 0x00007610ff1a7816 */ /* 0x000fcc000000001a */
[----:B------:R0:W3:Y:S02]  /*4c650*/  @!P1 LDG.E.U8 R26, desc[UR40][R28.64] ;  /* 0x000000281c1a9981 */ /* 0x0000e4000c1e1100 */
[----:B0-----:R-:W-:Y:S02]  /*4c660*/  PRMT R28, RZ, 0x7610, R28 ;  /* 0x00007610ff1c7816 */ /* 0x001fe4000000001c */
[----:B------:R-:W-:Y:S02]  /*4c670*/  PRMT R29, RZ, 0x7610, R29 ;  /* 0x00007610ff1d7816 */ /* 0x000fe4000000001d */
[----:B------:R-:W-:Y:S02]  /*4c680*/  PRMT R33, RZ, 0x7610, R33 ;  /* 0x00007610ff217816 */ /* 0x000fe40000000021 */
[----:B------:R-:W-:Y:S02]  /*4c690*/  PRMT R35, RZ, 0x7610, R35 ;  /* 0x00007610ff237816 */ /* 0x000fe40000000023 */
[----:B--2---:R-:W-:-:S04]  /*4c6a0*/  @!P0 LOP3.LUT R31, R31, R30, RZ, 0x3c, !PT ;  /* 0x0000001e1f1f8212 */ /* 0x004fc800078e3cff */
[----:B------:R-:W-:-:S04]  /*4c6b0*/  @!P0 LOP3.LUT R30, R31, R30, RZ, 0x3c, !PT ;  /* 0x0000001e1f1e8212 */ /* 0x000fc800078e3cff */
[----:B------:R-:W-:-:S05]  /*4c6c0*/  @!P0 LOP3.LUT R31, R31, R30, RZ, 0x3c, !PT ;  /* 0x0000001e1f1f8212 */ /* 0x000fca00078e3cff */
[----:B------:R0:W2:Y:S02]  /*4c6d0*/  @!P0 LDG.E.U8 R28, desc[UR40][R30.64] ;  /* 0x000000281e1c8981 */ /* 0x0000a4000c1e1100 */
[----:B0-----:R-:W-:Y:S02]  /*4c6e0*/  @!P1 IMAD.MOV.U32 R30, RZ, RZ, R60 ;  /* 0x000000ffff1e9224 */ /* 0x001fe400078e003c */
[----:B------:R-:W-:Y:S01]  /*4c6f0*/  @!P1 IMAD.MOV.U32 R31, RZ, RZ, R61 ;  /* 0x000000ffff1f9224 */ /* 0x000fe200078e003d */
[----:B------:R-:W-:Y:S02]  /*4c700*/  PRMT R37, RZ, 0x7610, R37 ;  /* 0x00007610ff257816 */ /* 0x000fe40000000025 */
[----:B------:R-:W-:Y:S01]  /*4c710*/  PRMT R39, RZ, 0x7610, R39 ;  /* 0x00007610ff277816 */ /* 0x000fe20000000027 */
[----:B------:R-:W2:Y:S04]  /*4c720*/  LDL R61, [R1+0x1d2c] ;  /* 0x001d2c00013d7983 */ /* 0x000ea80000100800 */
[----:B------:R0:W2:Y:S04]  /*4c730*/  @!P1 LDG.E.U8 R29, desc[UR40][R30.64] ;  /* 0x000000281e1d9981 */ /* 0x0000a8000c1e1100 */
[----:B------:R-:W2:Y:S01]  /*4c740*/  LDL R60, [R1+0x2c90] ;  /* 0x002c9000013c7983 */ /* 0x000ea20000100800 */
[----:B0-----:R-:W-:-:S02]  /*4c750*/  @!P2 IMAD.MOV.U32 R30, RZ, RZ, R58 ;  /* 0x000000ffff1ea224 */ /* 0x001fc400078e003a */
[----:B------:R-:W-:Y:S01]  /*4c760*/  @!P2 IMAD.MOV.U32 R31, RZ, RZ, R59 ;  /* 0x000000ffff1fa224 */ /* 0x000fe200078e003b */
[----:B------:R-:W2:Y:S04]  /*4c770*/  LDL R58, [R1+0x2c8c] ;  /* 0x002c8c00013a7983 */ /* 0x000ea80000100800 */
[----:B------:R-:W2:Y:S04]  /*4c780*/  LDL R59, [R1+0x2c60] ;  /* 0x002c6000013b7983 */ /* 0x000ea80000100800 */
[----:B------:R0:W2:Y:S02]  /*4c790*/  @!P2 LDG.E.U8 R33, desc[UR40][R30.64] ;  /* 0x000000281e21a981 */ /* 0x0000a4000c1e1100 */
[----:B0-----:R-:W-:-:S02]  /*4c7a0*/  @!P0 IMAD.MOV.U32 R30, RZ, RZ, R56 ;  /* 0x000000ffff1e8224 */ /* 0x001fc400078e0038 */
[----:B------:R-:W-:Y:S01]  /*4c7b0*/  @!P0 IMAD.MOV.U32 R31, RZ, RZ, R57 ;  /* 0x000000ffff1f8224 */ /* 0x000fe200078e0039 */
[----:B------:R-:W2:Y:S04]  /*4c7c0*/  LDL R56, [R1+0x2c84] ;  /* 0x002c840001387983 */ /* 0x000ea80000100800 */
[----:B------:R-:W2:Y:S04]  /*4c7d0*/  LDL R57, [R1+0x2c58] ;  /* 0x002c580001397983 */ /* 0x000ea80000100800 */
[----:B------:R0:W2:Y:S04]  /*4c7e0*/  @!P0 LDG.E.U8 R35, desc[UR40][R30.64] ;  /* 0x000000281e238981 */ /* 0x0000a8000c1e1100 */
[----:B------:R-:W0:Y:S04]  /*4c7f0*/  LDL R30, [R1+0x1d3c] ;  /* 0x001d3c00011e7983 */ /* 0x000e280000100800 */
[----:B------:R-:W0:Y:S02]  /*4c800*/  LDL R31, [R1+0x2c70] ;  /* 0x002c7000011f7983 */ /* 0x000e240000100800 */
[----:B0-----:R-:W-:-:S04]  /*4c810*/  @!P1 LOP3.LUT R31, R31, R30, RZ, 0x3c, !PT ;  /* 0x0000001e1f1f9212 */ /* 0x001fc800078e3cff */
[----:B------:R-:W-:-:S04]  /*4c820*/  @!P1 LOP3.LUT R30, R31, R30, RZ, 0x3c, !PT ;  /* 0x0000001e1f1e9212 */ /* 0x000fc800078e3cff */
[----:B------:R-:W-:-:S05]  /*4c830*/  @!P1 LOP3.LUT R31, R31, R30, RZ, 0x3c, !PT ;  /* 0x0000001e1f1f9212 */ /* 0x000fca00078e3cff */
        /* <DEDUP_REMOVED lines=8> */
[----:B------:R-:W0:Y:S01]  /*4c8c0*/  LDL R31, [R1+0x2c64] ;  /* 0x002c6400011f7983 */ /* 0x000e220000100800 */
[----:B------:R-:W-:Y:S02]  /*4c8d0*/  PRMT R41, RZ, 0x7610, R41 ;  /* 0x00007610ff297816 */ /* 0x000fe40000000029 */
[----:B------:R-:W-:-:S02]  /*4c8e0*/  PRMT R43, RZ, 0x7610, R43 ;  /* 0x00007610ff2b7816 */ /* 0x000fc4000000002b */
[----:B------:R-:W-:Y:S02]  /*4c8f0*/  PRMT R45, RZ, 0x7610, R45 ;  /* 0x00007610ff2d7816 */ /* 0x000fe4000000002d */
[----:B------:R-:W-:Y:S02]  /*4c900*/  PRMT R47, RZ, 0x7610, R47 ;  /* 0x00007610ff2f7816 */ /* 0x000fe4000000002f */
[----:B0-----:R-:W-:-:S04]  /*4c910*/  @!P0 LOP3.LUT R31, R31, R30, RZ, 0x3c, !PT ;  /* 0x0000001e1f1f8212 */ /* 0x001fc800078e3cff */
[----:B------:R-:W-:-:S04]  /*4c920*/  @!P0 LOP3.LUT R30, R31, R30, RZ, 0x3c, !PT ;  /* 0x0000001e1f1e8212 */ /* 0x000fc800078e3cff */
[----:B------:R-:W-:-:S05]  /*4c930*/  @!P0 LOP3.LUT R31, R31, R30, RZ, 0x3c, !PT ;  /* 0x0000001e1f1f8212 */ /* 0x000fca00078e3cff */
[----:B------:R2:W3:Y:S02]  /*4c940*/  @!P0 LDG.E.U8 R41, desc[UR40][R30.64] ;  /* 0x000000281e298981 */ /* 0x0004e4000c1e1100 */
[----:B--2---:R-:W-:Y:S02]  /*4c950*/  @!P1 IMAD.MOV.U32 R30, RZ, RZ, R60 ;  /* 0x000000ffff1e9224 */ /* 0x004fe400078e003c */
        /* <DEDUP_REMOVED lines=39> */
[----:B------:R-:W-:-:S05]  /*4cbd0*/  @!P1 IMAD.MOV.U32 R31, RZ, RZ, R61 ;  /* 0x000000ffff1f9224 */ /* 0x000fca00078e003d */
[----:B------:R0:W2:Y:S02]  /*4cbe0*/  @!P1 LDG.E.U8 R53, desc[UR40][R30.64] ;  /* 0x000000281e359981 */ /* 0x0000a4000c1e1100 */
[----:B0-----:R-:W-:Y:S02]  /*4cbf0*/  @!P2 IMAD.MOV.U32 R30, RZ, RZ, R58 ;  /* 0x000000ffff1ea224 */ /* 0x001fe400078e003a */
[----:B------:R-:W-:-:S05]  /*4cc00*/  @!P2 IMAD.MOV.U32 R31, RZ, RZ, R59 ;  /* 0x000000ffff1fa224 */ /* 0x000fca00078e003b */
[----:B------:R0:W3:Y:S02]  /*4cc10*/  @!P2 LDG.E.U8 R54, desc[UR40][R30.64] ;  /* 0x000000281e36a981 */ /* 0x0000e4000c1e1100 */
[----:B0-----:R-:W-:Y:S02]  /*4cc20*/  @!P0 IMAD.MOV.U32 R30, RZ, RZ, R56 ;  /* 0x000000ffff1e8224 */ /* 0x001fe400078e0038 */
[----:B------:R-:W-:-:S05]  /*4cc30*/  @!P0 IMAD.MOV.U32 R31, RZ, RZ, R57 ;  /* 0x000000ffff1f8224 */ /* 0x000fca00078e0039 */
[----:B------:R-:W4:Y:S04]  /*4cc40*/  @!P0 LDG.E.U8 R55, desc[UR40][R30.64] ;  /* 0x000000281e378981 */ /* 0x000f28000c1e1100 */
[----:B--2---:R-:W-:Y:S04]  /*4cc50*/  STL [R1+0x54e4], R53 ;  /* 0x0054e43501007387 */ /* 0x004fe80000100800 */
[----:B---3--:R-:W-:Y:S04]  /*4cc60*/  STL [R1+0x54e0], R54 ;  /* 0x0054e03601007387 */ /* 0x008fe80000100800 */
[----:B------:R-:W-:Y:S04]  /*4cc70*/  STL [R1+0x54dc], R6 ;  /* 0x0054dc0601007387 */ /* 0x000fe80000100800 */
[----:B----4-:R-:W-:Y:S04]  /*4cc80*/  STL [R1+0x54d8], R55 ;  /* 0x0054d83701007387 */ /* 0x010fe80000100800 */
        /* <DEDUP_REMOVED lines=26> */
[----:B------:R-:W0:Y:S04]  /*4ce30*/  LDS.U8 R3, [R0+UR4+0x110] ;  /* 0x0001100400037984 */ /* 0x000e280008000000 */
[----:B------:R-:W1:Y:S04]  /*4ce40*/  LDS.U8 R2, [R0+UR4+0x198] ;  /* 0x0001980400027984 */ /* 0x000e680008000000 */
[----:B------:R-:W-:Y:S04]  /*4ce50*/  LDS.U8 R4, [R0+UR4+0x918] ;  /* 0x0009180400047984 */ /* 0x000fe80008000000 */
[----:B------:R-:W-:Y:S04]  /*4ce60*/  LDS.U8 R30, [R0+UR4] ;  /* 0x00000004001e7984 */ /* 0x000fe80008000000 */
[----:B------:R-:W-:Y:S04]  /*4ce70*/  LDS.U8 R31, [R0+UR4+0x88] ;  /* 0x00008804001f7984 */ /* 0x000fe80008000000 */
[----:B------:R-:W-:Y:S04]  /*4ce80*/  LDS.U8 R56, [R0+UR4+0x8] ;  /* 0x0000080400387984 */ /* 0x000fe80008000000 */
[----:B------:R-:W-:Y:S04]  /*4ce90*/  LDS.U8 R57, [R0+UR4+0x80] ;  /* 0x0000800400397984 */ /* 0x000fe80008000000 */
[----:B------:R-:W-:Y:S04]  /*4cea0*/  LDS.U8 R58, [R0+UR4+0x800] ;  /* 0x00080004003a7984 */ /* 0x000fe80008000000 */
[----:B------:R-:W-:Y:S04]  /*4ceb0*/  LDS.U8 R59, [R0+UR4+0x888] ;  /* 0x00088804003b7984 */ /* 0x000fe80008000000 */
[----:B------:R-:W-:Y:S04]  /*4cec0*/  LDS.U8 R60, [R0+UR4+0x808] ;  /* 0x00080804003c7984 */ /* 0x000fe80008000000 */
[----:B0-----:R-:W-:Y:S04]  /*4ced0*/  STL [R1+0x1058], R3 ;  /* 0x0010580301007387 */ /* 0x001fe80000100800 */
[----:B-1----:R-:W-:Y:S04]  /*4cee0*/  STL [R1+0x1054], R2 ;  /* 0x0010540201007387 */ /* 0x002fe80000100800 */
[----:B------:R-:W0:Y:S04]  /*4cef0*/  LDS.U8 R3, [R0+UR4+0x118] ;  /* 0x0001180400037984 */ /* 0x000e280008000000 */
[----:B------:R-:W1:Y:S04]  /*4cf00*/  LDS.U8 R2, [R0+UR4+0x190] ;  /* 0x0001900400027984 */ /* 0x000e680008000000 */
[----:B------:R-:W-:Y:S01]  /*4cf10*/  LDS.U8 R61, [R0+UR4+0x880] ;  /* 0x00088004003d7984 */ /* 0x000fe20008000000 */
[----:B------:R-:W2:Y:S01]  /*4cf20*/  S2R R53, SR_TID.X ;  /* 0x0000000000357919 */ /* 0x000ea20000002100 */
[----:B------:R-:W3:Y:S02]  /*4cf30*/  S2R R9, SR_TID.X ;  /* 0x0000000000097919 */ /* 0x000ee40000002100 */
[----:B0-----:R-:W-:Y:S04]  /*4cf40*/  STL [R1+0x1060], R3 ;  /* 0x0010600301007387 */ /* 0x001fe80000100800 */
[----:B-1----:R-:W-:Y:S04]  /*4cf50*/  STL [R1+0x105c], R2 ;  /* 0x00105c0201007387 */ /* 0x002fe80000100800 */
[----:B------:R-:W0:Y:S04]  /*4cf60*/  LDS.U8 R3, [R0+UR4+0x910] ;  /* 0x0009100400037984 */ /* 0x000e280008000000 */
[----:B------:R-:W1:Y:S04]  /*4cf70*/  LDS.U8 R2, [R0+UR4+0x998] ;  /* 0x0009980400027984 */ /* 0x000e680008000000 */
[----:B0-----:R-:W-:Y:S04]  /*4cf80*/  STL [R1+0x1068], R3 ;  /* 0x0010680301007387 */ /* 0x001fe80000100800 */
[----:B-1----:R-:W-:Y:S04]  /*4cf90*/  STL [R1+0x1064], R2 ;  /* 0x0010640201007387 */ /* 0x002fe80000100800 */
[----:B------:R-:W0:Y:S04]  /*4cfa0*/  LDS.U8 R3, [R0+UR4+0x990] ;  /* 0x0009900400037984 */ /* 0x000e280008000000 */
[----:B------:R-:W1:Y:S04]  /*4cfb0*/  LDS.U8 R2, [R0+UR4+0x1000] ;  /* 0x0010000400027984 */ /* 0x000e680008000000 */
[----:B------:R-:W-:Y:S04]  /*4cfc0*/  STL [R1+0x1070], R4 ;  /* 0x0010700401007387 */ /* 0x000fe80000100800 */
[----:B------:R-:W4:Y:S04]  /*4cfd0*/  LDS.U8 R4, [R0+UR4+0x1088] ;  /* 0x0010880400047984 */ /* 0x000f280008000000 */
[----:B0-----:R-:W-:Y:S04]  /*4cfe0*/  STL [R1+0x106c], R3 ;  /* 0x00106c0301007387 */ /* 0x001fe80000100800 */
[----:B------:R-:W0:Y:S04]  /*4cff0*/  LDS.U8 R3, [R0+UR4+0x1110] ;  /* 0x0011100400037984 */ /* 0x000e280008000000 */
[----:B-1----:R-:W-:Y:S04]  /*4d000*/  STL [R1+0x1168], R2 ;  /* 0x0011680201007387 */ /* 0x002fe80000100800 */
[----:B------:R-:W1:Y:S04]  /*4d010*/  LDS.U8 R2, [R0+UR4+0x1198] ;  /* 0x0011980400027984 */ /* 0x000e680008000000 */
[----:B----4-:R-:W-:Y:S04]  /*4d020*/  STL [R1+0x1164], R4 ;  /* 0x0011640401007387 */ /* 0x010fe80000100800 */
        /* <DEDUP_REMOVED lines=211> */
[----:B0-----:R0:W-:Y:S04]  /*4dd60*/  STL [R1+0x3688], R3 ;  /* 0x0036880301007387 */ /* 0x0011e80000100800 */
[----:B-1----:R-:W-:Y:S01]  /*4dd70*/  STL [R1+0x3594], R2 ;  /* 0x0035940201007387 */ /* 0x002fe20000100800 */
[----:B0-----:R-:W-:-:S03]  /*4dd80*/  LOP3.LUT R3, R0, 0x20, RZ, 0x3c, !PT ;  /* 0x0000002000037812 */ /* 0x001fc600078e3cff */
[----:B------:R-:W0:Y:S04]  /*4dd90*/  LDS.U8 R2, [R0+UR4+0x3908] ;  /* 0x0039080400027984 */ /* 0x000e280008000000 */
[----:B----4-:R-:W-:Y:S04]  /*4dda0*/  STL [R1+0x3590], R4 ;  /* 0x0035900401007387 */ /* 0x010fe80000100800 */
[----:B------:R-:W-:Y:S04]  /*4ddb0*/  STL [R1+0x3780], R0 ;  /* 0x0037800001007387 */ /* 0x000fe80000100800 */
[----:B------:R-:W1:Y:S04]  /*4ddc0*/  LDS.U8 R4, [R0+UR4+0x3980] ;  /* 0x0039800400047984 */ /* 0x000e680008000000 */
[----:B------:R-:W-:Y:S04]  /*4ddd0*/  LDS.U8 R0, [R3+UR4+0x88] ;  /* 0x0000880403007984 */ /* 0x000fe80008000000 */
[----:B------:R-:W-:Y:S04]  /*4dde0*/  LDS.U8 R5, [R3+UR4+0x3890] ;  /* 0x0038900403057984 */ /* 0x000fe80008000000 */
[----:B0-----:R-:W-:Y:S04]  /*4ddf0*/  STL [R1+0x3694], R2 ;  /* 0x0036940201007387 */ /* 0x001fe80000100800 */
[----:B------:R-:W0:Y:S04]  /*4de00*/  LDS.U8 R2, [R3+UR4] ;  /* 0x0000000403027984 */ /* 0x000e280008000000 */
[----:B-1----:R-:W-:Y:S04]  /*4de10*/  STL [R1+0x3690], R4 ;  /* 0x0036900401007387 */ /* 0x002fe80000100800 */
[----:B------:R-:W1:Y:S04]  /*4de20*/  LDS.U8 R4, [R3+UR4+0x110] ;  /* 0x0001100403047984 */ /* 0x000e680008000000 */
[----:B0-----:R-:W-:Y:S04]  /*4de30*/  STL [R1+0xdd8], R2 ;  /* 0x000dd80201007387 */ /* 0x001fe80000100800 */
[----:B------:R-:W0:Y:S04]  /*4de40*/  LDS.U8 R2, [R3+UR4+0x198] ;  /* 0x0001980403027984 */ /* 0x000e280008000000 */
[----:B------:R-:W-:Y:S04]  /*4de50*/  STL [R1+0xdd0], R0 ;  /* 0x000dd00001007387 */ /* 0x000fe80000100800 */
[----:B------:R-:W4:Y:S04]  /*4de60*/  LDS.U8 R0, [R3+UR4+0x8] ;  /* 0x0000080403007984 */ /* 0x000f280008000000 */
[----:B-1----:R-:W-:Y:S04]  /*4de70*/  STL [R1+0x1098], R4 ;  /* 0x0010980401007387 */ /* 0x002fe80000100800 */
[----:B------:R-:W1:Y:S04]  /*4de80*/  LDS.U8 R4, [R3+UR4+0x80] ;  /* 0x0000800403047984 */ /* 0x000e680008000000 */
[----:B0-----:R-:W-:Y:S04]  /*4de90*/  STL [R1+0x1094], R2 ;  /* 0x0010940201007387 */ /* 0x001fe80000100800 */
[----:B------:R-:W0:Y:S04]  /*4dea0*/  LDS.U8 R2, [R3+UR4+0x118] ;  /* 0x0001180403027984 */ /* 0x000e280008000000 */
[----:B----4-:R-:W-:Y:S04]  /*4deb0*/  STL [R1+0xde4], R0 ;  /* 0x000de40001007387 */ /* 0x010fe80000100800 */
        /* <DEDUP_REMOVED lines=230> */
[----:B------:R-:W-:Y:S04]  /*4ed20*/  LDS.U8 R4, [R3+UR4+0x3988] ;  /* 0x0039880403047984 */ /* 0x000fe80008000000 */
[----:B0-----:R-:W-:Y:S04]  /*4ed30*/  STL [R1+0x35cc], R2 ;  /* 0x0035cc0201007387 */ /* 0x001fe80000100800 */
[----:B------:R-:W0:Y:S04]  /*4ed40*/  LDS.U8 R2, [R3+UR4+0x3900] ;  /* 0x0039000403027984 */ /* 0x000e280008000000 */
[----:B----4-:R-:W-:Y:S04]  /*4ed50*/  STL [R1+0x35c8], R0 ;  /* 0x0035c80001007387 */ /* 0x010fe80000100800 */
[----:B------:R-:W1:Y:S04]  /*4ed60*/  LDS.U8 R0, [R3+UR4+0x3818] ;  /* 0x0038180403007984 */ /* 0x000e680008000000 */
[----:B0-----:R2:W-:Y:S04]  /*4ed70*/  STL [R1+0x36cc], R2 ;  /* 0x0036cc0201007387 */ /* 0x0015e80000100800 */
[----:B------:R-:W-:Y:S04]  /*4ed80*/  STL [R1+0x36c8], R4 ;  /* 0x0036c80401007387 */ /* 0x000fe80000100800 */
[----:B-1----:R0:W-:Y:S01]  /*4ed90*/  STL [R1+0x35d4], R0 ;  /* 0x0035d40001007387 */ /* 0x0021e20000100800 */
[----:B--2---:R-:W-:-:S03]  /*4eda0*/  SHF.R.U32.HI R2, RZ, 0x2, R53 ;  /* 0x00000002ff027819 */ /* 0x004fc60000011635 */
[----:B------:R-:W-:Y:S01]  /*4edb0*/  LDS.U8 R4, [R3+UR4+0x3980] ;  /* 0x0039800403047984 */ /* 0x000fe20008000000 */
[----:B------:R-:W-:-:S03]  /*4edc0*/  SGXT.U32 R2, R2, 0x3 ;  /* 0x000000030202781a */ /* 0x000fc60000000000 */
[----:B------:R-:W-:Y:S01]  /*4edd0*/  STL [R1+0x35d0], R5 ;  /* 0x0035d00501007387 */ /* 0x000fe20000100800 */
[----:B0-----:R-:W-:-:S05]  /*4ede0*/  LOP3.LUT R0, R53, 0x3, RZ, 0xc0, !PT ;  /* 0x0000000335007812 */ /* 0x001fca00078ec0ff */
[----:B------:R-:W-:-:S05]  /*4edf0*/  IMAD R0, R0, 0x220, RZ ;  /* 0x0000022000007824 */ /* 0x000fca00078e02ff */
[----:B------:R-:W-:Y:S02]  /*4ee00*/  LOP3.LUT R0, R0, R2, RZ, 0xfc, !PT ;  /* 0x0000000200007212 */ /* 0x000fe400078efcff */
[----:B------:R-:W0:Y:S02]  /*4ee10*/  LDS.U8 R2, [R3+UR4+0x3908] ;  /* 0x0039080403027984 */ /* 0x000e240008000000 */
[----:B------:R-:W-:-:S05]  /*4ee20*/  LOP3.LUT R0, R0, 0x40, RZ, 0x3c, !PT ;  /* 0x0000004000007812 */ /* 0x000fca00078e3cff */
[----:B------:R-:W1:Y:S04]  /*4ee30*/  LDS.U8 R3, [R0+UR4] ;  /* 0x0000000400037984 */ /* 0x000e680008000000 */
[----:B0-----:R-:W-:Y:S04]  /*4ee40*/  STL [R1+0x36d4], R2 ;  /* 0x0036d40201007387 */ /* 0x001fe80000100800 */
[----:B------:R-:W0:Y:S04]  /*4ee50*/  LDS.U8 R2, [R0+UR4+0x88] ;  /* 0x0000880400027984 */ /* 0x000e280008000000 */
[----:B------:R-:W-:Y:S04]  /*4ee60*/  STL [R1+0x36d0], R4 ;  /* 0x0036d00401007387 */ /* 0x000fe80000100800 */
[----:B------:R-:W2:Y:S04]  /*4ee70*/  LDS.U8 R4, [R0+UR4+0x110] ;  /* 0x0001100400047984 */ /* 0x000ea80008000000 */
[----:B-1----:R-:W-:Y:S04]  /*4ee80*/  STL [R1+0xfb8], R3 ;  /* 0x000fb80301007387 */ /* 0x002fe80000100800 */
[----:B------:R-:W1:Y:S04]  /*4ee90*/  LDS.U8 R3, [R0+UR4+0x198] ;  /* 0x0001980400037984 */ /* 0x000e680008000000 */
[----:B0-----:R-:W-:Y:S04]  /*4eea0*/  STL [R1+0xfb4], R2 ;  /* 0x000fb40201007387 */ /* 0x001fe80000100800 */
[----:B------:R-:W0:Y:S04]  /*4eeb0*/  LDS.U8 R2, [R0+UR4+0x8] ;  /* 0x0000080400027984 */ /* 0x000e280008000000 */
[----:B--2---:R-:W-:Y:S04]  /*4eec0*/  STL [R1+0x10d8], R4 ;  /* 0x0010d80401007387 */ /* 0x004fe80000100800 */
        /* <DEDUP_REMOVED lines=239> */
[----:B--2---:R3:W-:Y:S04]  /*4fdc0*/  STL [R1+0x370c], R4 ;  /* 0x00370c0401007387 */ /* 0x0047e80000100800 */
[----:B-1----:R1:W-:Y:S01]  /*4fdd0*/  STL [R1+0x3708], R3 ;  /* 0x0037080301007387 */ /* 0x0023e20000100800 */
[----:B---3--:R-:W-:-:S04]  /*4fde0*/  SHF.R.U32.HI R4, RZ, 0x2, R9 ;  /* 0x00000002ff047819 */ /* 0x008fc80000011609 */
[----:B------:R-:W-:Y:S02]  /*4fdf0*/  SGXT.U32 R4, R4, 0x3 ;  /* 0x000000030404781a */ /* 0x000fe40000000000 */
[----:B-1----:R-:W-:-:S05]  /*4fe00*/  LOP3.LUT R3, R9, 0x3, RZ, 0xc0, !PT ;  /* 0x0000000309037812 */ /* 0x002fca00078ec0ff */
[----:B------:R-:W-:-:S05]  /*4fe10*/  IMAD R3, R3, 0x220, RZ ;  /* 0x0000022003037824 */ /* 0x000fca00078e02ff */
[----:B------:R-:W-:Y:S02]  /*4fe20*/  LOP3.LUT R3, R3, R4, RZ, 0xfc, !PT ;  /* 0x0000000403037212 */ /* 0x000fe400078efcff */
[----:B------:R-:W1:Y:S02]  /*4fe30*/  LDS.U8 R4, [R0+UR4+0x3890] ;  /* 0x0038900400047984 */ /* 0x000e640008000000 */
[----:B------:R-:W-:Y:S02]  /*4fe40*/  LOP3.LUT R3, R3, 0x60, RZ, 0x3c, !PT ;  /* 0x0000006003037812 */ /* 0x000fe400078e3cff */
[----:B0-----:R-:W-:Y:S04]  /*4fe50*/  STL [R1+0x3614], R2 ;  /* 0x0036140201007387 */ /* 0x001fe80000100800 */
[----:B------:R-:W0:Y:S04]  /*4fe60*/  LDS.U8 R2, [R0+UR4+0x3908] ;  /* 0x0039080400027984 */ /* 0x000e280008000000 */
[----:B------:R-:W2:Y:S04]  /*4fe70*/  LDS.U8 R0, [R0+UR4+0x3980] ;  /* 0x0039800400007984 */ /* 0x000ea80008000000 */
[----:B-1----:R-:W-:Y:S04]  /*4fe80*/  STL [R1+0x3610], R4 ;  /* 0x0036100401007387 */ /* 0x002fe80000100800 */
[----:B------:R-:W1:Y:S04]  /*4fe90*/  LDS.U8 R4, [R3+UR4] ;  /* 0x0000000403047984 */ /* 0x000e680008000000 */
        /* <DEDUP_REMOVED lines=151> */
[----:B------:R-:W-:Y:S04]  /*50810*/  LDS.U8 R2, [R3+UR4+0x818] ;  /* 0x0008180403027984 */ /* 0x000fe80008000000 */
[----:B--2---:R-:W-:Y:S04]  /*50820*/  STL [R1+0x1158], R0 ;  /* 0x0011580001007387 */ /* 0x004fe80000100800 */
[----:B------:R-:W0:Y:S04]  /*50830*/  LDS.U8 R0, [R3+UR4+0x890] ;  /* 0x0008900403007984 */ /* 0x000e280008000000 */
[----:B-1----:R-:W-:Y:S04]  /*50840*/  STL [R1+0x1154], R4 ;  /* 0x0011540401007387 */ /* 0x002fe80000100800 */
[----:B------:R-:W1:Y:S04]  /*50850*/  LDS.U8 R4, [R3+UR4+0x908] ;  /* 0x0009080403047984 */ /* 0x000e680008000000 */
[----:B0-----:R-:W-:Y:S04]  /*50860*/  STL [R1+0x5300], R0 ;  /* 0x0053000001007387 */ /* 0x001fe80000100800 */
[----:B------:R-:W-:Y:S04]  /*50870*/  STL [R1+0x1050], R2 ;  /* 0x0010500201007387 */ /* 0x000fe80000100800 */
[----:B------:R-:W0:Y:S04]  /*50880*/  LDS.U8 R2, [R3+UR4+0x980] ;  /* 0x0009800403027984 */ /* 0x000e280008000000 */
        /* <DEDUP_REMOVED lines=56> */
[----:B------:R-:W3:Y:S04]  /*50c10*/  LDL.LU R32, [R1+0xcd8] ;  /* 0x000cd80001207983 */ /* 0x000ee80000300800 */
[----:B------:R-:W-:Y:S04]  /*50c20*/  LDS.U8 R4, [R3+UR4+0x2890] ;  /* 0x0028900403047984 */ /* 0x000fe80008000000 */
[----:B0-----:R-:W-:Y:S04]  /*50c30*/  STL [R1+0x354c], R2 ;  /* 0x00354c0201007387 */ /* 0x001fe80000100800 */
[----:B------:R-:W4:Y:S04]  /*50c40*/  LDL.LU R34, [R1+0xcd4] ;  /* 0x000cd40001227983 */ /* 0x000f280000300800 */
[----:B--2---:R-:W-:Y:S04]  /*50c50*/  STL [R1+0x3548], R0 ;  /* 0x0035480001007387 */ /* 0x004fe80000100800 */
[----:B------:R-:W0:Y:S04]  /*50c60*/  LDS.U8 R0, [R3+UR4+0x2818] ;  /* 0x0028180403007984 */ /* 0x000e280008000000 */
[----:B------:R-:W2:Y:S04]  /*50c70*/  LDL.LU R42, [R1+0xf0c] ;  /* 0x000f0c00012a7983 */ /* 0x000ea80000300800 */
[----:B------:R-:W2:Y:S04]  /*50c80*/  LDL.LU R44, [R1+0xfb0] ;  /* 0x000fb000012c7983 */ /* 0x000ea80000300800 */
[----:B------:R-:W2:Y:S04]  /*50c90*/  LDL.LU R46, [R1+0xb38] ;  /* 0x000b3800012e7983 */ /* 0x000ea80000300800 */
[----:B------:R-:W2:Y:S04]  /*50ca0*/  LDL.LU R55, [R1+0xb34] ;  /* 0x000b340001377983 */ /* 0x000ea80000300800 */
[----:B------:R-:W2:Y:S04]  /*50cb0*/  LDL.LU R6, [R1+0xf14] ;  /* 0x000f140001067983 */ /* 0x000ea80000300800 */
[----:B------:R-:W2:Y:S04]  /*50cc0*/  LDL.LU R53, [R1+0xd44] ;  /* 0x000d440001357983 */ /* 0x000ea80000300800 */
[----:B------:R-:W1:Y:S04]  /*50cd0*/  LDS.U8 R2, [R3+UR4+0x2908] ;  /* 0x0029080403027984 */ /* 0x000e680008000000 */
[----:B0-----:R-:W-:Y:S04]  /*50ce0*/  STL [R1+0x1470], R0 ;  /* 0x0014700001007387 */ /* 0x001fe80000100800 */
[----:B------:R-:W0:Y:S04]  /*50cf0*/  LDS.U8 R0, [R3+UR4+0x2980] ;  /* 0x0029800403007984 */ /* 0x000e280008000000 */
[----:B------:R-:W-:Y:S04]  /*50d00*/  STL [R1+0x146c], R4 ;  /* 0x00146c0401007387 */ /* 0x000fe80000100800 */
[----:B------:R-:W2:Y:S04]  /*50d10*/  LDL.LU R54, [R1+0xb28] ;  /* 0x000b280001367983 */ /* 0x000ea80000300800 */
[----:B------:R-:W0:Y:S04]  /*50d20*/  LDS.U8 R4, [R3+UR4+0x3010] ;  /* 0x0030100403047984 */ /* 0x000e280008000000 */
[----:B-1----:R-:W-:Y:S04]  /*50d30*/  STL [R1+0x3554], R2 ;  /* 0x0035540201007387 */ /* 0x002fe80000100800 */
[----:B------:R-:W-:Y:S04]  /*50d40*/  LDS.U8 R2, [R3+UR4+0x3100] ;  /* 0x0031000403027984 */ /* 0x000fe80008000000 */
[----:B0-----:R-:W-:Y:S04]  /*50d50*/  STL [R1+0x3550], R0 ;  /* 0x0035500001007387 */ /* 0x001fe80000100800 */
[----:B------:R-:W0:Y:S04]  /*50d60*/  LDS.U8 R0, [R3+UR4+0x3098] ;  /* 0x0030980403007984 */ /* 0x000e280008000000 */
[----:B------:R-:W-:Y:S04]  /*50d70*/  STL [R1+0x363c], R4 ;  /* 0x00363c0401007387 */ /* 0x000fe80000100800 */
[----:B------:R-:W1:Y:S04]  /*50d80*/  LDS.U8 R4, [R3+UR4+0x3188] ;  /* 0x0031880403047984 */ /* 0x000e680008000000 */
[----:B0-----:R-:W-:Y:S04]  /*50d90*/  STL [R1+0x3638], R0 ;  /* 0x0036380001007387 */ /* 0x001fe80000100800 */
[----:B------:R-:W0:Y:S04]  /*50da0*/  LDS.U8 R0, [R3+UR4+0x3018] ;  /* 0x0030180403007984 */ /* 0x000e280008000000 */
[----:B------:R-:W-:Y:S04]  /*50db0*/  STL [R1+0x373c], R2 ;  /* 0x00373c0201007387 */ /* 0x000fe80000100800 */
[----:B------:R-:W0:Y:S04]  /*50dc0*/  LDS.U8 R2, [R3+UR4+0x3090] ;  /* 0x0030900403027984 */ /* 0x000e280008000000 */
[----:B-1----:R-:W-:Y:S04]  /*50dd0*/  STL [R1+0x3738], R4 ;  /* 0x0037380401007387 */ /* 0x002fe80000100800 */
        /* <DEDUP_REMOVED lines=10> */
[----:B------:R-:W3:Y:S04]  /*50e80*/  LDS.U8 R2, [R3+UR4+0x3988] ;  /* 0x0039880403027984 */ /* 0x000ee80008000000 */
[----:B-1----:R-:W-:Y:S04]  /*50e90*/  STL [R1+0x3648], R4 ;  /* 0x0036480401007387 */ /* 0x002fe80000100800 */
[----:B------:R-:W1:Y:S04]  /*50ea0*/  LDS.U8 R4, [R3+UR4+0x3818] ;  /* 0x0038180403047984 */ /* 0x000e680008000000 */
[----:B0-----:R-:W-:Y:S04]  /*50eb0*/  STL [R1+0x374c], R0 ;  /* 0x00374c0001007387 */ /* 0x001fe80000100800 */
[----:B------:R-:W0:Y:S04]  /*50ec0*/  LDS.U8 R0, [R3+UR4+0x3890] ;  /* 0x0038900403007984 */ /* 0x000e280008000000 */
[----:B---3--:R3:W-:Y:S04]  /*50ed0*/  STL [R1+0x3748], R2 ;  /* 0x0037480201007387 */ /* 0x0087e80000100800 */
[----:B-1----:R-:W-:Y:S01]  /*50ee0*/  STL [R1+0x3654], R4 ;  /* 0x0036540401007387 */ /* 0x002fe20000100800 */
[----:B---3--:R-:W-:-:S03]  /*50ef0*/  LOP3.LUT R2, R9, 0x1f, RZ, 0xc0, !PT ;  /* 0x0000001f09027812 */ /* 0x008fc600078ec0ff */
[----:B------:R-:W1:Y:S04]  /*50f00*/  LDS.U8 R4, [R3+UR4+0x3908] ;  /* 0x0039080403047984 */ /* 0x000e680008000000 */
[----:B0-----:R-:W-:Y:S04]  /*50f10*/  STL [R1+0x3650], R0 ;  /* 0x0036500001007387 */ /* 0x001fe80000100800 */
[----:B------:R-:W0:Y:S01]  /*50f20*/  LDS.U8 R0, [R3+UR4+0x3980] ;  /* 0x0039800403007984 */ /* 0x000e220008000000 */
[----:B------:R-:W-:Y:S06]  /*50f30*/  BAR.SYNC.DEFER_BLOCKING 0x0 ;  /* 0x0000000000007b1d */ /* 0x000fec0000010000 */
[----:B-1----:R-:W-:Y:S04]  /*50f40*/  STL [R1+0x3754], R4 ;  /* 0x0037540401007387 */ /* 0x002fe80000100800 */
[----:B------:R-:W-:Y:S04]  /*50f50*/  STS.U8 [R2+UR4], R32 ;  /* 0x0000002002007988 */ /* 0x000fe80008000004 */
[----:B----4-:R-:W-:Y:S04]  /*50f60*/  STS.U8 [R2+UR4+0x20], R34 ;  /* 0x0000202202007988 */ /* 0x010fe80008000004 */
[----:B--2---:R-:W-:Y:S04]  /*50f70*/  STS.U8 [R2+UR4+0x40], R42 ;  /* 0x0000402a02007988 */ /* 0x004fe80008000004 */
[----:B------:R-:W-:Y:S04]  /*50f80*/  STS.U8 [R2+UR4+0x60], R44 ;  /* 0x0000602c02007988 */ /* 0x000fe80008000004 */
[----:B0-----:R0:W-:Y:S04]  /*50f90*/  STL [R1+0x3750], R0 ;  /* 0x0037500001007387 */ /* 0x0011e80000100800 */
[----:B------:R-:W-:Y:S04]  /*50fa0*/  STS.U8 [R2+UR4+0x120], R46 ;  /* 0x0001202e02007988 */ /* 0x000fe80008000004 */
[----:B------:R-:W-:Y:S04]  /*50fb0*/  STS.U8 [R2+UR4+0x100], R55 ;  /* 0x0001003702007988 */ /* 0x000fe80008000004 */
[----:B0-----:R-:W2:Y:S04]  /*50fc0*/  LDL.LU R0, [R1+0xb24] ;  /* 0x000b240001007983 */ /* 0x001ea80000300800 */
[----:B------:R-:W-:Y:S04]  /*50fd0*/  STS.U8 [R2+UR4+0x160], R6 ;  /* 0x0001600602007988 */ /* 0x000fe80008000004 */
[----:B------:R-:W3:Y:S04]  /*50fe0*/  LDL.LU R3, [R1+0xf1c] ;  /* 0x000f1c0001037983 */ /* 0x000ee80000300800 */
[----:B------:R0:W-:Y:S04]  /*50ff0*/  STS.U8 [R2+UR4+0x140], R53 ;  /* 0x0001403502007988 */ /* 0x0001e80008000004 */
[----:B------:R-:W4:Y:S04]  /*51000*/  LDL.LU R4, [R1+0xd4c] ;  /* 0x000d4c0001047983 */ /* 0x000f280000300800 */
[----:B0-----:R-:W4:Y:S04]  /*51010*/  LDL.LU R53, [R1+0xb18] ;  /* 0x000b180001357983 */ /* 0x001f280000300800 */
        /* <DEDUP_REMOVED lines=27> */
[----:B--2---:R-:W-:Y:S04]  /*511d0*/  STS.U8 [R2+UR4+0x260], R0 ;  /* 0x0002600002007988 */ /* 0x004fe80008000004 */
[----:B---3--:R-:W-:Y:S04]  /*511e0*/  STS.U8 [R2+UR4+0x200], R3 ;  /* 0x0002000302007988 */ /* 0x008fe80008000004 */
[----:B----4-:R-:W-:Y:S04]  /*511f0*/  STS.U8 [R2+UR4+0x220], R4 ;  /* 0x0002200402007988 */ /* 0x010fe80008000004 */
[----:B------:R0:W-:Y:S04]  /*51200*/  STS.U8 [R2+UR4+0x360], R53 ;  /* 0x0003603502007988 */ /* 0x0001e80008000004 */
        /* <DEDUP_REMOVED lines=25> */
[----:B------:R-:W3:Y:S04]  /*513a0*/  LDL.LU R0, [R1+0xaa8] ;  /* 0x000aa80001007983 */ /* 0x000ee80000300800 */
[----:B------:R-:W-:Y:S04]  /*513b0*/  STS.U8 [R2+UR4+0x900], R6 ;  /* 0x0009000602007988 */ /* 0x000fe80008000004 */
[----:B------:R-:W4:Y:S04]  /*513c0*/  LDL.LU R3, [R1+0xaa4] ;  /* 0x000aa40001037983 */ /* 0x000f280000300800 */
        /* <DEDUP_REMOVED lines=33> */
[----:B------:R0:W-:Y:S04]  /*515e0*/  STS.U8 [R2+UR4+0xa20], R54 ;  /* 0x000a203602007988 */ /* 0x0001e80008000004 */
[----:B------:R-:W-:Y:S04]  /*515f0*/  STS.U8 [R2+UR4+0xb60], R5 ;  /* 0x000b600502007988 */ /* 0x000fe80008000004 */
[----:B------:R-:W-:Y:S04]  /*51600*/  STS.U8 [R2+UR4+0xb40], R7 ;  /* 0x000b400702007988 */ /* 0x000fe80008000004 */
[----:B0-----:R-:W3:Y:S04]  /*51610*/  LDL.LU R54, [R1+0x39c] ;  /* 0x00039c0001367983 */ /* 0x001ee80000300800 */
        /* <DEDUP_REMOVED lines=22> */
[----:B------:R-:W4:Y:S04]  /*51780*/  LDL.LU R0, [R1+0xdc4] ;  /* 0x000dc40001007983 */ /* 0x000f280000300800 */
[----:B------:R-:W-:Y:S04]  /*51790*/  STS.U8 [R2+UR4+0x1120], R6 ;  /* 0x0011200602007988 */ /* 0x000fe80008000004 */
[----:B------:R-:W4:Y:S04]  /*517a0*/  LDL.LU R3, [R1+0x38c] ;  /* 0x00038c0001037983 */ /* 0x000f280000300800 */
[----:B------:R-:W4:Y:S04]  /*517b0*/  LDL.LU R4, [R1+0x388] ;  /* 0x0003880001047983 */ /* 0x000f280000300800 */
[----:B--2---:R0:W-:Y:S04]  /*517c0*/  STS.U8 [R2+UR4+0x1100], R53 ;  /* 0x0011003502007988 */ /* 0x0041e80008000004 */
[----:B0-----:R-:W2:Y:S04]  /*517d0*/  LDL.LU R53, [R1+0x384] ;  /* 0x0003840001357983 */ /* 0x001ea80000300800 */
        /* <DEDUP_REMOVED lines=25> */
[----:B---3--:R0:W-:Y:S04]  /*51970*/  STS.U8 [R2+UR4+0x1160], R54 ;  /* 0x0011603602007988 */ /* 0x0081e80008000004 */
[----:B0-----:R-:W3:Y:S04]  /*51980*/  LDL.LU R54, [R1+0x2e4] ;  /* 0x0002e40001367983 */ /* 0x001ee80000300800 */
[----:B----4-:R-:W-:Y:S04]  /*51990*/  STS.U8 [R2+UR4+0x1140], R0 ;  /* 0x0011400002007988 */ /* 0x010fe80008000004 */
[----:B------:R-:W-:Y:S04]  /*519a0*/  STS.U8 [R2+UR4+0x1240], R3 ;  /* 0x0012400302007988 */ /* 0x000fe80008000004 */
[----:B------:R-:W-:Y:S04]  /*519b0*/  STS.U8 [R2+UR4+0x1260], R4 ;  /* 0x0012600402007988 */ /* 0x000fe80008000004 */
        /* <DEDUP_REMOVED lines=57> */
[----:B--2---:R0:W-:Y:S04]  /*51d50*/  STS.U8 [R2+UR4+0x1900], R53 ;  /* 0x0019003502007988 */ /* 0x0041e80008000004 */
[----:B0-----:R-:W2:Y:S04]  /*51d60*/  LDL.LU R53, [R1+0xe70] ;  /* 0x000e700001357983 */ /* 0x001ea80000300800 */
[----:B----4-:R-:W-:Y:S04]  /*51d70*/  STS.U8 [R2+UR4+0x1960], R0 ;  /* 0x0019600002007988 */ /* 0x010fe80008000004 */
[----:B------:R-:W-:Y:S04]  /*51d80*/  STS.U8 [R2+UR4+0x1940], R3 ;  /* 0x0019400302007988 */ /* 0x000fe80008000004 */
[----:B------:R-:W-:Y:S04]  /*51d90*/  STS.U8 [R2+UR4+0x1a40], R4 ;  /* 0x001a400402007988 */ /* 0x000fe80008000004 */
[----:B---3--:R0:W-:Y:S04]  /*51da0*/  STS.U8 [R2+UR4+0x1a60], R54 ;  /* 0x001a603602007988 */ /* 0x0081e80008000004 */
        /* <DEDUP_REMOVED lines=22> */
[----:B0-----:R-:W3:Y:S04]  /*51f10*/  LDL.LU R54, [R1+0x224] ;  /* 0x0002240001367983 */ /* 0x001ee80000300800 */
        /* <DEDUP_REMOVED lines=92> */
[----:B---3--:R1:W-:Y:S04]  /*524e0*/  STS.U8 [R2+UR4+0x2840], R54 ;  /* 0x0028403602007988 */ /* 0x0083e80008000004 */
[----:B0-----:R-:W3:Y:S04]  /*524f0*/  LDL.LU R6, [R1+0xee8] ;  /* 0x000ee80001067983 */ /* 0x001ee80000300800 */
[----:B-1----:R-:W3:Y:S04]  /*52500*/  LDL.LU R54, [R1+0xbc] ;  /* 0x0000bc0001367983 */ /* 0x002ee80000300800 */
[----:B--2---:R0:W-:Y:S04]  /*52510*/  STS.U8 [R2+UR4+0x2860], R53 ;  /* 0x0028603502007988 */ /* 0x0041e80008000004 */
[----:B0-----:R-:W2:Y:S04]  /*52520*/  LDL.LU R53, [R1+0xb8] ;  /* 0x0000b80001357983 */ /* 0x001ea80000300800 */
[----:B----4-:R-:W-:Y:S04]  /*52530*/  STS.U8 [R2+UR4+0x2920], R0 ;  /* 0x0029200002007988 */ /* 0x010fe80008000004 */
[----:B------:R-:W-:Y:S04]  /*52540*/  STS.U8 [R2+UR4+0x2900], R3 ;  /* 0x0029000302007988 */ /* 0x000fe80008000004 */
[----:B------:R-:W-:Y:S04]  /*52550*/  STS.U8 [R2+UR4+0x2960], R4 ;  /* 0x0029600402007988 */ /* 0x000fe80008000004 */
[----:B------:R0:W-:Y:S04]  /*52560*/  STS.U8 [R2+UR4+0x2940], R55 ;  /* 0x0029403702007988 */ /* 0x0001e80008000004 */
[----:B------:R-:W-:Y:S04]  /*52570*/  STS.U8 [R2+UR4+0x2a40], R5 ;  /* 0x002a400502007988 */ /* 0x000fe80008000004 */
[----:B------:R-:W-:Y:S04]  /*52580*/  STS.U8 [R2+UR4+0x2a60], R7 ;  /* 0x002a600702007988 */ /* 0x000fe80008000004 */
[----:B0-----:R-:W4:Y:S04]  /*52590*/  LDL.LU R55, [R1+0xb4] ;  /* 0x0000b40001377983 */ /* 0x001f280000300800 */
        /* <DEDUP_REMOVED lines=23> */
[----:B--2---:R0:W-:Y:S04]  /*52710*/  STS.U8 [R2+UR4+0x3020], R53 ;  /* 0x0030203502007988 */ /* 0x0041e80008000004 */
[----:B0-----:R-:W2:Y:S04]  /*52720*/  LDL.LU R53, [R1+0xef0] ;  /* 0x000ef00001357983 */ /* 0x001ea80000300800 */
[----:B------:R-:W3:Y:S04]  /*52730*/  LDL.LU R54, [R1+0xa4] ;  /* 0x0000a40001367983 */ /* 0x000ee80000300800 */
[----:B------:R-:W3:Y:S04]  /*52740*/  LDL.LU R6, [R1+0xa0] ;  /* 0x0000a00001067983 */ /* 0x000ee80000300800 */
[----:B------:R-:W3:Y:S04]  /*52750*/  LDL.LU R0, [R1+0x9c] ;  /* 0x00009c0001007983 */ /* 0x000ee80000300800 */
[----:B----4-:R0:W-:Y:S04]  /*52760*/  STS.U8 [R2+UR4+0x3040], R55 ;  /* 0x0030403702007988 */ /* 0x0101e80008000004 */
        /* <DEDUP_REMOVED lines=25> */
[----:B------:R-:W4:Y:S04]  /*52900*/  LDL.LU R3, [R1] ;  /* 0x0000000001037983 */ /* 0x000f280000300800 */
[----:B--2---:R0:W-:Y:S04]  /*52910*/  STS.U8 [R2+UR4+0x3060], R53 ;  /* 0x0030603502007988 */ /* 0x0041e80008000004 */
[----:B---3--:R1:W-:Y:S04]  /*52920*/  STS.U8 [R2+UR4+0x3120], R54 ;  /* 0x0031203602007988 */ /* 0x0083e80008000004 */
[----:B------:R2:W-:Y:S04]  /*52930*/  STS.U8 [R2+UR4+0x3100], R6 ;  /* 0x0031000602007988 */ /* 0x0005e80008000004 */
[----:B0-----:R-:W3:Y:S04]  /*52940*/  LDL.LU R53, [R1+0x54e4] ;  /* 0x0054e40001357983 */ /* 0x001ee80000300800 */
[----:B-1----:R-:W3:Y:S04]  /*52950*/  LDL.LU R54, [R1+0x54e0] ;  /* 0x0054e00001367983 */ /* 0x002ee80000300800 */
[----:B--2---:R-:W2:Y:S04]  /*52960*/  LDL.LU R6, [R1+0x54dc] ;  /* 0x0054dc0001067983 */ /* 0x004ea80000300800 */
[----:B------:R0:W-:Y:S04]  /*52970*/  STS.U8 [R2+UR4+0x3160], R0 ;  /* 0x0031600002007988 */ /* 0x0001e80008000004 */
[----:B0-----:R-:W2:Y:S04]  /*52980*/  LDL.LU R0, [R1+0xd08] ;  /* 0x000d080001007983 */ /* 0x001ea80000300800 */
[----:B----4-:R0:W-:Y:S04]  /*52990*/  STS.U8 [R2+UR4+0x3140], R55 ;  /* 0x0031403702007988 */ /* 0x0101e80008000004 */
        /* <DEDUP_REMOVED lines=55> */
[----:B------:R1:W-:Y:S04]  /*52d10*/  STS.U8 [R2+UR4+0x3920], R40 ;  /* 0x0039202802007988 */ /* 0x0003e80008000004 */
[----:B------:R-:W2:Y:S04]  /*52d20*/  LDL.LU R48, [R1+0xcf0] ;  /* 0x000cf00001307983 */ /* 0x000ea80000300800 */
[----:B0-----:R-:W2:Y:S01]  /*52d30*/  LDL.LU R0, [R1+0xce0] ;  /* 0x000ce00001007983 */ /* 0x001ea20000300800 */
[----:B-1----:R-:W0:Y:S03]  /*52d40*/  S2R R40, SR_TID.X ;  /* 0x0000000000287919 */ /* 0x002e260000002100 */
[----:B------:R-:W2:Y:S01]  /*52d50*/  LDL.LU R2, [R1+0x5470] ;  /* 0x0054700001027983 */ /* 0x000ea20000300800 */
[----:B0-----:R-:W-:-:S05]  /*52d60*/  LOP3.LUT R40, R40, 0x1f, RZ, 0xc0, !PT ;  /* 0x0000001f28287812 */ /* 0x001fca00078ec0ff */
[----:B------:R0:W-:Y:S04]  /*52d70*/  STS.U8 [R40+UR4+0x3900], R38 ;  /* 0x0039002628007988 */ /* 0x0001e80008000004 */
[----:B------:R1:W-:Y:S04]  /*52d80*/  STS.U8 [R40+UR4+0x3960], R36 ;  /* 0x0039602428007988 */ /* 0x0003e80008000004 */
[----:B0-----:R-:W2:Y:S04]  /*52d90*/  LDL.LU R38, [R1+0xcf8] ;  /* 0x000cf80001267983 */ /* 0x001ea80000300800 */
[----:B-1----:R-:W2:Y:S04]  /*52da0*/  LDL.LU R36, [R1+0xd00] ;  /* 0x000d000001247983 */ /* 0x002ea80000300800 */
[----:B--2---:R-:W-:Y:S04]  /*52db0*/  STS.U8 [R40+UR4+0x3940], R36 ;  /* 0x0039402428007988 */ /* 0x004fe80008000004 */
[----:B------:R-:W-:Y:S04]  /*52dc0*/  STS.U8 [R40+UR4+0x3a40], R10 ;  /* 0x003a400a28007988 */ /* 0x000fe80008000004 */
[----:B------:R0:W-:Y:S04]  /*52dd0*/  STS.U8 [R40+UR4+0x3a60], R11 ;  /* 0x003a600b28007988 */ /* 0x0001e80008000004 */
[----:B------:R-:W-:Y:S04]  /*52de0*/  STS.U8 [R40+UR4+0x3a00], R12 ;  /* 0x003a000c28007988 */ /* 0x000fe80008000004 */
[----:B------:R-:W-:Y:S04]  /*52df0*/  STS.U8 [R40+UR4+0x3a20], R38 ;  /* 0x003a202628007988 */ /* 0x000fe80008000004 */
[----:B------:R1:W-:Y:S04]  /*52e00*/  STS.U8 [R40+UR4+0x3b60], R16 ;  /* 0x003b601028007988 */ /* 0x0003e80008000004 */
[----:B------:R-:W-:Y:S04]  /*52e10*/  STS.U8 [R40+UR4+0x3b40], R17 ;  /* 0x003b401128007988 */ /* 0x000fe80008000004 */
[----:B------:R-:W-:Y:S04]  /*52e20*/  STS.U8 [R40+UR4+0x3b20], R18 ;  /* 0x003b201228007988 */ /* 0x000fe80008000004 */
[----:B------:R2:W-:Y:S04]  /*52e30*/  STS.U8 [R40+UR4+0x3b00], R48 ;  /* 0x003b003028007988 */ /* 0x0005e80008000004 */
[----:B0-----:R-:W4:Y:S04]  /*52e40*/  LDL.LU R11, [R1+0xb2c] ;  /* 0x000b2c00010b7983 */ /* 0x001f280000300800 */
[----:B-1----:R-:W4:Y:S01]  /*52e50*/  LDL.LU R16, [R1+0xb30] ;  /* 0x000b300001107983 */ /* 0x002f220000300800 */
[----:B--2---:R-:W0:Y:S03]  /*52e60*/  S2R R48, SR_TID.X ;  /* 0x0000000000307919 */ /* 0x004e260000002100 */
[----:B------:R-:W2:Y:S04]  /*52e70*/  LDL.LU R17, [R1+0xd40] ;  /* 0x000d400001117983 */ /* 0x000ea80000300800 */
[----:B------:R-:W2:Y:S04]  /*52e80*/  LDL.LU R18, [R1+0xf10] ;  /* 0x000f100001127983 */ /* 0x000ea80000300800 */
[----:B------:R-:W2:Y:S04]  /*52e90*/  LDL.LU R10, [R1+0xf18] ;  /* 0x000f1800010a7983 */ /* 0x000ea80000300800 */
[----:B------:R1:W-:Y:S04]  /*52ea0*/  STS.U8 [R40+UR4+0x3c00], R22 ;  /* 0x003c001628007988 */ /* 0x0003e80008000004 */
[----:B------:R3:W-:Y:S04]  /*52eb0*/  STS.U8 [R40+UR4+0x3c20], R23 ;  /* 0x003c201728007988 */ /* 0x0007e80008000004 */
[----:B-1----:R-:W2:Y:S04]  /*52ec0*/  LDL.LU R22, [R1+0xb3c] ;  /* 0x000b3c0001167983 */ /* 0x002ea80000300800 */
[----:B---3--:R-:W3:Y:S04]  /*52ed0*/  LDL.LU R23, [R1+0xcd0] ;  /* 0x000cd00001177983 */ /* 0x008ee80000300800 */
[----:B------:R-:W2:Y:S04]  /*52ee0*/  LDL.LU R12, [R1+0xd48] ;  /* 0x000d4800010c7983 */ /* 0x000ea80000300800 */
[----:B------:R-:W4:Y:S04]  /*52ef0*/  LDL.LU R36, [R1+0xb20] ;  /* 0x000b200001247983 */ /* 0x000f280000300800 */
[----:B------:R-:W4:Y:S04]  /*52f00*/  LDL.LU R38, [R1+0xb1c] ;  /* 0x000b1c0001267983 */ /* 0x000f280000300800 */
[----:B------:R1:W-:Y:S04]  /*52f10*/  STS.U8 [R40+UR4+0x3c40], R24 ;  /* 0x003c401828007988 */ /* 0x0003e80008000004 */
[----:B-1----:R-:W4:Y:S01]  /*52f20*/  LDL.LU R40, [R1+0xf20] ;  /* 0x000f200001287983 */ /* 0x002f220000300800 */
[----:B0-----:R-:W-:-:S03]  /*52f30*/  LOP3.LUT R24, R48, 0x1f, RZ, 0xc0, !PT ;  /* 0x0000001f30187812 */ /* 0x001fc600078ec0ff */
[----:B------:R-:W4:Y:S04]  /*52f40*/  LDL.LU R48, [R1+0xd50] ;  /* 0x000d500001307983 */ /* 0x000f280000300800 */
[----:B------:R0:W-:Y:S04]  /*52f50*/  STS.U8 [R24+UR4+0x3c60], R50 ;  /* 0x003c603218007988 */ /* 0x0001e80008000004 */
[----:B0-----:R-:W4:Y:S04]  /*52f60*/  LDL.LU R50, [R1+0xb10] ;  /* 0x000b100001327983 */ /* 0x001f280000300800 */
[----:B------:R-:W-:Y:S04]  /*52f70*/  STS.U8 [R24+UR4+0x3d20], R28 ;  /* 0x003d201c18007988 */ /* 0x000fe80008000004 */
[----:B------:R-:W-:Y:S04]  /*52f80*/  STS.U8 [R24+UR4+0x3d00], R29 ;  /* 0x003d001d18007988 */ /* 0x000fe80008000004 */
[----:B------:R-:W-:Y:S04]  /*52f90*/  STS.U8 [R24+UR4+0x3d60], R33 ;  /* 0x003d602118007988 */ /* 0x000fe80008000004 */
[----:B------:R0:W-:Y:S04]  /*52fa0*/  STS.U8 [R24+UR4+0x3d40], R0 ;  /* 0x003d400018007988 */ /* 0x0001e80008000004 */
[----:B------:R-:W-:Y:S04]  /*52fb0*/  STS.U8 [R24+UR4+0x3e40], R41 ;  /* 0x003e402918007988 */ /* 0x000fe80008000004 */
[----:B------:R-:W-:Y:S01]  /*52fc0*/  STS.U8 [R24+UR4+0x3e60], R43 ;  /* 0x003e602b18007988 */ /* 0x000fe20008000004 */
[----:B0-----:R-:W-:-:S03]  /*52fd0*/  LOP3.LUT R0, R24, 0x10, RZ, 0x3c, !PT ;  /* 0x0000001018007812 */ /* 0x001fc600078e3cff */
[----:B------:R-:W-:Y:S04]  /*52fe0*/  STS.U8 [R24+UR4+0x3e00], R45 ;  /* 0x003e002d18007988 */ /* 0x000fe80008000004 */
[----:B------:R-:W-:Y:S04]  /*52ff0*/  STS.U8 [R24+UR4+0x3e20], R8 ;  /* 0x003e200818007988 */ /* 0x000fe80008000004 */
[----:B------:R-:W-:Y:S04]  /*53000*/  STS.U8 [R24+UR4+0x3f60], R52 ;  /* 0x003f603418007988 */ /* 0x000fe80008000004 */
[----:B------:R-:W-:Y:S04]  /*53010*/  STS.U8 [R24+UR4+0x3f40], R53 ;  /* 0x003f403518007988 */ /* 0x000fe80008000004 */
[----:B------:R0:W-:Y:S04]  /*53020*/  STS.U8 [R24+UR4+0x3f20], R54 ;  /* 0x003f203618007988 */ /* 0x0001e80008000004 */
[----:B------:R-:W-:Y:S04]  /*53030*/  STS.U8 [R24+UR4+0x3f00], R6 ;  /* 0x003f000618007988 */ /* 0x000fe80008000004 */
[----:B0-----:R-:W4:Y:S04]  /*53040*/  LDL.LU R54, [R1+0xb0c] ;  /* 0x000b0c0001367983 */ /* 0x001f280000300800 */
[----:B------:R-:W4:Y:S04]  /*53050*/  LDL.LU R53, [R1+0xf28] ;  /* 0x000f280001357983 */ /* 0x000f280000300800 */
[----:B---3--:R-:W-:Y:S04]  /*53060*/  STS.U8 [R0+UR4+0x80], R23 ;  /* 0x0000801700007988 */ /* 0x008fe80008000004 */
[----:B--2---:R-:W-:Y:S04]  /*53070*/  STS.U8 [R0+UR4+0xa0], R22 ;  /* 0x0000a01600007988 */ /* 0x004fe80008000004 */
[----:B------:R-:W-:Y:S04]  /*53080*/  STS.U8 [R0+UR4+0xc0], R18 ;  /* 0x0000c01200007988 */ /* 0x000fe80008000004 */
[----:B------:R-:W-:Y:S04]  /*53090*/  STS.U8 [R0+UR4+0xe0], R17 ;  /* 0x0000e01100007988 */ /* 0x000fe80008000004 */
[----:B----4-:R-:W-:Y:S04]  /*530a0*/  STS.U8 [R0+UR4+0x1a0], R16 ;  /* 0x0001a01000007988 */ /* 0x010fe80008000004 */
[----:B------:R0:W-:Y:S04]  /*530b0*/  STS.U8 [R0+UR4+0x180], R11 ;  /* 0x0001800b00007988 */ /* 0x0001e80008000004 */
[----:B------:R1:W-:Y:S04]  /*530c0*/  STS.U8 [R0+UR4+0x1e0], R10 ;  /* 0x0001e00a00007988 */ /* 0x0003e80008000004 */
[----:B0-----:R-:W2:Y:S04]  /*530d0*/  LDL.LU R11, [R1+0xd58] ;  /* 0x000d5800010b7983 */ /* 0x001ea80000300800 */
[----:B------:R-:W3:Y:S04]  /*530e0*/  LDL.LU R16, [R1+0xb00] ;  /* 0x000b000001107983 */ /* 0x000ee80000300800 */
[----:B-1----:R-:W4:Y:S04]  /*530f0*/  LDL.LU R10, [R1+0xafc] ;  /* 0x000afc00010a7983 */ /* 0x002f280000300800 */
[----:B------:R-:W-:Y:S04]  /*53100*/  STS.U8 [R0+UR4+0x1c0], R12 ;  /* 0x0001c00c00007988 */ /* 0x000fe80008000004 */
[----:B------:R-:W4:Y:S04]  /*53110*/  LDL.LU R52, [R1+0xf30] ;  /* 0x000f300001347983 */ /* 0x000f280000300800 */
[----:B------:R0:W-:Y:S04]  /*53120*/  STS.U8 [R0+UR4+0x2c0], R36 ;  /* 0x0002c02400007988 */ /* 0x0001e80008000004 */
[----:B------:R-:W4:Y:S04]  /*53130*/  LDL.LU R8, [R1+0xd60] ;  /* 0x000d600001087983 */ /* 0x000f280000300800 */
[----:B0-----:R-:W4:Y:S04]  /*53140*/  LDL.LU R36, [R1+0xaf0] ;  /* 0x000af00001247983 */ /* 0x001f280000300800 */
        /* <DEDUP_REMOVED lines=20> */
[----:B------:R-:W-:Y:S04]  /*53290*/  STS.U8 [R0+UR4+0x3c0], R54 ;  /* 0x0003c03600007988 */ /* 0x000fe80008000004 */
[----:B------:R-:W-:Y:S04]  /*532a0*/  STS.U8 [R0+UR4+0x3a0], R53 ;  /* 0x0003a03500007988 */ /* 0x000fe80008000004 */
[----:B--2---:R0:W-:Y:S04]  /*532b0*/  STS.U8 [R0+UR4+0x380], R11 ;  /* 0x0003800b00007988 */ /* 0x0041e80008000004 */
[----:B---3--:R1:W-:Y:S04]  /*532c0*/  STS.U8 [R0+UR4+0x480], R16 ;  /* 0x0004801000007988 */ /* 0x0083e80008000004 */
[----:B0-----:R-:W2:Y:S04]  /*532d0*/  LDL.LU R11, [R1+0xaac] ;  /* 0x000aac00010b7983 */ /* 0x001ea80000300800 */
[----:B----4-:R0:W-:Y:S04]  /*532e0*/  STS.U8 [R0+UR4+0x4a0], R10 ;  /* 0x0004a00a00007988 */ /* 0x0101e80008000004 */
[----:B-1----:R-:W3:Y:S04]  /*532f0*/  LDL.LU R16, [R1+0xf78] ;  /* 0x000f780001107983 */ /* 0x002ee80000300800 */
[----:B------:R-:W-:Y:S04]  /*53300*/  STS.U8 [R0+UR4+0x4c0], R52 ;  /* 0x0004c03400007988 */ /* 0x000fe80008000004 */
[----:B0-----:R-:W4:Y:S04]  /*53310*/  LDL.LU R10, [R1+0xd88] ;  /* 0x000d8800010a7983 */ /* 0x001f280000300800 */
[----:B------:R-:W-:Y:S04]  /*53320*/  STS.U8 [R0+UR4+0x4e0], R8 ;  /* 0x0004e00800007988 */ /* 0x000fe80008000004 */
[----:B------:R0:W-:Y:S04]  /*53330*/  STS.U8 [R0+UR4+0x5a0], R36 ;  /* 0x0005a02400007988 */ /* 0x0001e80008000004 */
[----:B------:R-:W-:Y:S04]  /*53340*/  STS.U8 [R0+UR4+0x580], R45 ;  /* 0x0005802d00007988 */ /* 0x000fe80008000004 */
[----:B------:R-:W-:Y:S04]  /*53350*/  STS.U8 [R0+UR4+0x5e0], R43 ;  /* 0x0005e02b00007988 */ /* 0x000fe80008000004 */
[----:B0-----:R-:W4:Y:S04]  /*53360*/  LDL.LU R36, [R1+0xaa0] ;  /* 0x000aa00001247983 */ /* 0x001f280000300800 */
[----:B------:R0:W-:Y:S04]  /*53370*/  STS.U8 [R0+UR4+0x5c0], R38 ;  /* 0x0005c02600007988 */ /* 0x0001e80008000004 */
[----:B------:R-:W-:Y:S04]  /*53380*/  STS.U8 [R0+UR4+0x6c0], R41 ;  /* 0x0006c02900007988 */ /* 0x000fe80008000004 */
[----:B0-----:R-:W4:Y:S04]  /*53390*/  LDL.LU R38, [R1+0xa9c] ;  /* 0x000a9c0001267983 */ /* 0x001f280000300800 */
[----:B------:R-:W-:Y:S04]  /*533a0*/  STS.U8 [R0+UR4+0x6e0], R33 ;  /* 0x0006e02100007988 */ /* 0x000fe80008000004 */
[----:B------:R0:W-:Y:S04]  /*533b0*/  STS.U8 [R0+UR4+0x680], R40 ;  /* 0x0006802800007988 */ /* 0x0001e80008000004 */
[----:B------:R-:W-:Y:S04]  /*533c0*/  STS.U8 [R0+UR4+0x6a0], R29 ;  /* 0x0006a01d00007988 */ /* 0x000fe80008000004 */
[----:B0-----:R-:W4:Y:S04]  /*533d0*/  LDL.LU R40, [R1+0xf80] ;  /* 0x000f800001287983 */ /* 0x001f280000300800 */
[----:B------:R-:W-:Y:S04]  /*533e0*/  STS.U8 [R0+UR4+0x7e0], R28 ;  /* 0x0007e01c00007988 */ /* 0x000fe80008000004 */
[----:B------:R0:W-:Y:S04]  /*533f0*/  STS.U8 [R0+UR4+0x7c0], R48 ;  /* 0x0007c03000007988 */ /* 0x0001e80008000004 */
[----:B------:R-:W-:Y:S04]  /*53400*/  STS.U8 [R0+UR4+0x7a0], R24 ;  /* 0x0007a01800007988 */ /* 0x000fe80008000004 */
[----:B------:R-:W-:Y:S04]  /*53410*/  STS.U8 [R0+UR4+0x780], R23 ;  /* 0x0007801700007988 */ /* 0x000fe80008000004 */
[----:B------:R-:W-:Y:S04]  /*53420*/  STS.U8 [R0+UR4+0x880], R22 ;  /* 0x0008801600007988 */ /* 0x000fe80008000004 */
[----:B0-----:R-:W4:Y:S04]  /*53430*/  LDL.LU R48, [R1+0xd90] ;  /* 0x000d900001307983 */ /* 0x001f280000300800 */
[----:B------:R-:W-:Y:S04]  /*53440*/  STS.U8 [R0+UR4+0x8a0], R18 ;  /* 0x0008a01200007988 */ /* 0x000fe80008000004 */
[----:B------:R-:W-:Y:S04]  /*53450*/  STS.U8 [R0+UR4+0x8c0], R17 ;  /* 0x0008c01100007988 */ /* 0x000fe80008000004 */
[----:B------:R-:W-:Y:S04]  /*53460*/  STS.U8 [R0+UR4+0x8e0], R12 ;  /* 0x0008e00c00007988 */ /* 0x000fe80008000004 */
[----:B------:R-:W4:Y:S04]  /*53470*/  LDL.LU R54, [R1+0xa90] ;  /* 0x000a900001367983 */ /* 0x000f280000300800 */
[----:B------:R0:W-:Y:S04]  /*53480*/  STS.U8 [R0+UR4+0x9a0], R50 ;  /* 0x0009a03200007988 */ /* 0x0001e80008000004 */
[----:B------:R-:W4:Y:S04]  /*53490*/  LDL.LU R53, [R1+0xa8c] ;  /* 0x000a8c0001357983 */ /* 0x000f280000300800 */
[----:B0-----:R-:W4:Y:S04]  /*534a0*/  LDL.LU R50, [R1+0xf88] ;  /* 0x000f880001327983 */ /* 0x001f280000300800 */
[----:B------:R-:W4:Y:S04]  /*534b0*/  LDL.LU R12, [R1+0xd98] ;  /* 0x000d9800010c7983 */ /* 0x000f280000300800 */
[----:B--2---:R0:W-:Y:S04]  /*534c0*/  STS.U8 [R0+UR4+0x980], R11 ;  /* 0x0009800b00007988 */ /* 0x0041e80008000004 */
[----:B---3--:R-:W-:Y:S04]  /*534d0*/  STS.U8 [R0+UR4+0x9e0], R16 ;  /* 0x0009e01000007988 */ /* 0x008fe80008000004 */
[----:B0-----:R-:W2:Y:S04]  /*534e0*/  LDL.LU R11, [R1+0xa80] ;  /* 0x000a8000010b7983 */ /* 0x001ea80000300800 */
[----:B------:R-:W3:Y:S04]  /*534f0*/  LDL.LU R52, [R1+0xa7c] ;  /* 0x000a7c0001347983 */ /* 0x000ee80000300800 */
[----:B----4-:R0:W-:Y:S04]  /*53500*/  STS.U8 [R0+UR4+0x9c0], R10 ;  /* 0x0009c00a00007988 */ /* 0x0101e80008000004 */
        /* <DEDUP_REMOVED lines=21> */
[----:B------:R-:W-:Y:S04]  /*53660*/  STS.U8 [R0+UR4+0xbe0], R54 ;  /* 0x000be03600007988 */ /* 0x000fe80008000004 */
[----:B0-----:R-:W4:Y:S04]  /*53670*/  LDL.LU R48, [R1+0xdc0] ;  /* 0x000dc00001307983 */ /* 0x001f280000300800 */
[----:B------:R-:W-:Y:S04]  /*53680*/  STS.U8 [R0+UR4+0xbc0], R53 ;  /* 0x000bc03500007988 */ /* 0x000fe80008000004 */
[----:B------:R0:W-:Y:S04]  /*53690*/  STS.U8 [R0+UR4+0xba0], R50 ;  /* 0x000ba03200007988 */ /* 0x0001e80008000004 */
[----:B0-----:R-:W4:Y:S04]  /*536a0*/  LDL.LU R50, [R1+0x398] ;  /* 0x0003980001327983 */ /* 0x001f280000300800 */
[----:B------:R0:W-:Y:S04]  /*536b0*/  STS.U8 [R0+UR4+0xb80], R12 ;  /* 0x000b800c00007988 */ /* 0x0001e80008000004 */
[----:B0-----:R-:W4:Y:S04]  /*536c0*/  LDL.LU R12, [R1+0x394] ;  /* 0x00039400010c7983 */ /* 0x001f280000300800 */
[----:B--2---:R0:W-:Y:S04]  /*536d0*/  STS.U8 [R0+UR4+0xc80], R11 ;  /* 0x000c800b00007988 */ /* 0x0041e80008000004 */
[----:B---3--:R-:W-:Y:S04]  /*536e0*/  STS.U8 [R0+UR4+0xca0], R52 ;  /* 0x000ca03400007988 */ /* 0x008fe80008000004 */
[----:B0-----:R-:W2:Y:S04]  /*536f0*/  LDL.LU R11, [R1+0x390] ;  /* 0x00039000010b7983 */ /* 0x001ea80000300800 */
[----:B----4-:R-:W-:Y:S04]  /*53700*/  STS.U8 [R0+UR4+0xcc0], R8 ;  /* 0x000cc00800007988 */ /* 0x010fe80008000004 */
[----:B------:R0:W-:Y:S04]  /*53710*/  STS.U8 [R0+UR4+0xce0], R10 ;  /* 0x000ce00a00007988 */ /* 0x0001e80008000004 */
[----:B------:R-:W-:Y:S04]  /*53720*/  STS.U8 [R0+UR4+0xda0], R45 ;  /* 0x000da02d00007988 */ /* 0x000fe80008000004 */
[----:B0-----:R-:W3:Y:S04]  /*53730*/  LDL.LU R10, [R1+0xdc8] ;  /* 0x000dc800010a7983 */ /* 0x001ee80000300800 */
[----:B------:R-:W-:Y:S04]  /*53740*/  STS.U8 [R0+UR4+0xd80], R43 ;  /* 0x000d802b00007988 */ /* 0x000fe80008000004 */
        /* <DEDUP_REMOVED lines=21> */
[----:B------:R0:W-:Y:S04]  /*538a0*/  STS.U8 [R0+UR4+0x11a0], R50 ;  /* 0x0011a03200007988 */ /* 0x0001e80008000004 */
[----:B0-----:R-:W4:Y:S04]  /*538b0*/  LDL.LU R50, [R1+0xde8] ;  /* 0x000de80001327983 */ /* 0x001f280000300800 */
[----:B------:R-:W-:Y:S04]  /*538c0*/  STS.U8 [R0+UR4+0x1180], R12 ;  /* 0x0011800c00007988 */ /* 0x000fe80008000004 */
[----:B------:R-:W4:Y:S04]  /*538d0*/  LDL.LU R52, [R1+0x350] ;  /* 0x0003500001347983 */ /* 0x000f280000300800 */
[----:B------:R-:W4:Y:S04]  /*538e0*/  LDL.LU R8, [R1+0x34c] ;  /* 0x00034c0001087983 */ /* 0x000f280000300800 */
[----:B--2---:R0:W-:Y:S04]  /*538f0*/  STS.U8 [R0+UR4+0x11e0], R11 ;  /* 0x0011e00b00007988 */ /* 0x0041e80008000004 */
[----:B0-----:R-:W2:Y:S04]  /*53900*/  LDL.LU R11, [R1+0x348] ;  /* 0x00034800010b7983 */ /* 0x001ea80000300800 */
[----:B------:R-:W2:Y:S04]  /*53910*/  LDL.LU R45, [R1+0xdf8] ;  /* 0x000df800012d7983 */ /* 0x000ea80000300800 */
[----:B---3--:R0:W-:Y:S04]  /*53920*/  STS.U8 [R0+UR4+0x11c0], R10 ;  /* 0x0011c00a00007988 */ /* 0x0081e80008000004 */
[----:B------:R-:W3:Y:S04]  /*53930*/  LDL.LU R43, [R1+0x338] ;  /* 0x00033800012b7983 */ /* 0x000ee80000300800 */
[----:B0-----:R-:W3:Y:S04]  /*53940*/  LDL.LU R10, [R1+0x334] ;  /* 0x00033400010a7983 */ /* 0x001ee80000300800 */
        /* <DEDUP_REMOVED lines=19> */
[----:B------:R1:W-:Y:S04]  /*53a80*/  STS.U8 [R0+UR4+0x13a0], R16 ;  /* 0x0013a01000007988 */ /* 0x0003e80008000004 */
[----:B0-----:R-:W4:Y:S04]  /*53a90*/  LDL.LU R48, [R1+0xe20] ;  /* 0x000e200001307983 */ /* 0x001f280000300800 */
[----:B-1----:R-:W4:Y:S04]  /*53aa0*/  LDL.LU R16, [R1+0x2d8] ;  /* 0x0002d80001107983 */ /* 0x002f280000300800 */
[----:B------:R0:W-:Y:S04]  /*53ab0*/  STS.U8 [R0+UR4+0x1380], R50 ;  /* 0x0013803200007988 */ /* 0x0001e80008000004 */
[----:B0-----:R-:W4:Y:S04]  /*53ac0*/  LDL.LU R50, [R1+0x2d4] ;  /* 0x0002d40001327983 */ /* 0x001f280000300800 */
[----:B------:R-:W-:Y:S04]  /*53ad0*/  STS.U8 [R0+UR4+0x1480], R52 ;  /* 0x0014803400007988 */ /* 0x000fe80008000004 */
[----:B------:R-:W-:Y:S04]  /*53ae0*/  STS.U8 [R0+UR4+0x14a0], R8 ;  /* 0x0014a00800007988 */ /* 0x000fe80008000004 */
[----:B--2---:R0:W-:Y:S04]  /*53af0*/  STS.U8 [R0+UR4+0x14c0], R11 ;  /* 0x0014c00b00007988 */ /* 0x0041e80008000004 */
[----:B------:R-:W-:Y:S04]  /*53b00*/  STS.U8 [R0+UR4+0x14e0], R45 ;  /* 0x0014e02d00007988 */ /* 0x000fe80008000004 */
[----:B0-----:R-:W2:Y:S04]  /*53b10*/  LDL.LU R11, [R1+0x2d0] ;  /* 0x0002d000010b7983 */ /* 0x001ea80000300800 */
[----:B---3--:R-:W-:Y:S04]  /*53b20*/  STS.U8 [R0+UR4+0x15a0], R43 ;  /* 0x0015a02b00007988 */ /* 0x008fe80008000004 */
[----:B------:R0:W-:Y:S04]  /*53b30*/  STS.U8 [R0+UR4+0x1580], R10 ;  /* 0x0015800a00007988 */ /* 0x0001e80008000004 */
[----:B------:R-:W-:Y:S04]  /*53b40*/  STS.U8 [R0+UR4+0x15e0], R41 ;  /* 0x0015e02900007988 */ /* 0x000fe80008000004 */
[----:B0-----:R-:W3:Y:S04]  /*53b50*/  LDL.LU R10, [R1+0xe28] ;  /* 0x000e2800010a7983 */ /* 0x001ee80000300800 */
[----:B----4-:R-:W-:Y:S04]  /*53b60*/  STS.U8 [R0+UR4+0x15c0], R33 ;  /* 0x0015c02100007988 */ /* 0x010fe80008000004 */
        /* <DEDUP_REMOVED lines=18> */
[----:B------:R-:W-:Y:S04]  /*53c90*/  STS.U8 [R0+UR4+0x19a0], R16 ;  /* 0x0019a01000007988 */ /* 0x000fe80008000004 */
[----:B0-----:R-:W4:Y:S04]  /*53ca0*/  LDL.LU R48, [R1+0x2a0] ;  /* 0x0002a00001307983 */ /* 0x001f280000300800 */
[----:B------:R-:W4:Y:S04]  /*53cb0*/  LDL.LU R52, [R1+0xe40] ;  /* 0x000e400001347983 */ /* 0x000f280000300800 */
[----:B------:R0:W-:Y:S04]  /*53cc0*/  STS.U8 [R0+UR4+0x1980], R50 ;  /* 0x0019803200007988 */ /* 0x0001e80008000004 */
[----:B------:R-:W4:Y:S04]  /*53cd0*/  LDL.LU R8, [R1+0x290] ;  /* 0x0002900001087983 */ /* 0x000f280000300800 */
[----:B0-----:R-:W4:Y:S04]  /*53ce0*/  LDL.LU R50, [R1+0x28c] ;  /* 0x00028c0001327983 */ /* 0x001f280000300800 */
        /* <DEDUP_REMOVED lines=27> */
[----:B------:R-:W-:Y:S04]  /*53ea0*/  STS.U8 [R0+UR4+0x1b80], R52 ;  /* 0x001b803400007988 */ /* 0x000fe80008000004 */
[----:B0-----:R-:W4:Y:S04]  /*53eb0*/  LDL.LU R48, [R1+0x218] ;  /* 0x0002180001307983 */ /* 0x001f280000300800 */
[----:B------:R-:W-:Y:S04]  /*53ec0*/  STS.U8 [R0+UR4+0x1c80], R8 ;  /* 0x001c800800007988 */ /* 0x000fe80008000004 */
        /* <DEDUP_REMOVED lines=45> */
[----:B------:R-:W3:Y:S04]  /*541a0*/  LDL.LU R23, [R1+0xea4] ;  /* 0x000ea40001177983 */ /* 0x000ee80000300800 */
[----:B------:R-:W3:Y:S04]  /*541b0*/  LDL.LU R22, [R1+0x188] ;  /* 0x0001880001167983 */ /* 0x000ee80000300800 */
[----:B------:R-:W3:Y:S04]  /*541c0*/  LDL.LU R18, [R1+0x184] ;  /* 0x0001840001127983 */ /* 0x000ee80000300800 */
[----:B------:R-:W3:Y:S04]  /*541d0*/  LDL.LU R17, [R1+0x180] ;  /* 0x0001800001117983 */ /* 0x000ee80000300800 */
[----:B----4-:R0:W-:Y:S04]  /*541e0*/  STS.U8 [R0+UR4+0x22c0], R36 ;  /* 0x0022c02400007988 */ /* 0x0101e80008000004 */
        /* <DEDUP_REMOVED lines=26> */
[----:B------:R-:W-:Y:S04]  /*54390*/  STS.U8 [R0+UR4+0x26a0], R23 ;  /* 0x0026a01700007988 */ /* 0x000fe80008000004 */
[----:B------:R-:W-:Y:S04]  /*543a0*/  STS.U8 [R0+UR4+0x27e0], R22 ;  /* 0x0027e01600007988 */ /* 0x000fe80008000004 */
[----:B0-----:R-:W3:Y:S04]  /*543b0*/  LDL.LU R10, [R1+0xebc] ;  /* 0x000ebc00010a7983 */ /* 0x001ee80000300800 */
[----:B------:R-:W-:Y:S04]  /*543c0*/  STS.U8 [R0+UR4+0x27c0], R18 ;  /* 0x0027c01200007988 */ /* 0x000fe80008000004 */
[----:B------:R-:W-:Y:S04]  /*543d0*/  STS.U8 [R0+UR4+0x27a0], R17 ;  /* 0x0027a01100007988 */ /* 0x000fe80008000004 */
[----:B----4-:R-:W-:Y:S04]  /*543e0*/  STS.U8 [R0+UR4+0x2780], R12 ;  /* 0x0027800c00007988 */ /* 0x010fe80008000004 */
        /* <DEDUP_REMOVED lines=29> */
[----:B---3--:R0:W-:Y:S04]  /*545c0*/  STS.U8 [R0+UR4+0x29c0], R10 ;  /* 0x0029c00a00007988 */ /* 0x0081e80008000004 */
[----:B------:R-:W3:Y:S04]  /*545d0*/  LDL.LU R16, [R1+0xc0] ;  /* 0x0000c00001107983 */ /* 0x000ee80000300800 */
[----:B----4-:R-:W-:Y:S04]  /*545e0*/  STS.U8 [R0+UR4+0x2ac0], R54 ;  /* 0x002ac03600007988 */ /* 0x010fe80008000004 */
        /* <DEDUP_REMOVED lines=24> */
[----:B------:R-:W-:Y:S04]  /*54770*/  STS.U8 [R0+UR4+0x2e80], R23 ;  /* 0x002e801700007988 */ /* 0x000fe80008000004 */
[----:B------:R-:W-:Y:S04]  /*54780*/  STS.U8 [R0+UR4+0x2ea0], R22 ;  /* 0x002ea01600007988 */ /* 0x000fe80008000004 */
[----:B0-----:R-:W2:Y:S04]  /*54790*/  LDL.LU R11, [R1+0x90] ;  /* 0x00009000010b7983 */ /* 0x001ea80000300800 */
[----:B------:R-:W-:Y:S04]  /*547a0*/  STS.U8 [R0+UR4+0x2fe0], R18 ;  /* 0x002fe01200007988 */ /* 0x000fe80008000004 */
[----:B------:R-:W-:Y:S04]  /*547b0*/  STS.U8 [R0+UR4+0x2fc0], R17 ;  /* 0x002fc01100007988 */ /* 0x000fe80008000004 */
[----:B---3--:R-:W-:Y:S04]  /*547c0*/  STS.U8 [R0+UR4+0x2fa0], R16 ;  /* 0x002fa01000007988 */ /* 0x008fe80008000004 */
[----:B------:R-:W3:Y:S04]  /*547d0*/  LDL.LU R54, [R1+0xefc] ;  /* 0x000efc0001367983 */ /* 0x000ee80000300800 */
[----:B----4-:R0:W-:Y:S04]  /*547e0*/  STS.U8 [R0+UR4+0x2f80], R10 ;  /* 0x002f800a00007988 */ /* 0x0101e80008000004 */
        /* <DEDUP_REMOVED lines=32> */
[----:B------:R0:W-:Y:S04]  /*549f0*/  STS.U8 [R0+UR4+0x32e0], R10 ;  /* 0x0032e00a00007988 */ /* 0x0001e80008000004 */
[----:B------:R-:W-:Y:S04]  /*54a00*/  STS.U8 [R0+UR4+0x3280], R52 ;  /* 0x0032803400007988 */ /* 0x000fe80008000004 */
[----:B0-----:R-:W3:Y:S04]  /*54a10*/  LDL.LU R10, [R1+0xd04] ;  /* 0x000d0400010a7983 */ /* 0x001ee80000300800 */
[----:B------:R0:W-:Y:S04]  /*54a20*/  STS.U8 [R0+UR4+0x32a0], R36 ;  /* 0x0032a02400007988 */ /* 0x0001e80008000004 */
[----:B------:R-:W-:Y:S04]  /*54a30*/  STS.U8 [R0+UR4+0x33e0], R55 ;  /* 0x0033e03700007988 */ /* 0x000fe80008000004 */
        /* <DEDUP_REMOVED lines=19> */
[----:B------:R-:W-:Y:S04]  /*54b70*/  STS.U8 [R0+UR4+0x36a0], R18 ;  /* 0x0036a01200007988 */ /* 0x000fe80008000004 */
[----:B------:R-:W-:Y:S04]  /*54b80*/  STS.U8 [R0+UR4+0x37e0], R17 ;  /* 0x0037e01100007988 */ /* 0x000fe80008000004 */
[----:B------:R-:W-:Y:S04]  /*54b90*/  STS.U8 [R0+UR4+0x37c0], R16 ;  /* 0x0037c01000007988 */ /* 0x000fe80008000004 */
[----:B------:R-:W-:Y:S04]  /*54ba0*/  STS.U8 [R0+UR4+0x37a0], R12 ;  /* 0x0037a00c00007988 */ /* 0x000fe80008000004 */
[----:B--2---:R-:W-:Y:S04]  /*54bb0*/  STS.U8 [R0+UR4+0x3780], R11 ;  /* 0x0037800b00007988 */ /* 0x004fe80008000004 */
        /* <DEDUP_REMOVED lines=23> */
[----:B------:R0:W-:Y:S02]  /*54d30*/  STS.U8 [R0+UR4+0x3dc0], R50 ;  /* 0x003dc03200007988 */ /* 0x0001e40008000004 */
[----:B0-----:R-:W0:Y:S02]  /*54d40*/  S2R R50, SR_TID.X ;  /* 0x0000000000327919 */ /* 0x001e240000002100 */
[----:B------:R-:W-:Y:S04]  /*54d50*/  STS.U8 [R0+UR4+0x3ec0], R47 ;  /* 0x003ec02f00007988 */ /* 0x000fe80008000004 */
[----:B------:R-:W-:Y:S04]  /*54d60*/  STS.U8 [R0+UR4+0x3ee0], R49 ;  /* 0x003ee03100007988 */ /* 0x000fe80008000004 */
[----:B------:R-:W-:Y:S04]  /*54d70*/  STS.U8 [R0+UR4+0x3e80], R51 ;  /* 0x003e803300007988 */ /* 0x000fe80008000004 */
[----:B------:R-:W-:Y:S04]  /*54d80*/  STS.U8 [R0+UR4+0x3ea0], R7 ;  /* 0x003ea00700007988 */ /* 0x000fe80008000004 */
[----:B------:R-:W-:Y:S04]  /*54d90*/  STS.U8 [R0+UR4+0x3fe0], R5 ;  /* 0x003fe00500007988 */ /* 0x000fe80008000004 */
[----:B------:R-:W-:Y:S04]  /*54da0*/  STS.U8 [R0+UR4+0x3fc0], R4 ;  /* 0x003fc00400007988 */ /* 0x000fe80008000004 */
[----:B------:R-:W-:Y:S04]  /*54db0*/  STS.U8 [R0+UR4+0x3fa0], R3 ;  /* 0x003fa00300007988 */ /* 0x000fe80008000004 */
[----:B------:R-:W-:Y:S01]  /*54dc0*/  STS.U8 [R0+UR4+0x3f80], R2 ;  /* 0x003f800200007988 */ /* 0x000fe20008000004 */
[C---:B0-----:R-:W-:Y:S01]  /*54dd0*/  LOP3.LUT R32, R50.reuse, 0x7, RZ, 0xc0, !PT ;  /* 0x0000000732207812 */ /* 0x041fe200078ec0ff */
[----:B------:R-:W-:-:S04]  /*54de0*/  IMAD.SHL.U32 R33, R50, 0x2, RZ ;  /* 0x0000000232217824 */ /* 0x000fc800078e00ff */
[----:B------:R-:W-:-:S05]  /*54df0*/  IMAD R32, R32, 0x90, RZ ;  /* 0x0000009020207824 */ /* 0x000fca00078e02ff */
[----:B------:R-:W-:Y:S01]  /*54e00*/  LOP3.LUT R32, R32, 0x30, R33, 0x78, !PT ;  /* 0x0000003020207812 */ /* 0x000fe200078e7821 */
[----:B------:R-:W-:Y:S06]  /*54e10*/  BAR.SYNC.DEFER_BLOCKING 0x0 ;  /* 0x0000000000007b1d */ /* 0x000fec0000010000 */
[----:B------:R-:W0:Y:S04]  /*54e20*/  LDSM.16.M88.4 R4, [R32+UR4] ;  /* 0x000000042004783b */ /* 0x000e280008000200 */
[----:B------:R-:W-:Y:S04]  /*54e30*/  LDSM.16.M88.4 R16, [R32+UR4+0x1000] ;  /* 0x001000042010783b */ /* 0x000fe80008000200 */
[----:B0-----:R-:W-:Y:S01]  /*54e40*/  STL.64 [R1+0xa50], R4 ;  /* 0x000a500401007387 */ /* 0x001fe20000100a00 */
[----:B------:R-:W-:-:S02]  /*54e50*/  IMAD.MOV.U32 R11, RZ, RZ, R4 ;  /* 0x000000ffff0b7224 */ /* 0x000fc400078e0004 */
[----:B------:R-:W-:Y:S01]  /*54e60*/  IMAD.MOV.U32 R10, RZ, RZ, R5 ;  /* 0x000000ffff0a7224 */ /* 0x000fe200078e0005 */
[----:B------:R-:W-:Y:S04]  /*54e70*/  STL.64 [R1+0xa58], R6 ;  /* 0x000a580601007387 */ /* 0x000fe80000100a00 */
[----:B------:R-:W0:Y:S04]  /*54e80*/  LDSM.16.M88.4 R4, [R32+UR4+0x400] ;  /* 0x000400042004783b */ /* 0x000e280008000200 */
        /* <DEDUP_REMOVED lines=10> */
[----:B0-----:R-:W-:Y:S04]  /*54f30*/  STL.64 [R1+0xac0], R4 ;  /* 0x000ac00401007387 */ /* 0x001fe80000100a00 */
[----:B------:R0:W-:Y:S04]  /*54f40*/  STL.64 [R1+0xac8], R6 ;  /* 0x000ac80601007387 */ /* 0x0001e80000100a00 */
[----:B------:R-:W2:Y:S04]  /*54f50*/  LDL.LU.64 R40, [R1+0x790] ;  /* 0x0007900001287983 */ /* 0x000ea80000300a00 */
[----:B------:R-:W2:Y:S04]  /*54f60*/  LDL.LU.64 R42, [R1+0x798] ;  /* 0x00079800012a7983 */ /* 0x000ea80000300a00 */
[----:B------:R-:W-:Y:S04]  /*54f70*/  STL.64 [R1+0xab0], R16 ;  /* 0x000ab01001007387 */ /* 0x000fe80000100a00 */
[----:B------:R-:W-:Y:S04]  /*54f80*/  STL.64 [R1+0xab8], R18 ;  /* 0x000ab81201007387 */ /* 0x000fe80000100a00 */
[----:B------:R-:W3:Y:S04]  /*54f90*/  LDL.LU.64 R24, [R1+0x780] ;  /* 0x0007800001187983 */ /* 0x000ee80000300a00 */
[----:B------:R-:W3:Y:S01]  /*54fa0*/  LDL.LU.64 R26, [R1+0x788] ;  /* 0x00078800011a7983 */ /* 0x000ee20000300a00 */
[----:B0-----:R-:W-:-:S02]  /*54fb0*/  IMAD.MOV.U32 R6, RZ, RZ, R16 ;  /* 0x000000ffff067224 */ /* 0x001fc400078e0010 */
[----:B------:R-:W-:Y:S02]  /*54fc0*/  IMAD.MOV.U32 R7, RZ, RZ, R17 ;  /* 0x000000ffff077224 */ /* 0x000fe400078e0011 */
[----:B------:R-:W0:Y:S01]  /*54fd0*/  LDSM.16.M88.4 R16, [R32+UR4+0x1400] ;  /* 0x001400042010783b */ /* 0x000e220008000200 */
[----:B------:R-:W-:Y:S02]  /*54fe0*/  IMAD.MOV.U32 R20, RZ, RZ, R4 ;  /* 0x000000ffff147224 */ /* 0x000fe400078e0004 */
[----:B------:R-:W-:Y:S02]  /*54ff0*/  IMAD.MOV.U32 R0, RZ, RZ, R5 ;  /* 0x000000ffff007224 */ /* 0x000fe400078e0005 */
[----:B------:R-:W-:Y:S02]  /*55000*/  IMAD R2, R31, 0x100, R30 ;  /* 0x000001001f027824 */ /* 0x000fe400078e021e */
[----:B------:R-:W-:Y:S02]  /*55010*/  IMAD R3, R57, 0x100, R56 ;  /* 0x0000010039037824 */ /* 0x000fe400078e0238 */
[----:B------:R-:W-:-:S02]  /*55020*/  IMAD R4, R59, 0x100, R58 ;  /* 0x000001003b047824 */ /* 0x000fc400078e023a */
[----:B------:R-:W-:Y:S01]  /*55030*/  IMAD R5, R61, 0x100, R60 ;  /* 0x000001003d057824 */ /* 0x000fe200078e023c */
[----:B------:R-:W-:Y:S02]  /*55040*/  F2FP.F16.E5M2.UNPACK_B R28, R2 ;  /* 0x00000002ff1c723e */ /* 0x000fe400020004ff */
[----:B------:R-:W-:Y:S02]  /*55050*/  F2FP.F16.E5M2.UNPACK_B R29, R3 ;  /* 0x00000003ff1d723e */ /* 0x000fe400020004ff */
[----:B------:R-:W-:Y:S02]  /*55060*/  F2FP.F16.E5M2.UNPACK_B R30, R4 ;  /* 0x00000004ff1e723e */ /* 0x000fe400020004ff */
[----:B------:R-:W-:Y:S02]  /*55070*/  F2FP.F16.E5M2.UNPACK_B R31, R5 ;  /* 0x00000005ff1f723e */ /* 0x000fe400020004ff */
[----:B------:R-:W-:Y:S01]  /*55080*/  F2FP.F16.E5M2.UNPACK_B R36, R11 ;  /* 0x0000000bff24723e */ /* 0x000fe200020004ff */
[----:B0-----:R-:W-:Y:S01]  /*55090*/  STL.64 [R1+0xa60], R16 ;  /* 0x000a601001007387 */ /* 0x001fe20000100a00 */
[----:B------:R-:W-:-:S02]  /*550a0*/  IMAD.MOV.U32 R8, RZ, RZ, R16 ;  /* 0x000000ffff087224 */ /* 0x000fc400078e0010 */
[----:B------:R-:W-:Y:S01]  /*550b0*/  IMAD.MOV.U32 R9, RZ, RZ, R17 ;  /* 0x000000ffff097224 */ /* 0x000fe200078e0011 */
[----:B------:R-:W-:Y:S04]  /*550c0*/  STL.64 [R1+0xa68], R18 ;  /* 0x000a681201007387 */ /* 0x000fe80000100a00 */
[----:B------:R-:W0:Y:S01]  /*550d0*/  LDSM.16.M88.4 R16, [R32+UR4+0x1800] ;  /* 0x001800042010783b */ /* 0x000e220008000200 */
[----:B------:R-:W-:-:S03]  /*550e0*/  F2FP.F16.E5M2.UNPACK_B R37, R10 ;  /* 0x0000000aff25723e */ /* 0x000fc600020004ff */
[----:B0-----:R0:W-:Y:S01]  /*550f0*/  STL.64 [R1+0xa80], R16 ;  /* 0x000a801001007387 */ /* 0x0011e20000100a00 */
[----:B------:R-:W-:Y:S02]  /*55100*/  IMAD.MOV.U32 R10, RZ, RZ, R16 ;  /* 0x000000ffff0a7224 */ /* 0x000fe400078e0010 */
[----:B------:R-:W-:Y:S01]  /*55110*/  IMAD.MOV.U32 R11, RZ, RZ, R17 ;  /* 0x000000ffff0b7224 */ /* 0x000fe200078e0011 */
[----:B------:R1:W-:Y:S04]  /*55120*/  STL.64 [R1+0xa88], R18 ;  /* 0x000a881201007387 */ /* 0x0003e80000100a00 */
[----:B0-----:R-:W4:Y:S04]  /*55130*/  LDL.LU.64 R16, [R1+0x770] ;  /* 0x0007700001107983 */ /* 0x001f280000300a00 */
[----:B-1----:R-:W4:Y:S01]  /*55140*/  LDL.LU.64 R18, [R1+0x778] ;  /* 0x0007780001127983 */ /* 0x002f220000300a00 */
[----:B------:R-:W-:-:S02]  /*55150*/  F2FP.F16.E5M2.UNPACK_B R34, R13 ;  /* 0x0000000dff22723e */ /* 0x000fc400020004ff */
[----:B------:R-:W-:Y:S01]  /*55160*/  F2FP.F16.E5M2.UNPACK_B R35, R12 ;  /* 0x0000000cff23723e */ /* 0x000fe200020004ff */
[----:B--2---:R-:W-:-:S15]  /*55170*/  HMMA.16816.F32 R40, R28, R36, R40 ;  /* 0x000000241c28723c */ /* 0x004fde0000001828 */
[----:B------:R-:W-:-:S04]  /*55180*/  NOP ;  /* 0x0000000000007918 */ /* 0x000fc80000000000 */
[----:B------:R-:W-:Y:S04]  /*55190*/  STL.64 [R1+0x51d0], R42 ;  /* 0x0051d02a01007387 */ /* 0x000fe80000100a00 */
[----:B------:R-:W-:Y:S04]  /*551a0*/  STL.64 [R1+0x51c8], R40 ;  /* 0x0051c82801007387 */ /* 0x000fe80000100a00 */
[----:B------:R-:W0:Y:S01]  /*551b0*/  LDSM.16.M88.4 R40, [R32+UR4+0x1c00] ;  /* 0x001c00042028783b */ /* 0x000e220008000200 */
[----:B---3--:R-:W-:Y:S03]  /*551c0*/  HMMA.16816.F32 R44, R28, R34, R24 ;  /* 0x000000221c2c723c */ /* 0x008fe60000001818 */
[----:B0-----:R-:W-:Y:S04]  /*551d0*/  STL.64 [R1+0xaa0], R40 ;  /* 0x000aa02801007387 */ /* 0x001fe80000100a00 */
[----:B------:R-:W-:Y:S04]  /*551e0*/  STL.64 [R1+0xaa8], R42 ;  /* 0x000aa82a01007387 */ /* 0x000fe80000100a00 */
[----:B------:R-:W2:Y:S04]  /*551f0*/  LDL.LU.64 R24, [R1+0x760] ;  /* 0x0007600001187983 */ /* 0x000ea80000300a00 */
[----:B------:R-:W2:Y:S01]  /*55200*/  LDL.LU.64 R26, [R1+0x768] ;  /* 0x00076800011a7983 */ /* 0x000ea20000300a00 */
[----:B------:R-:W-:-:S02]  /*55210*/  IMAD.MOV.U32 R12, RZ, RZ, R40 ;  /* 0x000000ffff0c7224 */ /* 0x000fc400078e0028 */
[----:B------:R-:W-:Y:S02]  /*55220*/  IMAD.MOV.U32 R13, RZ, RZ, R41 ;  /* 0x000000ffff0d7224 */ /* 0x000fe400078e0029 */
[----:B------:R-:W0:Y:S01]  /*55230*/  LDSM.16.M88.4 R40, [R32+UR4+0x2000] ;  /* 0x002000042028783b */ /* 0x000e220008000200 */
[----:B------:R-:W-:-:S03]  /*55240*/  F2FP.F16.E5M2.UNPACK_B R4, R20 ;  /* 0x00000014ff04723e */ /* 0x000fc600020004ff */
[----:B------:R-:W-:Y:S04]  /*55250*/  STL.64 [R1+0x51e0], R46 ;  /* 0x0051e02e01007387 */ /* 0x000fe80000100a00 */
[----:B------:R-:W-:Y:S01]  /*55260*/  STL.64 [R1+0x51d8], R44 ;  /* 0x0051d82c01007387 */ /* 0x000fe20000100a00 */
[----:B------:R-:W-:Y:S02]  /*55270*/  F2FP.F16.E5M2.UNPACK_B R2, R15 ;  /* 0x0000000fff02723e */ /* 0x000fe400020004ff */
[----:B------:R-:W-:Y:S02]  /*55280*/  F2FP.F16.E5M2.UNPACK_B R3, R14 ;  /* 0x0000000eff03723e */ /* 0x000fe400020004ff */
[----:B------:R-:W-:Y:S01]  /*55290*/  F2FP.F16.E5M2.UNPACK_B R5, R0 ;  /* 0x00000000ff05723e */ /* 0x000fe200020004ff */
[----:B0-----:R-:W-:Y:S04]  /*552a0*/  STL.64 [R1+0xad0], R40 ;  /* 0x000ad02801007387 */ /* 0x001fe80000100a00 */
[----:B------:R-:W-:Y:S04]  /*552b0*/  STL.64 [R1+0xad8], R42 ;  /* 0x000ad82a01007387 */ /* 0x000fe80000100a00 */
[----:B------:R-:W3:Y:S01]  /*552c0*/  LDL.LU.64 R20, [R1+0x750] ;  /* 0x0007500001147983 */ /* 0x000ee20000300a00 */
[----:B------:R-:W-:-:S03]  /*552d0*/  IMAD.MOV.U32 R14, RZ, RZ, R40 ;  /* 0x000000ffff0e7224 */ /* 0x000fc600078e0028 */
[----:B------:R-:W3:Y:S01]  /*552e0*/  LDL.LU.64 R22, [R1+0x758] ;  /* 0x0007580001167983 */ /* 0x000ee20000300a00 */
[----:B------:R-:W-:-:S03]  /*552f0*/  IMAD.MOV.U32 R15, RZ, RZ, R41 ;  /* 0x000000ffff0f7224 */ /* 0x000fc600078e0029 */
[----:B------:R-:W0:Y:S01]  /*55300*/  LDSM.16.M88.4 R40, [R32+UR4+0x2400] ;  /* 0x002400042028783b */ /* 0x000e220008000200 */
[----:B----4-:R-:W-:-:S15]  /*55310*/  HMMA.16816.F32 R48, R28, R2, R16 ;  /* 0x000000021c30723c */ /* 0x010fde0000001810 */
[----:B------:R-:W-:-:S04]  /*55320*/  NOP ;  /* 0x0000000000007918 */ /* 0x000fc80000000000 */
[----:B------:R-:W-:Y:S04]  /*55330*/  STL.64 [R1+0x51f0], R50 ;  /* 0x0051f03201007387 */ /* 0x000fe80000100a00 */
[----:B------:R-:W-:Y:S04]  /*55340*/  STL.64 [R1+0x51e8], R48 ;  /* 0x0051e83001007387 */ /* 0x000fe80000100a00 */
[----:B0-----:R-:W-:Y:S04]  /*55350*/  STL.64 [R1+0xae0], R40 ;  /* 0x000ae02801007387 */ /* 0x001fe80000100a00 */
[----:B------:R-:W-:Y:S01]  /*55360*/  STL.64 [R1+0xae8], R42 ;  /* 0x000ae82a01007387 */ /* 0x000fe20000100a00 */
[----:B--2---:R-:W-:Y:S03]  /*55370*/  HMMA.16816.F32 R52, R28, R4, R24 ;  /* 0x000000041c34723c */ /* 0x004fe60000001818 */
[----:B------:R-:W0:-:S15]  /*55380*/  LDSM.16.M88.4 R24, [R32+UR4+0x2800] ;  /* 0x002800042018783b */ /* 0x000e1e0008000200 */
[----:B------:R-:W-:Y:S01]  /*55390*/  NOP ;  /* 0x0000000000007918 */ /* 0x000fe20000000000 */
[----:B------:R-:W-:Y:S04]  /*553a0*/  STL.64 [R1+0x5200], R54 ;  /* 0x0052003601007387 */ /* 0x000fe80000100a00 */
[----:B------:R-:W-:Y:S04]  /*553b0*/  STL.64 [R1+0x51f8], R52 ;  /* 0x0051f83401007387 */ /* 0x000fe80000100a00 */
[----:B------:R-:W2:Y:S04]  /*553c0*/  LDL.LU.64 R44, [R1+0x740] ;  /* 0x00074000012c7983 */ /* 0x000ea80000300a00 */
[----:B------:R-:W2:Y:S01]  /*553d0*/  LDL.LU.64 R46, [R1+0x748] ;  /* 0x00074800012e7983 */ /* 0x000ea20000300a00 */
[----:B------:R-:W-:-:S02]  /*553e0*/  F2FP.F16.E5M2.UNPACK_B R6, R6 ;  /* 0x00000006ff06723e */ /* 0x000fc400020004ff */
[----:B------:R-:W-:Y:S01]  /*553f0*/  F2FP.F16.E5M2.UNPACK_B R7, R7 ;  /* 0x00000007ff07723e */ /* 0x000fe200020004ff */
[----:B0-----:R0:W-:Y:S01]  /*55400*/  STL.64 [R1+0xaf0], R24 ;  /* 0x000af01801007387 */ /* 0x0011e20000100a00 */
[----:B------:R-:W-:Y:S02]  /*55410*/  IMAD.MOV.U32 R18, RZ, RZ, R24 ;  /* 0x000000ffff127224 */ /* 0x000fe400078e0018 */
[----:B------:R-:W-:Y:S01]  /*55420*/  IMAD.MOV.U32 R19, RZ, RZ, R25 ;  /* 0x000000ffff137224 */ /* 0x000fe200078e0019 */
[----:B------:R1:W-:Y:S04]  /*55430*/  STL.64 [R1+0xaf8], R26 ;  /* 0x000af81a01007387 */ /* 0x0003e80000100a00 */
[----:B0-----:R-:W4:Y:S04]  /*55440*/  LDL.LU.64 R24, [R1+0x730] ;  /* 0x0007300001187983 */ /* 0x001f280000300a00 */
[----:B-1----:R-:W4:Y:S01]  /*55450*/  LDL.LU.64 R26, [R1+0x738] ;  /* 0x00073800011a7983 */ /* 0x002f220000300a00 */
[----:B---3--:R-:W-:Y:S03]  /*55460*/  HMMA.16816.F32 R56, R28, R6, R20 ;  /* 0x000000061c38723c */ /* 0x008fe60000001814 */
[----:B------:R-:W-:Y:S04]  /*55470*/  STL.64 [R1+0x5468], R6 ;  /* 0x0054680601007387 */ /* 0x000fe80000100a00 */
[----:B------:R-:W-:Y:S04]  /*55480*/  STL.64 [R1+0x5460], R4 ;  /* 0x0054600401007387 */ /* 0x000fe80000100a00 */
[----:B------:R-:W0:Y:S01]  /*55490*/  LDSM.16.M88.4 R4, [R32+UR4+0x2c00] ;  /* 0x002c00042004783b */ /* 0x000e220008000200 */
[----:B------:R-:W-:Y:S01]  /*554a0*/  IMAD.MOV.U32 R16, RZ, RZ, R40 ;  /* 0x000000ffff107224 */ /* 0x000fe200078e0028 */
[----:B------:R-:W-:Y:S01]  /*554b0*/  F2FP.F16.E5M2.UNPACK_B R8, R8 ;  /* 0x00000008ff08723e */ /* 0x000fe200020004ff */
[----:B------:R-:W-:Y:S01]  /*554c0*/  IMAD.MOV.U32 R0, RZ, RZ, R41 ;  /* 0x000000ffff007224 */ /* 0x000fe200078e0029 */
[----:B------:R-:W-:-:S04]  /*554d0*/  F2FP.F16.E5M2.UNPACK_B R9, R9 ;  /* 0x00000009ff09723e */ /* 0x000fc800020004ff */
[----:B------:R-:W-:Y:S04]  /*554e0*/  STL.64 [R1+0x5210], R58 ;  /* 0x0052103a01007387 */ /* 0x000fe80000100a00 */
[----:B------:R-:W-:Y:S04]  /*554f0*/  STL.64 [R1+0x5208], R56 ;  /* 0x0052083801007387 */ /* 0x000fe80000100a00 */
[----:B0-----:R0:W-:Y:S04]  /*55500*/  STL.64 [R1+0xb00], R4 ;  /* 0x000b000401007387 */ /* 0x0011e80000100a00 */
[----:B------:R1:W-:Y:S04]  /*55510*/  STL.64 [R1+0xb08], R6 ;  /* 0x000b080601007387 */ /* 0x0003e80000100a00 */
[----:B------:R-:W3:Y:S04]  /*55520*/  LDL.LU.64 R40, [R1+0x720] ;  /* 0x0007200001287983 */ /* 0x000ee80000300a00 */
[----:B------:R-:W3:Y:S01]  /*55530*/  LDL.LU.64 R42, [R1+0x728] ;  /* 0x00072800012a7983 */ /* 0x000ee20000300a00 */
[----:B------:R-:W-:-:S02]  /*55540*/  IMAD.MOV.U32 R20, RZ, RZ, R4 ;  /* 0x000000ffff147224 */ /* 0x000fc400078e0004 */
[----:B------:R-:W-:Y:S02]  /*55550*/  IMAD.MOV.U32 R21, RZ, RZ, R5 ;  /* 0x000000ffff157224 */ /* 0x000fe400078e0005 */
[----:B0-----:R-:W3:Y:S01]  /*55560*/  LDL.LU.64 R4, [R1+0xb40] ;  /* 0x000b400001047983 */ /* 0x001ee20000300a00 */
[----:B--2---:R-:W-:-:S15]  /*55570*/  HMMA.16816.F32 R44, R28, R8, R44 ;  /* 0x000000081c2c723c */ /* 0x004fde000000182c */
[----:B------:R-:W-:-:S04]  /*55580*/  NOP ;  /* 0x0000000000007918 */ /* 0x000fc80000000000 */
[----:B------:R-:W-:Y:S04]  /*55590*/  STL.64 [R1], R44 ;  /* 0x0000002c01007387 */ /* 0x000fe80000100a00 */
[----:B------:R-:W-:Y:S04]  /*555a0*/  STL.64 [R1+0x8], R46 ;  /* 0x0000082e01007387 */ /* 0x000fe80000100a00 */
[----:B-1----:R-:W2:Y:S04]  /*555b0*/  LDL.LU.64 R6, [R1+0xb48] ;  /* 0x000b480001067983 */ /* 0x002ea80000300a00 */
[----:B------:R-:W0:Y:S01]  /*555c0*/  LDSM.16.M88.4 R44, [R32+UR4+0x3000] ;  /* 0x00300004202c783b */ /* 0x000e220008000200 */
[----:B------:R-:W-:-:S02]  /*555d0*/  F2FP.F16.E5M2.UNPACK_B R10, R10 ;  /* 0x0000000aff0a723e */ /* 0x000fc400020004ff */
[----:B------:R-:W-:-:S07]  /*555e0*/  F2FP.F16.E5M2.UNPACK_B R11, R11 ;  /* 0x0000000bff0b723e */ /* 0x000fce00020004ff */
[----:B----4-:R-:W-:Y:S01]  /*555f0*/  HMMA.16816.F32 R24, R28, R10, R24 ;  /* 0x0000000a1c18723c */ /* 0x010fe20000001818 */
[----:B0-----:R-:W-:Y:S04]  /*55600*/  STL.64 [R1+0xb10], R44 ;  /* 0x000b102c01007387 */ /* 0x001fe80000100a00 */
[----:B------:R-:W-:Y:S04]  /*55610*/  STL.64 [R1+0xb18], R46 ;  /* 0x000b182e01007387 */ /* 0x000fe80000100a00 */
[----:B------:R-:W-:Y:S04]  /*55620*/  STL.64 [R1+0x5458], R10 ;  /* 0x0054580a01007387 */ /* 0x000fe80000100a00 */
[----:B------:R-:W-:Y:S04]  /*55630*/  STL.64 [R1+0x5450], R8 ;  /* 0x0054500801007387 */ /* 0x000fe80000100a00 */
[----:B------:R-:W0:Y:S01]  /*55640*/  LDSM.16.M88.4 R8, [R32+UR4+0x3400] ;  /* 0x003400042008783b */ /* 0x000e220008000200 */
[----:B------:R-:W-:-:S02]  /*55650*/  F2FP.F16.E5M2.UNPACK_B R12, R12 ;  /* 0x0000000cff0c723e */ /* 0x000fc400020004ff */
[----:B------:R-:W-:Y:S01]  /*55660*/  F2FP.F16.E5M2.UNPACK_B R13, R13 ;  /* 0x0000000dff0d723e */ /* 0x000fe200020004ff */
[----:B------:R1:W-:Y:S04]  /*55670*/  STL.64 [R1+0x10], R24 ;  /* 0x0000101801007387 */ /* 0x0003e80000100a00 */
[----:B------:R-:W-:Y:S01]  /*55680*/  STL.64 [R1+0x18], R26 ;  /* 0x0000181a01007387 */ /* 0x000fe20000100a00 */
[----:B------:R-:W-:Y:S02]  /*55690*/  F2FP.F16.E5M2.UNPACK_B R14, R14 ;  /* 0x0000000eff0e723e */ /* 0x000fe400020004ff */
[----:B------:R-:W-:Y:S01]  /*556a0*/  F2FP.F16.E5M2.UNPACK_B R15, R15 ;  /* 0x0000000fff0f723e */ /* 0x000fe200020004ff */
[----:B0-----:R-:W-:Y:S01]  /*556b0*/  STL.64 [R1+0xb20], R8 ;  /* 0x000b200801007387 */ /* 0x001fe20000100a00 */
[----:B-1----:R-:W-:-:S02]  /*556c0*/  IMAD.MOV.U32 R24, RZ, RZ, R8 ;  /* 0x000000ffff187224 */ /* 0x002fc400078e0008 */
[----:B------:R-:W-:Y:S01]  /*556d0*/  IMAD.MOV.U32 R25, RZ, RZ, R9 ;  /* 0x000000ffff197224 */ /* 0x000fe200078e0009 */
[----:B------:R3:W-:Y:S02]  /*556e0*/  STL.64 [R1+0xb28], R10 ;  /* 0x000b280a01007387 */ /* 0x0007e40000100a00 */
[----:B---3--:R-:W-:Y:S02]  /*556f0*/  HMMA.16816.F32 R8, R28, R12, R40 ;  /* 0x0000000c1c08723c */ /* 0x008fe40000001828 */
[----:B------:R-:W0:-:S15]  /*55700*/  LDSM.16.M88.4 R40, [R32+UR4+0x3800] ;  /* 0x003800042028783b */ /* 0x000e1e0008000200 */
[----:B------:R-:W-:Y:S02]  /*55710*/  NOP ;  /* 0x0000000000007918 */ /* 0x000fe40000000000 */
[----:B------:R-:W-:Y:S04]  /*55720*/  STL.64 [R1+0x20], R8 ;  /* 0x0000200801007387 */ /* 0x000fe80000100a00 */
[----:B------:R1:W-:Y:S04]  /*55730*/  STL.64 [R1+0x28], R10 ;  /* 0x0000280a01007387 */ /* 0x0003e80000100a00 */
[----:B0-----:R0:W-:Y:S04]  /*55740*/  STL.64 [R1+0xb30], R40 ;  /* 0x000b302801007387 */ /* 0x0011e80000100a00 */
[----:B------:R3:W-:Y:S04]  /*55750*/  STL.64 [R1+0xb38], R42 ;  /* 0x000b382a01007387 */ /* 0x0007e80000100a00 */
[----:B------:R-:W4:Y:S04]  /*55760*/  LDL.LU.64 R48, [R1+0xc30] ;  /* 0x000c300001307983 */ /* 0x000f280000300a00 */
[----:B------:R-:W4:Y:S01]  /*55770*/  LDL.LU.64 R50, [R1+0xc38] ;  /* 0x000c380001327983 */ /* 0x000f220000300a00 */
[----:B------:R-:W-:-:S02]  /*55780*/  IMAD.MOV.U32 R22, RZ, RZ, R44 ;  /* 0x000000ffff167224 */ /* 0x000fc400078e002c */
[----:B------:R-:W-:Y:S02]  /*55790*/  IMAD.MOV.U32 R23, RZ, RZ, R45 ;  /* 0x000000ffff177224 */ /* 0x000fe400078e002d */
[----:B-1----:R-:W-:Y:S01]  /*557a0*/  IMAD.MOV.U32 R10, RZ, RZ, R41 ;  /* 0x000000ffff0a7224 */ /* 0x002fe200078e0029 */
[----:B------:R-:W-:Y:S01]  /*557b0*/  F2FP.F16.E5M2.UNPACK_B R17, R0 ;  /* 0x00000000ff11723e */ /* 0x000fe200020004ff */
[----:B--2---:R-:W-:-:S15]  /*557c0*/  HMMA.16816.F32 R4, R28, R14, R4 ;  /* 0x0000000e1c04723c */ /* 0x004fde0000001804 */
[----:B------:R-:W-:-:S04]  /*557d0*/  NOP ;  /* 0x0000000000007918 */ /* 0x000fc80000000000 */
[----:B------:R-:W-:Y:S04]  /*557e0*/  STL.64 [R1+0x30], R4 ;  /* 0x0000300401007387 */ /* 0x000fe80000100a00 */
[----:B------:R-:W-:Y:S04]  /*557f0*/  STL.64 [R1+0x38], R6 ;  /* 0x0000380601007387 */ /* 0x000fe80000100a00 */
[----:B------:R-:W1:Y:S04]  /*55800*/  LDSM.16.M88.4 R4, [R32+UR4+0x3c00] ;  /* 0x003c00042004783b */ /* 0x000e680008000200 */
[----:B------:R-:W2:Y:S04]  /*55810*/  LDL.LU.64 R44, [R1+0xc20] ;  /* 0x000c2000012c7983 */ /* 0x000ea80000300a00 */
[----:B------:R-:W2:Y:S04]  /*55820*/  LDL.LU.64 R46, [R1+0xc28] ;  /* 0x000c2800012e7983 */ /* 0x000ea80000300a00 */
[----:B------:R-:W-:Y:S04]  /*55830*/  STL.64 [R1+0x5438], R14 ;  /* 0x0054380e01007387 */ /* 0x000fe80000100a00 */
[----:B------:R-:W-:Y:S04]  /*55840*/  STL.64 [R1+0x5430], R12 ;  /* 0x0054300c01007387 */ /* 0x000fe80000100a00 */
[----:B0-----:R-:W2:Y:S04]  /*55850*/  LDL.LU R41, [R1+0xcb4] ;  /* 0x000cb40001297983 */ /* 0x001ea80000300800 */
[----:B------:R-:W2:Y:S04]  /*55860*/  LDL.LU R38, [R1+0xcb0] ;  /* 0x000cb00001267983 */ /* 0x000ea80000300800 */
[----:B---3--:R-:W3:Y:S04]  /*55870*/  LDL.LU R42, [R1+0xcbc] ;  /* 0x000cbc00012a7983 */ /* 0x008ee80000300800 */
[----:B------:R-:W3:Y:S04]  /*55880*/  LDL.LU R39, [R1+0xcb8] ;  /* 0x000cb80001277983 */ /* 0x000ee80000300800 */
[----:B------:R-:W3:Y:S04]  /*55890*/  LDL.LU R43, [R1+0xcc4] ;  /* 0x000cc400012b7983 */ /* 0x000ee80000300800 */
[----:B------:R-:W3:Y:S01]  /*558a0*/  LDL.LU R60, [R1+0xcc0] ;  /* 0x000cc000013c7983 */ /* 0x000ee20000300800 */
[----:B-1----:R-:W-:-:S03]  /*558b0*/  IMAD.MOV.U32 R9, RZ, RZ, R4 ;  /* 0x000000ffff097224 */ /* 0x002fc600078e0004 */
[----:B------:R-:W3:Y:S01]  /*558c0*/  LDL.LU R61, [R1+0xccc] ;  /* 0x000ccc00013d7983 */ /* 0x000ee20000300800 */
[----:B------:R-:W-:-:S03]  /*558d0*/  IMAD.MOV.U32 R8, RZ, RZ, R5 ;  /* 0x000000ffff087224 */ /* 0x000fc600078e0005 */
[----:B------:R-:W3:Y:S04]  /*558e0*/  LDL.LU R0, [R1+0xcc8] ;  /* 0x000cc80001007983 */ /* 0x000ee80000300800 */
[----:B------:R0:W-:Y:S04]  /*558f0*/  STL.64 [R1+0xb40], R4 ;  /* 0x000b400401007387 */ /* 0x0001e80000100a00 */
[----:B------:R1:W-:Y:S04]  /*55900*/  STL.64 [R1+0xb48], R6 ;  /* 0x000b480601007387 */ /* 0x0003e80000100a00 */
[----:B0-----:R-:W3:Y:S04]  /*55910*/  LDL.LU.64 R4, [R1+0xc10] ;  /* 0x000c100001047983 */ /* 0x001ee80000300a00 */
[----:B-1----:R-:W3:Y:S01]  /*55920*/  LDL.LU.64 R6, [R1+0xc18] ;  /* 0x000c180001067983 */ /* 0x002ee20000300a00 */
[----:B------:R-:W-:-:S02]  /*55930*/  F2FP.F16.E5M2.UNPACK_B R16, R16 ;  /* 0x00000010ff10723e */ /* 0x000fc400020004ff */
[----:B------:R-:W-:Y:S02]  /*55940*/  F2FP.F16.E5M2.UNPACK_B R18, R18 ;  /* 0x00000012ff12723e */ /* 0x000fe400020004ff */
[----:B------:R-:W-:Y:S02]  /*55950*/  F2FP.F16.E5M2.UNPACK_B R19, R19 ;  /* 0x00000013ff13723e */ /* 0x000fe400020004ff */
[----:B------:R-:W-:Y:S02]  /*55960*/  F2FP.F16.E5M2.UNPACK_B R20, R20 ;  /* 0x00000014ff14723e */ /* 0x000fe400020004ff */
[----:B------:R-:W-:Y:S01]  /*55970*/  F2FP.F16.E5M2.UNPACK_B R21, R21 ;  /* 0x00000015ff15723e */ /* 0x000fe200020004ff */
[----:B----4-:R-:W-:Y:S01]  /*55980*/  HMMA.16816.F32 R12, R28, R16, R48 ;  /* 0x000000101c0c723c */ /* 0x010fe20000001830 */
[----:B------:R-:W4:Y:S04]  /*55990*/  LDL.LU.64 R48, [R1+0xc00] ;  /* 0x000c000001307983 */ /* 0x000f280000300a00 */
[----:B------:R-:W4:-:S14]  /*559a0*/  LDL.LU.64 R50, [R1+0xc08] ;  /* 0x000c080001327983 */ /* 0x000f1c0000300a00 */
[----:B------:R-:W-:Y:S04]  /*559b0*/  STL.64 [R1+0x40], R12 ;  /* 0x0000400c01007387 */ /* 0x000fe80000100a00 */
[----:B------:R2:W-:Y:S02]  /*559c0*/  STL.64 [R1+0x48], R14 ;  /* 0x0000480e01007387 */ /* 0x0005e40000100a00 */
[----:B--2---:R-:W-:Y:S02]  /*559d0*/  HMMA.16816.F32 R12, R28, R18, R44 ;  /* 0x000000121c0c723c */ /* 0x004fe4000000182c */
[----:B------:R-:W2:Y:S04]  /*559e0*/  LDL.LU.64 R44, [R1+0xbf0] ;  /* 0x000bf000012c7983 */ /* 0x000ea80000300a00 */
[----:B------:R-:W2:-:S13]  /*559f0*/  LDL.LU.64 R46, [R1+0xbf8] ;  /* 0x000bf800012e7983 */ /* 0x000e9a0000300a00 */
[----:B------:R0:W-:Y:S04]  /*55a00*/  STL.64 [R1+0x50], R12 ;  /* 0x0000500c01007387 */ /* 0x0001e80000100a00 */
[----:B------:R1:W-:Y:S04]  /*55a10*/  STL.64 [R1+0x58], R14 ;  /* 0x0000580e01007387 */ /* 0x0003e80000100a00 */
[----:B0-----:R-:W2:Y:S04]  /*55a20*/  LDL.LU.64 R12, [R1+0xbe0] ;  /* 0x000be000010c7983 */ /* 0x001ea80000300a00 */
[----:B-1----:R-:W2:Y:S04]  /*55a30*/  LDL.LU.64 R14, [R1+0xbe8] ;  /* 0x000be800010e7983 */ /* 0x002ea80000300a00 */
[----:B------:R-:W-:Y:S04]  /*55a40*/  STL.64 [R1+0x5418], R18 ;  /* 0x0054181201007387 */ /* 0x000fe80000100a00 */
[----:B------:R3:W-:Y:S02]  /*55a50*/  STL.64 [R1+0x5410], R16 ;  /* 0x0054101001007387 */ /* 0x0007e40000100a00 */
[----:B---3--:R-:W-:Y:S02]  /*55a60*/  HMMA.16816.F32 R16, R28, R20, R4 ;  /* 0x000000141c10723c */ /* 0x008fe40000001804 */
[----:B------:R-:W3:Y:S04]  /*55a70*/  LDL.LU.64 R4, [R1+0xca0] ;  /* 0x000ca00001047983 */ /* 0x000ee80000300a00 */
[----:B------:R-:W3:Y:S01]  /*55a80*/  LDL.LU.64 R6, [R1+0xca8] ;  /* 0x000ca80001067983 */ /* 0x000ee20000300a00 */
[----:B------:R-:W-:-:S02]  /*55a90*/  F2FP.F16.E5M2.UNPACK_B R22, R22 ;  /* 0x00000016ff16723e */ /* 0x000fc400020004ff */
[----:B------:R-:W-:-:S10]  /*55aa0*/  F2FP.F16.E5M2.UNPACK_B R23, R23 ;  /* 0x00000017ff17723e */ /* 0x000fd400020004ff */
[----:B------:R-:W-:Y:S04]  /*55ab0*/  STL.64 [R1+0x60], R16 ;  /* 0x0000601001007387 */ /* 0x000fe80000100a00 */
[----:B------:R4:W-:Y:S01]  /*55ac0*/  STL.64 [R1+0x68], R18 ;  /* 0x0000681201007387 */ /* 0x0009e20000100a00 */
[----:B------:R-:W-:Y:S01]  /*55ad0*/  IMAD.MOV.U32 R11, RZ, RZ, R40 ;  /* 0x000000ffff0b7224 */ /* 0x000fe200078e0028 */
[----:B------:R-:W-:Y:S02]  /*55ae0*/  F2FP.F16.E5M2.UNPACK_B R24, R24 ;  /* 0x00000018ff18723e */ /* 0x000fe400020004ff */
[----:B------:R-:W-:Y:S01]  /*55af0*/  F2FP.F16.E5M2.UNPACK_B R25, R25 ;  /* 0x00000019ff19723e */ /* 0x000fe200020004ff */
[----:B------:R-:W-:Y:S01]  /*55b00*/  STL.64 [R1+0x5408], R22 ;  /* 0x0054081601007387 */ /* 0x000fe20000100a00 */
[----:B------:R-:W-:-:S02]  /*55b10*/  F2FP.F16.E5M2.UNPACK_B R26, R11 ;  /* 0x0000000bff1a723e */ /* 0x000fc400020004ff */
[----:B------:R-:W-:Y:S01]  /*55b20*/  F2FP.F16.E5M2.UNPACK_B R27, R10 ;  /* 0x0000000aff1b723e */ /* 0x000fe200020004ff */
[----:B------:R-:W-:Y:S01]  /*55b30*/  STL.64 [R1+0x5400], R20 ;  /* 0x0054001401007387 */ /* 0x000fe20000100a00 */
[----:B------:R-:W-:Y:S02]  /*55b40*/  F2FP.F16.E5M2.UNPACK_B R32, R9 ;  /* 0x00000009ff20723e */ /* 0x000fe400020004ff */
[----:B------:R-:W-:Y:S01]  /*55b50*/  F2FP.F16.E5M2.UNPACK_B R33, R8 ;  /* 0x00000008ff21723e */ /* 0x000fe200020004ff */
[----:B----4-:R-:W-:-:S15]  /*55b60*/  HMMA.16816.F32 R16, R28, R22, R48 ;  /* 0x000000161c10723c */ /* 0x010fde0000001830 */
[----:B------:R-:W-:-:S04]  /*55b70*/  NOP ;  /* 0x0000000000007918 */ /* 0x000fc80000000000 */
[----:B------:R-:W-:Y:S04]  /*55b80*/  STL.64 [R1+0x70], R16 ;  /* 0x0000701001007387 */ /* 0x000fe80000100a00 */
[----:B------:R2:W-:Y:S01]  /*55b90*/  STL.64 [R1+0x78], R18 ;  /* 0x0000781201007387 */ /* 0x0005e20000100a00 */
[----:B------:R-:W-:Y:S02]  /*55ba0*/  IMAD R38, R38, 0x100, R41 ;  /* 0x0000010026267824 */ /* 0x000fe400078e0229 */
[----:B------:R-:W-:Y:S02]  /*55bb0*/  IMAD R39, R39, 0x100, R42 ;  /* 0x0000010027277824 */ /* 0x000fe400078e022a */
[----:B------:R-:W-:Y:S01]  /*55bc0*/  IMAD R60, R60, 0x100, R43 ;  /* 0x000001003c3c7824 */ /* 0x000fe200078e022b */
[C---:B--2---:R-:W-:Y:S08]  /*55bd0*/  HMMA.16816.F32 R16, R28.reuse, R24, R44 ;  /* 0x000000181c10723c */ /* 0x044ff0000000182c */
[C---:B------:R-:W-:Y:S11]  /*55be0*/  HMMA.16816.F32 R12, R28.reuse, R26, R12 ;  /* 0x0000001a1c0c723c */ /* 0x040ff6000000180c */
[----:B------:R-:W-:Y:S04]  /*55bf0*/  STL.64 [R1+0xa0], R16 ;  /* 0x0000a01001007387 */ /* 0x000fe80000100a00 */
[----:B------:R-:W-:Y:S04]  /*55c00*/  STL.64 [R1+0xa8], R18 ;  /* 0x0000a81201007387 */ /* 0x000fe80000100a00 */
[----:B------:R-:W-:Y:S04]  /*55c10*/  STL.64 [R1+0x53f8], R26 ;  /* 0x0053f81a01007387 */ /* 0x000fe80000100a00 */
[----:B------:R0:W-:Y:S01]  /*55c20*/  STL.64 [R1+0x53f0], R24 ;  /* 0x0053f01801007387 */ /* 0x0001e20000100a00 */
[----:B---3--:R-:W-:Y:S03]  /*55c30*/  HMMA.16816.F32 R8, R28, R32, R4 ;  /* 0x000000201c08723c */ /* 0x008fe60000001804 */
[----:B------:R-:W-:Y:S04]  /*55c40*/  STL.64 [R1+0x250], R12 ;  /* 0x0002500c01007387 */ /* 0x000fe80000100a00 */
[----:B------:R-:W-:Y:S04]  /*55c50*/  STL.64 [R1+0x258], R14 ;  /* 0x0002580e01007387 */ /* 0x000fe80000100a00 */
[----:B------:R-:W2:Y:S04]  /*55c60*/  LDL.LU.64 R4, [R1+0xbd0] ;  /* 0x000bd00001047983 */ /* 0x000ea80000300a00 */
[----:B------:R-:W2:Y:S04]  /*55c70*/  LDL.LU.64 R6, [R1+0xbd8] ;  /* 0x000bd80001067983 */ /* 0x000ea80000300a00 */
[----:B------:R1:W-:Y:S04]  /*55c80*/  STL.64 [R1+0x90], R8 ;  /* 0x0000900801007387 */ /* 0x0003e80000100a00 */
[----:B------:R3:W-:Y:S04]  /*55c90*/  STL.64 [R1+0x98], R10 ;  /* 0x0000980a01007387 */ /* 0x0007e80000100a00 */
[----:B------:R-:W4:Y:S04]  /*55ca0*/  LDL.LU.64 R56, [R1+0xbc0] ;  /* 0x000bc00001387983 */ /* 0x000f280000300a00 */
[----:B------:R-:W4:Y:S04]  /*55cb0*/  LDL.LU.64 R58, [R1+0xbc8] ;  /* 0x000bc800013a7983 */ /* 0x000f280000300a00 */
[----:B------:R-:W2:Y:S04]  /*55cc0*/  LDL.LU.64 R40, [R1+0xbb0] ;  /* 0x000bb00001287983 */ /* 0x000ea80000300a00 */
[----:B------:R-:W2:Y:S04]  /*55cd0*/  LDL.LU.64 R42, [R1+0xbb8] ;  /* 0x000bb800012a7983 */ /* 0x000ea80000300a00 */
[----:B0-----:R-:W2:Y:S04]  /*55ce0*/  LDL.LU.64 R24, [R1+0xba0] ;  /* 0x000ba00001187983 */ /* 0x001ea80000300a00 */
[----:B------:R-:W2:Y:S04]  /*55cf0*/  LDL.LU.64 R26, [R1+0xba8] ;  /* 0x000ba800011a7983 */ /* 0x000ea80000300a00 */
[----:B-1----:R-:W2:Y:S04]  /*55d00*/  LDL.LU.64 R8, [R1+0xb90] ;  /* 0x000b900001087983 */ /* 0x002ea80000300a00 */
[----:B---3--:R-:W3:Y:S04]  /*55d10*/  LDL.LU.64 R10, [R1+0xb98] ;  /* 0x000b9800010a7983 */ /* 0x008ee80000300a00 */
[----:B------:R-:W2:Y:S04]  /*55d20*/  LDL.LU.64 R12, [R1+0xb70] ;  /* 0x000b7000010c7983 */ /* 0x000ea80000300a00 */
[----:B------:R-:W2:Y:S01]  /*55d30*/  LDL.LU.64 R14, [R1+0xb78] ;  /* 0x000b7800010e7983 */ /* 0x000ea20000300a00 */
[----:B------:R-:W-:Y:S01]  /*55d40*/  IMAD R61, R0, 0x100, R61 ;  /* 0x00000100003d7824 */ /* 0x000fe200078e023d */
[----:B------:R-:W-:-:S02]  /*55d50*/  F2FP.F16.E5M2.UNPACK_B R28, R38 ;  /* 0x00000026ff1c723e */ /* 0x000fc400020004ff */
[----:B------:R-:W-:Y:S01]  /*55d60*/  F2FP.F16.E5M2.UNPACK_B R29, R39 ;  /* 0x00000027ff1d723e */ /* 0x000fe200020004ff */
[----:B--2---:R-:W-:Y:S04]  /*55d70*/  STL.64 [R1+0x5448], R14 ;  /* 0x0054480e01007387 */ /* 0x004fe80000100a00 */
[----:B------:R0:W-:Y:S04]  /*55d80*/  STL.64 [R1+0x5440], R12 ;  /* 0x0054400c01007387 */ /* 0x0001e80000100a00 */
[----:B0-----:R-:W2:Y:S04]  /*55d90*/  LDL.LU.64 R12, [R1+0xb80] ;  /* 0x000b8000010c7983 */ /* 0x001ea80000300a00 */
[----:B------:R-:W2:Y:S04]  /*55da0*/  LDL.LU.64 R14, [R1+0xb88] ;  /* 0x000b8800010e7983 */ /* 0x000ea80000300a00 */
[----:B------:R-:W2:Y:S04]  /*55db0*/  LDL.LU.64 R16, [R1+0xb50] ;  /* 0x000b500001107983 */ /* 0x000ea80000300a00 */
[----:B------:R-:W2:Y:S01]  /*55dc0*/  LDL.LU.64 R18, [R1+0xb58] ;  /* 0x000b580001127983 */ /* 0x000ea20000300a00 */
[----:B------:R-:W-:-:S02]  /*55dd0*/  F2FP.F16.E5M2.UNPACK_B R30, R60 ;  /* 0x0000003cff1e723e */ /* 0x000fc400020004ff */
[----:B------:R-:W-:-:S07]  /*55de0*/  F2FP.F16.E5M2.UNPACK_B R31, R61 ;  /* 0x0000003dff1f723e */ /* 0x000fce00020004ff */
[C---:B------:R-:W-:Y:S01]  /*55df0*/  HMMA.16816.F32 R4, R28.reuse, R36, R4 ;  /* 0x000000241c04723c */ /* 0x040fe20000001804 */
[----:B--2---:R-:W-:Y:S04]  /*55e00*/  STL.64 [R1+0x5428], R18 ;  /* 0x0054281201007387 */ /* 0x004fe80000100a00 */
[----:B------:R0:W-:Y:S04]  /*55e10*/  STL.64 [R1+0x5420], R16 ;  /* 0x0054201001007387 */ /* 0x0001e80000100a00 */
[----:B0-----:R-:W2:Y:S04]  /*55e20*/  LDL.LU.64 R16, [R1+0xb60] ;  /* 0x000b600001107983 */ /* 0x001ea80000300a00 */
[----:B------:R-:W2:Y:S04]  /*55e30*/  LDL.LU.64 R18, [R1+0xb68] ;  /* 0x000b680001127983 */ /* 0x000ea80000300a00 */
[----:B------:R-:W2:Y:S04]  /*55e40*/  LDL.LU.64 R20, [R1+0xa40] ;  /* 0x000a400001147983 */ /* 0x000ea80000300a00 */
[----:B------:R-:W2:Y:S04]  /*55e50*/  LDL.LU.64 R22, [R1+0xa48] ;  /* 0x000a480001167983 */ /* 0x000ea80000300a00 */
[----:B------:R-:W2:Y:S04]  /*55e60*/  LDL.LU.64 R44, [R1+0xa30] ;  /* 0x000a3000012c7983 */ /* 0x000ea80000300a00 */
[----:B------:R-:W2:Y:S04]  /*55e70*/  LDL.LU.64 R46, [R1+0xa38] ;  /* 0x000a3800012e7983 */ /* 0x000ea80000300a00 */
        /* <DEDUP_REMOVED lines=8> */
[----:B------:R-:W-:Y:S04]  /*55f00*/  STL.64 [R1+0x240], R4 ;  /* 0x0002400401007387 */ /* 0x000fe80000100a00 */
[----:B------:R0:W-:Y:S04]  /*55f10*/  STL.64 [R1+0x248], R6 ;  /* 0x0002480601007387 */ /* 0x0001e80000100a00 */
[----:B0-----:R-:W3:Y:S04]  /*55f20*/  LDL.LU.64 R6, [R1+0x5468] ;  /* 0x0054680001067983 */ /* 0x001ee80000300a00 */
[----:B------:R-:W2:Y:S01]  /*55f30*/  LDL.LU.64 R4, [R1+0x5460] ;  /* 0x0054600001047983 */ /* 0x000ea20000300a00 */
[----:B----4-:R-:W-:-:S15]  /*55f40*/  HMMA.16816.F32 R56, R28, R34, R56 ;  /* 0x000000221c38723c */ /* 0x010fde0000001838 */
[----:B------:R-:W-:-:S04]  /*55f50*/  NOP ;  /* 0x0000000000007918 */ /* 0x000fc80000000000 */
[----:B------:R-:W-:Y:S04]  /*55f60*/  STL.64 [R1+0x230], R56 ;  /* 0x0002303801007387 */ /* 0x000fe80000100a00 */
[----:B------:R0:W-:Y:S02]  /*55f70*/  STL.64 [R1+0x238], R58 ;  /* 0x0002383a01007387 */ /* 0x0001e40000100a00 */
[C---:B0-----:R-:W-:Y:S08]  /*55f80*/  HMMA.16816.F32 R56, R28.reuse, R2, R40 ;  /* 0x000000021c38723c */ /* 0x041ff00000001828 */
[C---:B--2---:R-:W-:Y:S01]  /*55f90*/  HMMA.16816.F32 R40, R28.reuse, R4, R24 ;  /* 0x000000041c28723c */ /* 0x044fe20000001818 */
[----:B------:R-:W2:Y:S07]  /*55fa0*/  LDL.LU.64 R24, [R1+0xa20] ;  /* 0x000a200001187983 */ /* 0x000eae0000300a00 */
[C---:B---3--:R-:W-:Y:S03]  /*55fb0*/  HMMA.16816.F32 R8, R28.reuse, R6, R8 ;  /* 0x000000061c08723c */ /* 0x048fe60000001808 */
[----:B------:R0:W-:Y:S04]  /*55fc0*/  STL.64 [R1+0x220], R56 ;  /* 0x0002203801007387 */ /* 0x0001e80000100a00 */
[----:B------:R1:W-:Y:S04]  /*55fd0*/  STL.64 [R1+0x228], R58 ;  /* 0x0002283a01007387 */ /* 0x0003e80000100a00 */
[----:B------:R-:W2:Y:S04]  /*55fe0*/  LDL.LU.64 R26, [R1+0xa28] ;  /* 0x000a2800011a7983 */ /* 0x000ea80000300a00 */
[----:B------:R3:W-:Y:S04]  /*55ff0*/  STL.64 [R1+0x210], R40 ;  /* 0x0002102801007387 */ /* 0x0007e80000100a00 */
[----:B------:R4:W-:Y:S04]  /*56000*/  STL.64 [R1+0x218], R42 ;  /* 0x0002182a01007387 */ /* 0x0009e80000100a00 */
[----:B0-----:R-:W2:Y:S04]  /*56010*/  LDL.LU.64 R56, [R1+0xa00] ;  /* 0x000a000001387983 */ /* 0x001ea80000300a00 */
[----:B-1----:R-:W2:Y:S04]  /*56020*/  LDL.LU.64 R58, [R1+0xa08] ;  /* 0x000a0800013a7983 */ /* 0x002ea80000300a00 */
[----:B---3--:R-:W3:Y:S04]  /*56030*/  LDL.LU.64 R40, [R1+0x9f0] ;  /* 0x0009f00001287983 */ /* 0x008ee80000300a00 */
[----:B----4-:R-:W3:Y:S04]  /*56040*/  LDL.LU.64 R42, [R1+0x9f8] ;  /* 0x0009f800012a7983 */ /* 0x010ee80000300a00 */
[----:B------:R-:W-:Y:S04]  /*56050*/  STL.64 [R1+0x200], R8 ;  /* 0x0002000801007387 */ /* 0x000fe80000100a00 */
[----:B------:R0:W-:Y:S04]  /*56060*/  STL.64 [R1+0x208], R10 ;  /* 0x0002080a01007387 */ /* 0x0001e80000100a00 */
[----:B0-----:R-:W4:Y:S04]  /*56070*/  LDL.LU.64 R10, [R1+0x5458] ;  /* 0x00545800010a7983 */ /* 0x001f280000300a00 */
[----:B------:R-:W2:Y:S02]  /*56080*/  LDL.LU.64 R8, [R1+0x5450] ;  /* 0x0054500001087983 */ /* 0x000ea40000300a00 */
[----:B--2---:R-:W-:-:S15]  /*56090*/  HMMA.16816.F32 R12, R28, R8, R12 ;  /* 0x000000081c0c723c */ /* 0x004fde000000180c */
[----:B------:R-:W-:-:S04]  /*560a0*/  NOP ;  /* 0x0000000000007918 */ /* 0x000fc80000000000 */
[----:B------:R-:W-:Y:S04]  /*560b0*/  STL.64 [R1+0x1f0], R12 ;  /* 0x0001f00c01007387 */ /* 0x000fe80000100a00 */
[----:B------:R0:W-:Y:S04]  /*560c0*/  STL.64 [R1+0x1f8], R14 ;  /* 0x0001f80e01007387 */ /* 0x0001e80000100a00 */
[----:B0-----:R-:W4:Y:S04]  /*560d0*/  LDL.LU.64 R14, [R1+0x5448] ;  /* 0x00544800010e7983 */ /* 0x001f280000300a00 */
[----:B------:R-:W4:Y:S02]  /*560e0*/  LDL.LU.64 R12, [R1+0x5440] ;  /* 0x00544000010c7983 */ /* 0x000f240000300a00 */
[----:B----4-:R-:W-:-:S15]  /*560f0*/  HMMA.16816.F32 R12, R28, R10, R12 ;  /* 0x0000000a1c0c723c */ /* 0x010fde000000180c */
[----:B------:R-:W-:-:S04]  /*56100*/  NOP ;  /* 0x0000000000007918 */ /* 0x000fc80000000000 */
[----:B------:R-:W-:Y:S04]  /*56110*/  STL.64 [R1+0x1e0], R12 ;  /* 0x0001e00c01007387 */ /* 0x000fe80000100a00 */
[----:B------:R0:W-:Y:S04]  /*56120*/  STL.64 [R1+0x1e8], R14 ;  /* 0x0001e80e01007387 */ /* 0x0001e80000100a00 */
[----:B0-----:R-:W2:Y:S04]  /*56130*/  LDL.LU.64 R14, [R1+0x5438] ;  /* 0x00543800010e7983 */ /* 0x001ea80000300a00 */
[----:B------:R-:W4:Y:S02]  /*56140*/  LDL.LU.64 R12, [R1+0x5430] ;  /* 0x00543000010c7983 */ /* 0x000f240000300a00 */
[----:B----4-:R-:W-:-:S15]  /*56150*/  HMMA.16816.F32 R16, R28, R12, R16 ;  /* 0x0000000c1c10723c */ /* 0x010fde0000001810 */
[----:B------:R-:W-:-:S04]  /*56160*/  NOP ;  /* 0x0000000000007918 */ /* 0x000fc80000000000 */
[----:B------:R-:W-:Y:S04]  /*56170*/  STL.64 [R1+0x1d0], R16 ;  /* 0x0001d01001007387 */ /* 0x000fe80000100a00 */
[----:B------:R0:W-:Y:S04]  /*56180*/  STL.64 [R1+0x1d8], R18 ;  /* 0x0001d81201007387 */ /* 0x0001e80000100a00 */
[----:B0-----:R-:W2:Y:S04]  /*56190*/  LDL.LU.64 R18, [R1+0x5428] ;  /* 0x0054280001127983 */ /* 0x001ea80000300a00 */
[----:B------:R-:W2:Y:S02]  /*561a0*/  LDL.LU.64 R16, [R1+0x5420] ;  /* 0x0054200001107983 */ /* 0x000ea40000300a00 */
[----:B--2---:R-:W-:-:S15]  /*561b0*/  HMMA.16816.F32 R16, R28, R14, R16 ;  /* 0x0000000e1c10723c */ /* 0x004fde0000001810 */
        /* <DEDUP_REMOVED lines=9> */
[----:B0-----:R-:W4:Y:S04]  /*56250*/  LDL.LU.64 R22, [R1+0x5408] ;  /* 0x0054080001167983 */ /* 0x001f280000300a00 */
[----:B------:R-:W3:Y:S01]  /*56260*/  LDL.LU.64 R20, [R1+0x5400] ;  /* 0x0054000001147983 */ /* 0x000ee20000300a00 */
[----:B--2---:R-:W-:-:S15]  /*56270*/  HMMA.16816.F32 R44, R28, R18, R44 ;  /* 0x000000121c2c723c */ /* 0x004fde000000182c */
[----:B------:R-:W-:-:S04]  /*56280*/  NOP ;  /* 0x0000000000007918 */ /* 0x000fc80000000000 */
[----:B------:R0:W-:Y:S04]  /*56290*/  STL.64 [R1+0x1a0], R44 ;  /* 0x0001a02c01007387 */ /* 0x0001e80000100a00 */
[----:B------:R1:W-:Y:S04]  /*562a0*/  STL.64 [R1+0x1a8], R46 ;  /* 0x0001a82e01007387 */ /* 0x0003e80000100a00 */
[----:B0-----:R-:W2:Y:S04]  /*562b0*/  LDL.LU.64 R44, [R1+0xc90] ;  /* 0x000c9000012c7983 */ /* 0x001ea80000300a00 */
[----:B-1----:R-:W2:Y:S04]  /*562c0*/  LDL.LU.64 R46, [R1+0xc98] ;  /* 0x000c9800012e7983 */ /* 0x002ea80000300a00 */
[----:B------:R-:W-:Y:S04]  /*562d0*/  STL.64 [R1+0x53e8], R18 ;  /* 0x0053e81201007387 */ /* 0x000fe80000100a00 */
[----:B------:R0:W-:Y:S04]  /*562e0*/  STL.64 [R1+0x53e0], R16 ;  /* 0x0053e01001007387 */ /* 0x0001e80000100a00 */
[----:B0-----:R-:W2:Y:S04]  /*562f0*/  LDL.LU.64 R16, [R1+0xa10] ;  /* 0x000a100001107983 */ /* 0x001ea80000300a00 */
[----:B------:R-:W2:Y:S01]  /*56300*/  LDL.LU.64 R18, [R1+0xa18] ;  /* 0x000a180001127983 */ /* 0x000ea20000300a00 */
[----:B---3--:R-:W-:-:S15]  /*56310*/  HMMA.16816.F32 R24, R28, R20, R24 ;  /* 0x000000141c18723c */ /* 0x008fde0000001818 */
[----:B------:R-:W-:-:S04]  /*56320*/  NOP ;  /* 0x0000000000007918 */ /* 0x000fc80000000000 */
[----:B------:R-:W-:Y:S04]  /*56330*/  STL.64 [R1+0x190], R24 ;  /* 0x0001901801007387 */ /* 0x000fe80000100a00 */
[----:B------:R0:W-:Y:S04]  /*56340*/  STL.64 [R1+0x198], R26 ;  /* 0x0001981a01007387 */ /* 0x0001e80000100a00 */
[----:B0-----:R-:W3:Y:S04]  /*56350*/  LDL.LU.64 R26, [R1+0x53f8] ;  /* 0x0053f800011a7983 */ /* 0x001ee80000300a00 */
[----:B------:R-:W3:Y:S04]  /*56360*/  LDL.LU.64 R24, [R1+0x53f0] ;  /* 0x0053f00001187983 */ /* 0x000ee80000300a00 */
[----:B----4-:R-:W-:Y:S01]  /*56370*/  STL.64 [R1+0x53d8], R22 ;  /* 0x0053d81601007387 */ /* 0x010fe20000100a00 */
[----:B--2---:R-:W-:Y:S03]  /*56380*/  HMMA.16816.F32 R16, R28, R22, R16 ;  /* 0x000000161c10723c */ /* 0x004fe60000001810 */
[----:B------:R-:W-:-:S15]  /*56390*/  STL.64 [R1+0x53d0], R20 ;  /* 0x0053d01401007387 */ /* 0x000fde0000100a00 */
[----:B------:R-:W-:Y:S01]  /*563a0*/  NOP ;  /* 0x0000000000007918 */ /* 0x000fe20000000000 */
[----:B------:R-:W-:Y:S04]  /*563b0*/  STL.64 [R1+0x180], R16 ;  /* 0x0001801001007387 */ /* 0x000fe80000100a00 */
[----:B------:R3:W-:Y:S01]  /*563c0*/  STL.64 [R1+0x188], R18 ;  /* 0x0001881201007387 */ /* 0x0007e20000100a00 */
[----:B------:R-:W-:Y:S02]  /*563d0*/  IMAD R38, R54, 0x100, R53 ;  /* 0x0000010036267824 */ /* 0x000fe400078e0235 */
[----:B------:R-:W-:Y:S01]  /*563e0*/  IMAD R39, R48, 0x100, R55 ;  /* 0x0000010030277824 */ /* 0x000fe200078e0237 */
[C---:B---3--:R-:W-:Y:S01]  /*563f0*/  HMMA.16816.F32 R16, R28.reuse, R26, R40 ;  /* 0x0000001a1c10723c */ /* 0x048fe20000001828 */
[----:B------:R-:W2:Y:S07]  /*56400*/  LDL.LU.64 R40, [R1+0x9e0] ;  /* 0x0009e00001287983 */ /* 0x000eae0000300a00 */
[----:B------:R-:W-:-:S15]  /*56410*/  HMMA.16816.F32 R20, R28, R24, R56 ;  /* 0x000000181c14723c */ /* 0x000fde0000001838 */
[----:B------:R-:W-:-:S04]  /*56420*/  NOP ;  /* 0x0000000000007918 */ /* 0x000fc80000000000 */
[----:B------:R0:W-:Y:S04]  /*56430*/  STL.64 [R1+0x170], R20 ;  /* 0x0001701401007387 */ /* 0x0001e80000100a00 */
[----:B------:R1:W-:Y:S04]  /*56440*/  STL.64 [R1+0x178], R22 ;  /* 0x0001781601007387 */ /* 0x0003e80000100a00 */
[----:B------:R-:W2:Y:S04]  /*56450*/  LDL.LU.64 R42, [R1+0x9e8] ;  /* 0x0009e800012a7983 */ /* 0x000ea80000300a00 */
[----:B------:R-:W-:Y:S04]  /*56460*/  STL.64 [R1+0x160], R16 ;  /* 0x0001601001007387 */ /* 0x000fe80000100a00 */
[----:B------:R3:W-:Y:S04]  /*56470*/  STL.64 [R1+0x168], R18 ;  /* 0x0001681201007387 */ /* 0x0007e80000100a00 */
[----:B0-----:R-:W4:Y:S04]  /*56480*/  LDL.LU.64 R20, [R1+0x9d0] ;  /* 0x0009d00001147983 */ /* 0x001f280000300a00 */
[----:B-1----:R-:W4:Y:S01]  /*56490*/  LDL.LU.64 R22, [R1+0x9d8] ;  /* 0x0009d80001167983 */ /* 0x002f220000300a00 */
[----:B---3--:R-:W-:Y:S03]  /*564a0*/  HMMA.16816.F32 R16, R28, R32, R44 ;  /* 0x000000201c10723c */ /* 0x008fe6000000182c */
[----:B------:R-:W3:Y:S04]  /*564b0*/  LDL.LU.64 R56, [R1+0x9c0] ;  /* 0x0009c00001387983 */ /* 0x000ee80000300a00 */
[----:B------:R-:W3:-:S12]  /*564c0*/  LDL.LU.64 R58, [R1+0x9c8] ;  /* 0x0009c800013a7983 */ /* 0x000ed80000300a00 */
[----:B------:R0:W-:Y:S04]  /*564d0*/  STL.64 [R1+0x80], R16 ;  /* 0x0000801001007387 */ /* 0x0001e80000100a00 */
[----:B------:R1:W-:Y:S04]  /*564e0*/  STL.64 [R1+0x88], R18 ;  /* 0x0000881201007387 */ /* 0x0003e80000100a00 */
[----:B------:R-:W3:Y:S04]  /*564f0*/  LDL.LU.64 R52, [R1+0x9b0] ;  /* 0x0009b00001347983 */ /* 0x000ee80000300a00 */
[----:B------:R-:W3:Y:S04]  /*56500*/  LDL.LU.64 R54, [R1+0x9b8] ;  /* 0x0009b80001367983 */ /* 0x000ee80000300a00 */
[----:B0-----:R-:W3:Y:S04]  /*56510*/  LDL.LU.64 R16, [R1+0x9a0] ;  /* 0x0009a00001107983 */ /* 0x001ee80000300a00 */
[----:B-1----:R-:W3:Y:S01]  /*56520*/  LDL.LU.64 R18, [R1+0x9a8] ;  /* 0x0009a80001127983 */ /* 0x002ee20000300a00 */
[----:B------:R-:W-:-:S02]  /*56530*/  IMAD R60, R50, 0x100, R49 ;  /* 0x00000100323c7824 */ /* 0x000fc400078e0231 */
[----:B------:R-:W-:Y:S01]  /*56540*/  IMAD R61, R0, 0x100, R51 ;  /* 0x00000100003d7824 */ /* 0x000fe200078e0233 */
[----:B------:R-:W-:Y:S01]  /*56550*/  F2FP.F16.E5M2.UNPACK_B R28, R38 ;  /* 0x00000026ff1c723e */ /* 0x000fe200020004ff */
[----:B------:R-:W3:Y:S01]  /*56560*/  LDL.LU.64 R48, [R1+0x990] ;  /* 0x0009900001307983 */ /* 0x000ee20000300a00 */
[----:B------:R-:W-:Y:S02]  /*56570*/  F2FP.F16.E5M2.UNPACK_B R29, R39 ;  /* 0x00000027ff1d723e */ /* 0x000fe400020004ff */
[----:B------:R-:W-:Y:S02]  /*56580*/  F2FP.F16.E5M2.UNPACK_B R30, R60 ;  /* 0x0000003cff1e723e */ /* 0x000fe400020004ff */
[----:B------:R-:W-:-:S07]  /*56590*/  F2FP.F16.E5M2.UNPACK_B R31, R61 ;  /* 0x0000003dff1f723e */ /* 0x000fce00020004ff */
[C---:B--2---:R-:W-:Y:S08]  /*565a0*/  HMMA.16816.F32 R40, R28.reuse, R36, R40 ;  /* 0x000000241c28723c */ /* 0x044ff00000001828 */
[C---:B----4-:R-:W-:Y:S11]  /*565b0*/  HMMA.16816.F32 R20, R28.reuse, R34, R20 ;  /* 0x000000221c14723c */ /* 0x050ff60000001814 */
[----:B------:R-:W-:Y:S01]  /*565c0*/  STL.64 [R1+0x150], R40 ;  /* 0x0001502801007387 */ /* 0x000fe20000100a00 */
[C---:B---3--:R-:W-:Y:S03]  /*565d0*/  HMMA.16816.F32 R56, R28.reuse, R2, R56 ;  /* 0x000000021c38723c */ /* 0x048fe60000001838 */
[----:B------:R-:W-:Y:S04]  /*565e0*/  STL.64 [R1+0x158], R42 ;  /* 0x0001582a01007387 */ /* 0x000fe80000100a00 */
[----:B------:R-:W2:Y:S04]  /*565f0*/  LDL.LU.64 R50, [R1+0x998] ;  /* 0x0009980001327983 */ /* 0x000ea80000300a00 */
[----:B------:R0:W-:Y:S04]  /*56600*/  STL.64 [R1+0x140], R20 ;  /* 0x0001401401007387 */ /* 0x0001e80000100a00 */
[----:B------:R1:W-:Y:S04]  /*56610*/  STL.64 [R1+0x148], R22 ;  /* 0x0001481601007387 */ /* 0x0003e80000100a00 */
[----:B0-----:R-:W3:Y:S04]  /*56620*/  LDL.LU.64 R20, [R1+0x980] ;  /* 0x0009800001147983 */ /* 0x001ee80000300a00 */
[----:B-1----:R-:W3:Y:S04]  /*56630*/  LDL.LU.64 R22, [R1+0x988] ;  /* 0x0009880001167983 */ /* 0x002ee80000300a00 */
        /* <DEDUP_REMOVED lines=8> */
[----:B------:R-:W-:Y:S04]  /*566c0*/  STL.64 [R1+0x130], R56 ;  /* 0x0001303801007387 */ /* 0x000fe80000100a00 */
[----:B------:R0:W-:Y:S02]  /*566d0*/  STL.64 [R1+0x138], R58 ;  /* 0x0001383a01007387 */ /* 0x0001e40000100a00 */
[C---:B0-----:R-:W-:Y:S08]  /*566e0*/  HMMA.16816.F32 R56, R28.reuse, R4, R52 ;  /* 0x000000041c38723c */ /* 0x041ff00000001834 */
[C---:B------:R-:W-:Y:S01]  /*566f0*/  HMMA.16816.F32 R52, R28.reuse, R6, R16 ;  /* 0x000000061c34723c */ /* 0x040fe20000001810 */
[----:B------:R-:W4:Y:S10]  /*56700*/  LDL.LU.64 R16, [R1+0x970] ;  /* 0x0009700001107983 */ /* 0x000f340000300a00 */
[----:B------:R-:W-:Y:S04]  /*56710*/  STL.64 [R1+0x120], R56 ;  /* 0x0001203801007387 */ /* 0x000fe80000100a00 */
[----:B------:R-:W-:Y:S04]  /*56720*/  STL.64 [R1+0x128], R58 ;  /* 0x0001283a01007387 */ /* 0x000fe80000100a00 */
[----:B------:R-:W4:Y:S04]  /*56730*/  LDL.LU.64 R18, [R1+0x978] ;  /* 0x0009780001127983 */ /* 0x000f280000300a00 */
[----:B------:R-:W-:Y:S04]  /*56740*/  STL.64 [R1+0x110], R52 ;  /* 0x0001103401007387 */ /* 0x000fe80000100a00 */
[----:B------:R-:W-:Y:S04]  /*56750*/  STL.64 [R1+0x118], R54 ;  /* 0x0001183601007387 */ /* 0x000fe80000100a00 */
[----:B------:R-:W-:Y:S04]  /*56760*/  STL.64 [R1+0x53c8], R6 ;  /* 0x0053c80601007387 */ /* 0x000fe80000100a00 */
[----:B------:R0:W-:Y:S04]  /*56770*/  STL.64 [R1+0x53c0], R4 ;  /* 0x0053c00401007387 */ /* 0x0001e80000100a00 */
[----:B0-----:R-:W4:Y:S04]  /*56780*/  LDL.LU.64 R4, [R1+0x960] ;  /* 0x0009600001047983 */ /* 0x001f280000300a00 */
[----:B------:R-:W4:Y:S01]  /*56790*/  LDL.LU.64 R6, [R1+0x968] ;  /* 0x0009680001067983 */ /* 0x000f220000300a00 */
[C---:B--2---:R-:W-:Y:S08]  /*567a0*/  HMMA.16816.F32 R52, R28.reuse, R8, R48 ;  /* 0x000000081c34723c */ /* 0x044ff00000001830 */
[C---:B---3--:R-:W-:Y:S01]  /*567b0*/  HMMA.16816.F32 R48, R28.reuse, R10, R20 ;  /* 0x0000000a1c30723c */ /* 0x048fe20000001814 */
[----:B------:R-:W2:Y:S10]  /*567c0*/  LDL.LU.64 R20, [R1+0x950] ;  /* 0x0009500001147983 */ /* 0x000eb40000300a00 */
[----:B------:R0:W-:Y:S04]  /*567d0*/  STL.64 [R1+0x100], R52 ;  /* 0x0001003401007387 */ /* 0x0001e80000100a00 */
[----:B------:R1:W-:Y:S04]  /*567e0*/  STL.64 [R1+0x108], R54 ;  /* 0x0001083601007387 */ /* 0x0003e80000100a00 */
[----:B------:R-:W2:Y:S04]  /*567f0*/  LDL.LU.64 R22, [R1+0x958] ;  /* 0x0009580001167983 */ /* 0x000ea80000300a00 */
[----:B------:R3:W-:Y:S04]  /*56800*/  STL.64 [R1+0xf0], R48 ;  /* 0x0000f03001007387 */ /* 0x0007e80000100a00 */
[----:B------:R0:W-:Y:S04]  /*56810*/  STL.64 [R1+0xf8], R50 ;  /* 0x0000f83201007387 */ /* 0x0001e80000100a00 */
[----:B------:R-:W2:Y:S04]  /*56820*/  LDL.LU.64 R56, [R1+0x920] ;  /* 0x0009200001387983 */ /* 0x000ea80000300a00 */
[----:B------:R-:W2:Y:S04]  /*56830*/  LDL.LU.64 R58, [R1+0x928] ;  /* 0x00092800013a7983 */ /* 0x000ea80000300a00 */
[----:B0-----:R-:W2:Y:S04]  /*56840*/  LDL.LU.64 R52, [R1+0x910] ;  /* 0x0009100001347983 */ /* 0x001ea80000300a00 */
[----:B-1----:R-:W2:Y:S04]  /*56850*/  LDL.LU.64 R54, [R1+0x918] ;  /* 0x0009180001367983 */ /* 0x002ea80000300a00 */
[----:B---3--:R-:W3:Y:S04]  /*56860*/  LDL.LU.64 R48, [R1+0x900] ;  /* 0x0009000001307983 */ /* 0x008ee80000300a00 */
[----:B------:R-:W3:Y:S04]  /*56870*/  LDL.LU.64 R50, [R1+0x908] ;  /* 0x0009080001327983 */ /* 0x000ee80000300a00 */
[----:B------:R-:W-:Y:S04]  /*56880*/  STL.64 [R1+0x53a8], R10 ;  /* 0x0053a80a01007387 */ /* 0x000fe80000100a00 */
[----:B------:R0:W-:Y:S04]  /*56890*/  STL.64 [R1+0x53a0], R8 ;  /* 0x0053a00801007387 */ /* 0x0001e80000100a00 */
[----:B0-----:R-:W2:Y:S04]  /*568a0*/  LDL.LU.64 R8, [R1+0x930] ;  /* 0x0009300001087983 */ /* 0x001ea80000300a00 */
[----:B------:R-:W2:Y:S01]  /*568b0*/  LDL.LU.64 R10, [R1+0x938] ;  /* 0x00093800010a7983 */ /* 0x000ea20000300a00 */
[----:B----4-:R-:W-:-:S15]  /*568c0*/  HMMA.16816.F32 R16, R28, R12, R16 ;  /* 0x0000000c1c10723c */ /* 0x010fde0000001810 */
[----:B------:R-:W-:-:S04]  /*568d0*/  NOP ;  /* 0x0000000000007918 */ /* 0x000fc80000000000 */
[----:B------:R-:W-:Y:S04]  /*568e0*/  STL.64 [R1+0xe0], R16 ;  /* 0x0000e01001007387 */ /* 0x000fe80000100a00 */
[----:B------:R0:W-:Y:S04]  /*568f0*/  STL.64 [R1+0xe8], R18 ;  /* 0x0000e81201007387 */ /* 0x0001e80000100a00 */
[----:B0-----:R-:W4:Y:S04]  /*56900*/  LDL.LU.64 R18, [R1+0x53e8] ;  /* 0x0053e80001127983 */ /* 0x001f280000300a00 */
[----:B------:R-:W2:Y:S01]  /*56910*/  LDL.LU.64 R16, [R1+0x53e0] ;  /* 0x0053e00001107983 */ /* 0x000ea20000300a00 */
[----:B------:R-:W-:-:S15]  /*56920*/  HMMA.16816.F32 R4, R28, R14, R4 ;  /* 0x0000000e1c04723c */ /* 0x000fde0000001804 */
[----:B------:R-:W-:-:S04]  /*56930*/  NOP ;  /* 0x0000000000007918 */ /* 0x000fc80000000000 */
[----:B------:R0:W-:Y:S04]  /*56940*/  STL.64 [R1+0xd0], R4 ;  /* 0x0000d00401007387 */ /* 0x0001e80000100a00 */
[----:B------:R1:W-:Y:S04]  /*56950*/  STL.64 [R1+0xd8], R6 ;  /* 0x0000d80601007387 */ /* 0x0003e80000100a00 */
[----:B0-----:R-:W3:Y:S04]  /*56960*/  LDL.LU.64 R4, [R1+0xc80] ;  /* 0x000c800001047983 */ /* 0x001ee80000300a00 */
[----:B-1----:R-:W3:Y:S04]  /*56970*/  LDL.LU.64 R6, [R1+0xc88] ;  /* 0x000c880001067983 */ /* 0x002ee80000300a00 */
[----:B------:R-:W-:Y:S04]  /*56980*/  STL.64 [R1+0x5388], R14 ;  /* 0x0053880e01007387 */ /* 0x000fe80000100a00 */
[----:B------:R0:W-:Y:S04]  /*56990*/  STL.64 [R1+0x5380], R12 ;  /* 0x0053800c01007387 */ /* 0x0001e80000100a00 */
[----:B0-----:R-:W3:Y:S04]  /*569a0*/  LDL.LU.64 R12, [R1+0x940] ;  /* 0x00094000010c7983 */ /* 0x001ee80000300a00 */
[----:B------:R-:W3:Y:S01]  /*569b0*/  LDL.LU.64 R14, [R1+0x948] ;  /* 0x00094800010e7983 */ /* 0x000ee20000300a00 */
[----:B--2---:R-:W-:-:S15]  /*569c0*/  HMMA.16816.F32 R20, R28, R16, R20 ;  /* 0x000000101c14723c */ /* 0x004fde0000001814 */
[----:B------:R-:W-:-:S04]  /*569d0*/  NOP ;  /* 0x0000000000007918 */ /* 0x000fc80000000000 */
[----:B------:R-:W-:Y:S04]  /*569e0*/  STL.64 [R1+0xc0], R20 ;  /* 0x0000c01401007387 */ /* 0x000fe80000100a00 */
[----:B------:R0:W-:Y:S04]  /*569f0*/  STL.64 [R1+0xc8], R22 ;  /* 0x0000c81601007387 */ /* 0x0001e80000100a00 */
[----:B0-----:R-:W2:Y:S04]  /*56a00*/  LDL.LU.64 R22, [R1+0x53d8] ;  /* 0x0053d80001167983 */ /* 0x001ea80000300a00 */
[----:B------:R-:W2:Y:S04]  /*56a10*/  LDL.LU.64 R20, [R1+0x53d0] ;  /* 0x0053d00001147983 */ /* 0x000ea80000300a00 */
[----:B----4-:R-:W-:Y:S01]  /*56a20*/  STL.64 [R1+0x5368], R18 ;  /* 0x0053681201007387 */ /* 0x010fe20000100a00 */
[----:B---3--:R-:W-:Y:S03]  /*56a30*/  HMMA.16816.F32 R12, R28, R18, R12 ;  /* 0x000000121c0c723c */ /* 0x008fe6000000180c */
[----:B------:R-:W-:-:S15]  /*56a40*/  STL.64 [R1+0x5360], R16 ;  /* 0x0053601001007387 */ /* 0x000fde0000100a00 */
[----:B------:R-:W-:Y:S01]  /*56a50*/  NOP ;  /* 0x0000000000007918 */ /* 0x000fe20000000000 */
[----:B------:R-:W-:Y:S04]  /*56a60*/  STL.64 [R1+0xb0], R12 ;  /* 0x0000b00c01007387 */ /* 0x000fe80000100a00 */
[----:B------:R2:W-:Y:S01]  /*56a70*/  STL.64 [R1+0xb8], R14 ;  /* 0x0000b80e01007387 */ /* 0x0005e20000100a00 */
[C---:B------:R-:W-:Y:S08]  /*56a80*/  HMMA.16816.F32 R4, R28.reuse, R32, R4 ;  /* 0x000000201c04723c */ /* 0x040ff00000001804 */
[C---:B--2---:R-:W-:Y:S08]  /*56a90*/  HMMA.16816.F32 R12, R28.reuse, R20, R8 ;  /* 0x000000141c0c723c */ /* 0x044ff00000001808 */
[C---:B------:R-:W-:Y:S01]  /*56aa0*/  HMMA.16816.F32 R8, R28.reuse, R22, R56 ;  /* 0x000000161c08723c */ /* 0x040fe20000001838 */
[----:B------:R-:W-:Y:S10]  /*56ab0*/  STL.64 [R1+0x5348], R22 ;  /* 0x0053481601007387 */ /* 0x000ff40000100a00 */
[----:B------:R-:W-:Y:S04]  /*56ac0*/  STL.64 [R1+0x260], R12 ;  /* 0x0002600c01007387 */ /* 0x000fe80000100a00 */
[----:B------:R0:W-:Y:S04]  /*56ad0*/  STL.64 [R1+0x268], R14 ;  /* 0x0002680e01007387 */ /* 0x0001e80000100a00 */
[----:B------:R-:W-:Y:S04]  /*56ae0*/  STL.64 [R1+0x5340], R20 ;  /* 0x0053401401007387 */ /* 0x000fe80000100a00 */
[----:B------:R-:W-:Y:S01]  /*56af0*/  STL.64 [R1+0x270], R8 ;  /* 0x0002700801007387 */ /* 0x000fe20000100a00 */
[C---:B0-----:R-:W-:Y:S03]  /*56b00*/  HMMA.16816.F32 R12, R28.reuse, R24, R52 ;  /* 0x000000181c0c723c */ /* 0x041fe60000001834 */
[----:B------:R0:W-:Y:S05]  /*56b10*/  STL.64 [R1+0x278], R10 ;  /* 0x0002780a01007387 */ /* 0x0001ea0000100a00 */
[----:B0-----:R-:W-:Y:S01]  /*56b20*/  HMMA.16816.F32 R8, R28, R26, R48 ;  /* 0x0000001a1c08723c */ /* 0x001fe20000001830 */
[----:B------:R-:W-:Y:S10]  /*56b30*/  STL.64 [R1+0x5358], R26 ;  /* 0x0053581a01007387 */ /* 0x000ff40000100a00 */
[----:B------:R-:W-:Y:S04]  /*56b40*/  STL.64 [R1+0x280], R12 ;  /* 0x0002800c01007387 */ /* 0x000fe80000100a00 */
[----:B------:R-:W-:Y:S04]  /*56b50*/  STL.64 [R1+0x288], R14 ;  /* 0x0002880e01007387 */ /* 0x000fe80000100a00 */
[----:B------:R-:W-:Y:S04]  /*56b60*/  STL.64 [R1+0x5350], R24 ;  /* 0x0053501801007387 */ /* 0x000fe80000100a00 */
[----:B------:R-:W-:Y:S04]  /*56b70*/  STL.64 [R1+0x2a0], R8 ;  /* 0x0002a00801007387 */ /* 0x000fe80000100a00 */
[----:B------:R-:W-:Y:S04]  /*56b80*/  STL.64 [R1+0x2a8], R10 ;  /* 0x0002a80a01007387 */ /* 0x000fe80000100a00 */
[----:B------:R-:W2:Y:S04]  /*56b90*/  LDL.LU.64 R52, [R1+0x8f0] ;  /* 0x0008f00001347983 */ /* 0x000ea80000300a00 */
[----:B------:R-:W2:Y:S04]  /*56ba0*/  LDL.LU.64 R54, [R1+0x8f8] ;  /* 0x0008f80001367983 */ /* 0x000ea80000300a00 */
[----:B------:R0:W-:Y:S04]  /*56bb0*/  STL.64 [R1+0x290], R4 ;  /* 0x0002900401007387 */ /* 0x0001e80000100a00 */
[----:B------:R1:W-:Y:S04]  /*56bc0*/  STL.64 [R1+0x298], R6 ;  /* 0x0002980601007387 */ /* 0x0003e80000100a00 */
[----:B------:R-:W3:Y:S04]  /*56bd0*/  LDL.LU.64 R48, [R1+0x8e0] ;  /* 0x0008e00001307983 */ /* 0x000ee80000300a00 */
[----:B------:R-:W3:Y:S04]  /*56be0*/  LDL.LU.64 R50, [R1+0x8e8] ;  /* 0x0008e80001327983 */ /* 0x000ee80000300a00 */
[----:B0-----:R-:W4:Y:S04]  /*56bf0*/  LDL.LU.64 R4, [R1+0x8d0] ;  /* 0x0008d00001047983 */ /* 0x001f280000300a00 */
[----:B-1----:R-:W4:Y:S04]  /*56c00*/  LDL.LU.64 R6, [R1+0x8d8] ;  /* 0x0008d80001067983 */ /* 0x002f280000300a00 */
[----:B------:R-:W2:Y:S04]  /*56c10*/  LDL.LU.64 R8, [R1+0x8b0] ;  /* 0x0008b00001087983 */ /* 0x000ea80000300a00 */
[----:B------:R-:W2:Y:S04]  /*56c20*/  LDL.LU.64 R10, [R1+0x8b8] ;  /* 0x0008b800010a7983 */ /* 0x000ea80000300a00 */
[----:B--2---:R-:W-:Y:S04]  /*56c30*/  STL.64 [R1+0x53b8], R10 ;  /* 0x0053b80a01007387 */ /* 0x004fe80000100a00 */
[----:B------:R0:W-:Y:S04]  /*56c40*/  STL.64 [R1+0x53b0], R8 ;  /* 0x0053b00801007387 */ /* 0x0001e80000100a00 */
[----:B0-----:R-:W2:Y:S04]  /*56c50*/  LDL.LU.64 R8, [R1+0x8c0] ;  /* 0x0008c00001087983 */ /* 0x001ea80000300a00 */
[----:B------:R-:W2:Y:S04]  /*56c60*/  LDL.LU.64 R10, [R1+0x8c8] ;  /* 0x0008c800010a7983 */ /* 0x000ea80000300a00 */
[----:B------:R-:W2:Y:S04]  /*56c70*/  LDL.LU.64 R12, [R1+0x890] ;  /* 0x00089000010c7983 */ /* 0x000ea80000300a00 */
[----:B------:R-:W2:Y:S01]  /*56c80*/  LDL.LU.64 R14, [R1+0x898] ;  /* 0x00089800010e7983 */ /* 0x000ea20000300a00 */
[----:B------:R-:W-:-:S02]  /*56c90*/  IMAD R38, R46, 0x100, R45 ;  /* 0x000001002e267824 */ /* 0x000fc400078e022d */
[----:B------:R-:W-:Y:S02]  /*56ca0*/  IMAD R39, R40, 0x100, R47 ;  /* 0x0000010028277824 */ /* 0x000fe400078e022f */
[----:B------:R-:W-:Y:S02]  /*56cb0*/  IMAD R60, R42, 0x100, R41 ;  /* 0x000001002a3c7824 */ /* 0x000fe400078e0229 */
[----:B------:R-:W-:Y:S01]  /*56cc0*/  IMAD R61, R0, 0x100, R43 ;  /* 0x00000100003d7824 */ /* 0x000fe200078e022b */
[----:B--2---:R-:W-:Y:S04]  /*56cd0*/  STL.64 [R1+0x5398], R14 ;  /* 0x0053980e01007387 */ /* 0x004fe80000100a00 */
[----:B------:R0:W-:Y:S04]  /*56ce0*/  STL.64 [R1+0x5390], R12 ;  /* 0x0053900c01007387 */ /* 0x0001e80000100a00 */
[----:B0-----:R-:W2:Y:S04]  /*56cf0*/  LDL.LU.64 R12, [R1+0x8a0] ;  /* 0x0008a000010c7983 */ /* 0x001ea80000300a00 */
[----:B------:R-:W2:Y:S04]  /*56d00*/  LDL.LU.64 R14, [R1+0x8a8] ;  /* 0x0008a800010e7983 */ /* 0x000ea80000300a00 */
[----:B------:R-:W2:Y:S04]  /*56d10*/  LDL.LU.64 R16, [R1+0x870] ;  /* 0x0008700001107983 */ /* 0x000ea80000300a00 */
[----:B------:R-:W2:Y:S01]  /*56d20*/  LDL.LU.64 R18, [R1+0x878] ;  /* 0x0008780001127983 */ /* 0x000ea20000300a00 */
[----:B------:R-:W-:-:S02]  /*56d30*/  F2FP.F16.E5M2.UNPACK_B R28, R38 ;  /* 0x00000026ff1c723e */ /* 0x000fc400020004ff */
[----:B------:R-:W-:Y:S02]  /*56d40*/  F2FP.F16.E5M2.UNPACK_B R29, R39 ;  /* 0x00000027ff1d723e */ /* 0x000fe400020004ff */
[----:B------:R-:W-:Y:S02]  /*56d50*/  F2FP.F16.E5M2.UNPACK_B R30, R60 ;  /* 0x0000003cff1e723e */ /* 0x000fe400020004ff */
[----:B------:R-:W-:-:S07]  /*56d60*/  F2FP.F16.E5M2.UNPACK_B R31, R61 ;  /* 0x0000003dff1f723e */ /* 0x000fce00020004ff */
[C---:B------:R-:W-:Y:S08]  /*56d70*/  HMMA.16816.F32 R52, R28.reuse, R36, R52 ;  /* 0x000000241c34723c */ /* 0x040ff00000001834 */
[C---:B---3--:R-:W-:Y:S08]  /*56d80*/  HMMA.16816.F32 R48, R28.reuse, R34, R48 ;  /* 0x000000221c30723c */ /* 0x048ff00000001830 */
[C---:B----4-:R-:W-:Y:S01]  /*56d90*/  HMMA.16816.F32 R4, R28.reuse, R2, R4 ;  /* 0x000000021c04723c */ /* 0x050fe20000001804 */
[----:B--2---:R-:W-:Y:S04]  /*56da0*/  STL.64 [R1+0x5378], R18 ;  /* 0x0053781201007387 */ /* 0x004fe80000100a00 */
[----:B------:R0:W-:Y:S04]  /*56db0*/  STL.64 [R1+0x5370], R16 ;  /* 0x0053701001007387 */ /* 0x0001e80000100a00 */
[----:B0-----:R-:W2:Y:S04]  /*56dc0*/  LDL.LU.64 R16, [R1+0x880] ;  /* 0x0008800001107983 */ /* 0x001ea80000300a00 */
[----:B------:R-:W2:Y:S04]  /*56dd0*/  LDL.LU.64 R18, [R1+0x888] ;  /* 0x0008880001127983 */ /* 0x000ea80000300a00 */
[----:B------:R-:W3:Y:S04]  /*56de0*/  LDL.LU.64 R24, [R1+0x860] ;  /* 0x0008600001187983 */ /* 0x000ee80000300a00 */
[----:B------:R-:W3:Y:S04]  /*56df0*/  LDL.LU.64 R26, [R1+0x868] ;  /* 0x00086800011a7983 */ /* 0x000ee80000300a00 */
[----:B------:R-:W4:Y:S04]  /*56e00*/  LDL.LU.64 R20, [R1+0x850] ;  /* 0x0008500001147983 */ /* 0x000f280000300a00 */
[----:B------:R-:W4:Y:S04]  /*56e10*/  LDL.LU.64 R22, [R1+0x858] ;  /* 0x0008580001167983 */ /* 0x000f280000300a00 */
        /* <DEDUP_REMOVED lines=8> */
[----:B------:R-:W2:Y:S04]  /*56ea0*/  LDL.LU.64 R56, [R1+0x830] ;  /* 0x0008300001387983 */ /* 0x000ea80000300a00 */
[----:B------:R0:W-:Y:S04]  /*56eb0*/  STL.64 [R1+0x2b0], R52 ;  /* 0x0002b03401007387 */ /* 0x0001e80000100a00 */
[----:B------:R1:W-:Y:S04]  /*56ec0*/  STL.64 [R1+0x2b8], R54 ;  /* 0x0002b83601007387 */ /* 0x0003e80000100a00 */
[----:B------:R-:W2:Y:S04]  /*56ed0*/  LDL.LU.64 R58, [R1+0x838] ;  /* 0x00083800013a7983 */ /* 0x000ea80000300a00 */
[----:B------:R1:W-:Y:S04]  /*56ee0*/  STL.64 [R1+0x2c0], R48 ;  /* 0x0002c03001007387 */ /* 0x0003e80000100a00 */
[----:B------:R1:W-:Y:S04]  /*56ef0*/  STL.64 [R1+0x2c8], R50 ;  /* 0x0002c83201007387 */ /* 0x0003e80000100a00 */
[----:B0-----:R-:W2:Y:S04]  /*56f00*/  LDL.LU.64 R52, [R1+0x820] ;  /* 0x0008200001347983 */ /* 0x001ea80000300a00 */
[----:B-1----:R-:W2:Y:S04]  /*56f10*/  LDL.LU.64 R54, [R1+0x828] ;  /* 0x0008280001367983 */ /* 0x002ea80000300a00 */
[----:B------:R-:W2:Y:S04]  /*56f20*/  LDL.LU.64 R48, [R1+0x5a0] ;  /* 0x0005a00001307983 */ /* 0x000ea80000300a00 */
[----:B------:R-:W2:Y:S04]  /*56f30*/  LDL.LU.64 R50, [R1+0x5a8] ;  /* 0x0005a80001327983 */ /* 0x000ea80000300a00 */
        /* <DEDUP_REMOVED lines=38> */
[----:B0-----:R-:W4:Y:S04]  /*571a0*/  LDL.LU.64 R18, [R1+0x5368] ;  /* 0x0053680001127983 */ /* 0x001f280000300a00 */
[----:B------:R-:W3:Y:S01]  /*571b0*/  LDL.LU.64 R16, [R1+0x5360] ;  /* 0x0053600001107983 */ /* 0x000ee20000300a00 */
[C---:B----4-:R-:W-:Y:S08]  /*571c0*/  HMMA.16816.F32 R20, R28.reuse, R18, R20 ;  /* 0x000000121c14723c */ /* 0x050ff00000001814 */
[----:B---3--:R-:W-:-:S15]  /*571d0*/  HMMA.16816.F32 R24, R28, R16, R24 ;  /* 0x000000101c18723c */ /* 0x008fde0000001818 */
[----:B------:R-:W-:-:S04]  /*571e0*/  NOP ;  /* 0x0000000000007918 */ /* 0x000fc80000000000 */
[----:B------:R-:W-:Y:S04]  /*571f0*/  STL.64 [R1+0x340], R24 ;  /* 0x0003401801007387 */ /* 0x000fe80000100a00 */
[----:B------:R0:W-:Y:S04]  /*57200*/  STL.64 [R1+0x348], R26 ;  /* 0x0003481a01007387 */ /* 0x0001e80000100a00 */
[----:B0-----:R-:W2:Y:S04]  /*57210*/  LDL.LU.64 R26, [R1+0x5358] ;  /* 0x00535800011a7983 */ /* 0x001ea80000300a00 */
[----:B------:R-:W3:Y:S04]  /*57220*/  LDL.LU.64 R24, [R1+0x5350] ;  /* 0x0053500001187983 */ /* 0x000ee80000300a00 */
[----:B------:R-:W-:Y:S04]  /*57230*/  STL.64 [R1+0x350], R20 ;  /* 0x0003501401007387 */ /* 0x000fe80000100a00 */
[----:B------:R0:W-:Y:S04]  /*57240*/  STL.64 [R1+0x358], R22 ;  /* 0x0003581601007387 */ /* 0x0001e80000100a00 */
[----:B0-----:R-:W4:Y:S04]  /*57250*/  LDL.LU.64 R22, [R1+0x5348] ;  /* 0x0053480001167983 */ /* 0x001f280000300a00 */
[----:B------:R-:W2:Y:S04]  /*57260*/  LDL.LU.64 R20, [R1+0x5340] ;  /* 0x0053400001147983 */ /* 0x000ea80000300a00 */
[----:B------:R-:W-:Y:S04]  /*57270*/  STL.64 [R1+0x5330], R18 ;  /* 0x0053301201007387 */ /* 0x000fe80000100a00 */
[----:B------:R0:W-:Y:S04]  /*57280*/  STL.64 [R1+0x5328], R16 ;  /* 0x0053281001007387 */ /* 0x0001e80000100a00 */
[----:B0-----:R-:W2:Y:S04]  /*57290*/  LDL.LU.64 R16, [R1+0x840] ;  /* 0x0008400001107983 */ /* 0x001ea80000300a00 */
[----:B------:R-:W2:Y:S01]  /*572a0*/  LDL.LU.64 R18, [R1+0x848] ;  /* 0x0008480001127983 */ /* 0x000ea20000300a00 */
[C---:B---3--:R-:W-:Y:S08]  /*572b0*/  HMMA.16816.F32 R52, R28.reuse, R24, R52 ;  /* 0x000000181c34723c */ /* 0x048ff00000001834 */
[----:B--2---:R-:W-:-:S15]  /*572c0*/  HMMA.16816.F32 R16, R28, R20, R16 ;  /* 0x000000141c10723c */ /* 0x004fde0000001810 */
[----:B------:R-:W-:-:S04]  /*572d0*/  NOP ;  /* 0x0000000000007918 */ /* 0x000fc80000000000 */
[----:B------:R-:W-:Y:S04]  /*572e0*/  STL.64 [R1+0x360], R16 ;  /* 0x0003601001007387 */ /* 0x000fe80000100a00 */
[----:B------:R4:W-:Y:S02]  /*572f0*/  STL.64 [R1+0x368], R18 ;  /* 0x0003681201007387 */ /* 0x0009e40000100a00 */
[----:B----4-:R-:W-:Y:S02]  /*57300*/  HMMA.16816.F32 R16, R28, R22, R56 ;  /* 0x000000161c10723c */ /* 0x010fe40000001838 */
[----:B------:R-:W-:Y:S04]  /*57310*/  STL.64 [R1+0x5310], R22 ;  /* 0x0053101601007387 */ /* 0x000fe80000100a00 */
[----:B------:R0:W-:-:S13]  /*57320*/  STL.64 [R1+0x5308], R20 ;  /* 0x0053081401007387 */ /* 0x0001da0000100a00 */
[----:B------:R-:W-:Y:S04]  /*57330*/  STL.64 [R1+0x370], R16 ;  /* 0x0003701001007387 */ /* 0x000fe80000100a00 */
[----:B------:R1:W-:Y:S04]  /*57340*/  STL.64 [R1+0x378], R18 ;  /* 0x0003781201007387 */ /* 0x0003e80000100a00 */
[----:B0-----:R-:W2:Y:S04]  /*57350*/  LDL.LU.64 R20, [R1+0xc70] ;  /* 0x000c700001147983 */ /* 0x001ea80000300a00 */
[----:B------:R0:W-:Y:S04]  /*57360*/  STL.64 [R1+0x380], R52 ;  /* 0x0003803401007387 */ /* 0x0001e80000100a00 */
[----:B------:R3:W-:Y:S04]  /*57370*/  STL.64 [R1+0x388], R54 ;  /* 0x0003883601007387 */ /* 0x0007e80000100a00 */
[----:B------:R-:W2:Y:S01]  /*57380*/  LDL.LU.64 R22, [R1+0xc78] ;  /* 0x000c780001167983 */ /* 0x000ea20000300a00 */
[----:B-1----:R-:W-:Y:S01]  /*57390*/  HMMA.16816.F32 R16, R28, R26, R48 ;  /* 0x0000001a1c10723c */ /* 0x002fe20000001830 */
[----:B------:R-:W-:-:S15]  /*573a0*/  IMAD R38, R46, 0x100, R45 ;  /* 0x000001002e267824 */ /* 0x000fde00078e022d */
[----:B------:R-:W-:-:S03]  /*573b0*/  NOP ;  /* 0x0000000000007918 */ /* 0x000fc60000000000 */
[----:B------:R-:W-:Y:S04]  /*573c0*/  STL.64 [R1+0x3a0], R16 ;  /* 0x0003a01001007387 */ /* 0x000fe80000100a00 */
[----:B------:R-:W-:Y:S04]  /*573d0*/  STL.64 [R1+0x3a8], R18 ;  /* 0x0003a81201007387 */ /* 0x000fe80000100a00 */
[----:B------:R-:W-:Y:S04]  /*573e0*/  STL.64 [R1+0x5320], R26 ;  /* 0x0053201a01007387 */ /* 0x000fe80000100a00 */
[----:B------:R1:W-:Y:S04]  /*573f0*/  STL.64 [R1+0x5318], R24 ;  /* 0x0053181801007387 */ /* 0x0003e80000100a00 */
[----:B------:R-:W4:Y:S04]  /*57400*/  LDL.LU.64 R56, [R1+0x4a0] ;  /* 0x0004a00001387983 */ /* 0x000f280000300a00 */
[----:B------:R-:W4:Y:S04]  /*57410*/  LDL.LU.64 R58, [R1+0x4a8] ;  /* 0x0004a800013a7983 */ /* 0x000f280000300a00 */
[----:B0-----:R-:W4:Y:S04]  /*57420*/  LDL.LU.64 R52, [R1+0x3c0] ;  /* 0x0003c00001347983 */ /* 0x001f280000300a00 */
[----:B---3--:R-:W3:Y:S04]  /*57430*/  LDL.LU.64 R54, [R1+0x3c8] ;  /* 0x0003c80001367983 */ /* 0x008ee80000300a00 */
[----:B------:R-:W3:Y:S04]  /*57440*/  LDL.LU.64 R48, [R1+0x3d0] ;  /* 0x0003d00001307983 */ /* 0x000ee80000300a00 */
[----:B------:R-:W3:Y:S04]  /*57450*/  LDL.LU.64 R50, [R1+0x3d8] ;  /* 0x0003d80001327983 */ /* 0x000ee80000300a00 */
[----:B-1----:R-:W3:Y:S04]  /*57460*/  LDL.LU.64 R24, [R1+0x3e0] ;  /* 0x0003e00001187983 */ /* 0x002ee80000300a00 */
[----:B------:R-:W3:Y:S04]  /*57470*/  LDL.LU.64 R26, [R1+0x3e8] ;  /* 0x0003e800011a7983 */ /* 0x000ee80000300a00 */
[----:B------:R-:W3:Y:S04]  /*57480*/  LDL.LU.64 R16, [R1+0x3f0] ;  /* 0x0003f00001107983 */ /* 0x000ee80000300a00 */
[----:B------:R-:W3:Y:S01]  /*57490*/  LDL.LU.64 R18, [R1+0x3f8] ;  /* 0x0003f80001127983 */ /* 0x000ee20000300a00 */
[----:B------:R-:W-:-:S02]  /*574a0*/  IMAD R39, R40, 0x100, R47 ;  /* 0x0000010028277824 */ /* 0x000fc400078e022f */
[----:B------:R-:W-:Y:S02]  /*574b0*/  IMAD R60, R42, 0x100, R41 ;  /* 0x000001002a3c7824 */ /* 0x000fe400078e0229 */
[----:B------:R-:W-:Y:S01]  /*574c0*/  IMAD R61, R0, 0x100, R43 ;  /* 0x00000100003d7824 */ /* 0x000fe200078e022b */
[----:B--2---:R-:W-:Y:S01]  /*574d0*/  HMMA.16816.F32 R28, R28, R32, R20 ;  /* 0x000000201c1c723c */ /* 0x004fe20000001814 */
[----:B------:R-:W2:Y:S04]  /*574e0*/  LDL.LU.64 R20, [R1+0x400] ;  /* 0x0004000001147983 */ /* 0x000ea80000300a00 */
[----:B------:R-:W2:-:S14]  /*574f0*/  LDL.LU.64 R22, [R1+0x408] ;  /* 0x0004080001167983 */ /* 0x000e9c0000300a00 */
[----:B------:R0:W-:Y:S04]  /*57500*/  STL.64 [R1+0x390], R28 ;  /* 0x0003901c01007387 */ /* 0x0001e80000100a00 */
[----:B------:R1:W-:Y:S04]  /*57510*/  STL.64 [R1+0x398], R30 ;  /* 0x0003981e01007387 */ /* 0x0003e80000100a00 */
[----:B------:R-:W2:Y:S04]  /*57520*/  LDL.LU.64 R44, [R1+0x410] ;  /* 0x00041000012c7983 */ /* 0x000ea80000300a00 */
[----:B------:R-:W2:Y:S04]  /*57530*/  LDL.LU.64 R46, [R1+0x418] ;  /* 0x00041800012e7983 */ /* 0x000ea80000300a00 */
[----:B------:R-:W2:Y:S04]  /*57540*/  LDL.LU R42, [R1+0xff8] ;  /* 0x000ff800012a7983 */ /* 0x000ea80000300800 */
[----:B------:R-:W2:Y:S01]  /*57550*/  LDL.LU R43, [R1+0xff4] ;  /* 0x000ff400012b7983 */ /* 0x000ea20000300800 */
[----:B0-----:R-:W-:-:S02]  /*57560*/  F2FP.F16.E5M2.UNPACK_B R28, R38 ;  /* 0x00000026ff1c723e */ /* 0x001fc400020004ff */
[----:B------:R-:W-:Y:S02]  /*57570*/  F2FP.F16.E5M2.UNPACK_B R29, R39 ;  /* 0x00000027ff1d723e */ /* 0x000fe400020004ff */
[----:B-1----:R-:W-:Y:S02]  /*57580*/  F2FP.F16.E5M2.UNPACK_B R30, R60 ;  /* 0x0000003cff1e723e */ /* 0x002fe400020004ff */
[----:B------:R-:W-:-:S07]  /*57590*/  F2FP.F16.E5M2.UNPACK_B R31, R61 ;  /* 0x0000003dff1f723e */ /* 0x000fce00020004ff */
[C---:B----4-:R-:W-:Y:S08]  /*575a0*/  HMMA.16816.F32 R56, R28.reuse, R36, R56 ;  /* 0x000000241c38723c */ /* 0x050ff00000001838 */
[C---:B---3--:R-:W-:Y:S08]  /*575b0*/  HMMA.16816.F32 R52, R28.reuse, R34, R52 ;  /* 0x000000221c34723c */ /* 0x048ff00000001834 */
[C---:B------:R-:W-:Y:S08]  /*575c0*/  HMMA.16816.F32 R24, R28.reuse, R4, R24 ;  /* 0x000000041c18723c */ /* 0x040ff00000001818 */
[C---:B------:R-:W-:Y:S01]  /*575d0*/  HMMA.16816.F32 R16, R28.reuse, R6, R16 ;  /* 0x000000061c10723c */ /* 0x040fe20000001810 */
[----:B--2---:R0:W-:Y:S07]  /*575e0*/  STL.64 [R1+0x5338], R42 ;  /* 0x0053382a01007387 */ /* 0x0041ee0000100a00 */
[C---:B0-----:R-:W-:Y:S01]  /*575f0*/  HMMA.16816.F32 R40, R28.reuse, R2, R48 ;  /* 0x000000021c28723c */ /* 0x041fe20000001830 */
[----:B------:R-:W-:Y:S04]  /*57600*/  STL.64 [R1+0x3b0], R56 ;  /* 0x0003b03801007387 */ /* 0x000fe80000100a00 */
[----:B------:R-:W-:Y:S04]  /*57610*/  STL.64 [R1+0x3b8], R58 ;  /* 0x0003b83a01007387 */ /* 0x000fe80000100a00 */
[----:B------:R-:W-:Y:S04]  /*57620*/  STL.64 [R1+0x3c0], R52 ;  /* 0x0003c03401007387 */ /* 0x000fe80000100a00 */
[----:B------:R-:W-:Y:S06]  /*57630*/  STL.64 [R1+0x3c8], R54 ;  /* 0x0003c83601007387 */ /* 0x000fec0000100a00 */
[----:B------:R0:W-:Y:S04]  /*57640*/  STL.64 [R1+0x3d0], R40 ;  /* 0x0003d02801007387 */ /* 0x0001e80000100a00 */
[----:B------:R1:W-:Y:S04]  /*57650*/  STL.64 [R1+0x3d8], R42 ;  /* 0x0003d82a01007387 */ /* 0x0003e80000100a00 */
[----:B0-----:R-:W2:Y:S04]  /*57660*/  LDL.LU.64 R40, [R1+0x420] ;  /* 0x0004200001287983 */ /* 0x001ea80000300a00 */
[----:B------:R-:W-:Y:S04]  /*57670*/  STL.64 [R1+0x3e0], R24 ;  /* 0x0003e01801007387 */ /* 0x000fe80000100a00 */
[----:B------:R-:W-:Y:S04]  /*57680*/  STL.64 [R1+0x3e8], R26 ;  /* 0x0003e81a01007387 */ /* 0x000fe80000100a00 */
[----:B-1----:R-:W2:Y:S04]  /*57690*/  LDL.LU.64 R42, [R1+0x428] ;  /* 0x00042800012a7983 */ /* 0x002ea80000300a00 */
[----:B------:R0:W-:Y:S04]  /*576a0*/  STL.64 [R1+0x3f0], R16 ;  /* 0x0003f01001007387 */ /* 0x0001e80000100a00 */
[----:B------:R1:W-:Y:S04]  /*576b0*/  STL.64 [R1+0x3f8], R18 ;  /* 0x0003f81201007387 */ /* 0x0003e80000100a00 */
[----:B0-----:R-:W3:Y:S04]  /*576c0*/  LDL.LU.64 R16, [R1+0x430] ;  /* 0x0004300001107983 */ /* 0x001ee80000300a00 */
[----:B-1----:R-:W3:Y:S01]  /*576d0*/  LDL.LU.64 R18, [R1+0x438] ;  /* 0x0004380001127983 */ /* 0x002ee20000300a00 */
[C---:B------:R-:W-:Y:S03]  /*576e0*/  HMMA.16816.F32 R48, R28.reuse, R8, R20 ;  /* 0x000000081c30723c */ /* 0x040fe60000001814 */
[----:B------:R-:W4:Y:S04]  /*576f0*/  LDL.LU.64 R24, [R1+0x440] ;  /* 0x0004400001187983 */ /* 0x000f280000300a00 */
[----:B------:R-:W4:Y:S01]  /*57700*/  LDL.LU.64 R26, [R1+0x448] ;  /* 0x00044800011a7983 */ /* 0x000f220000300a00 */
[C---:B------:R-:W-:Y:S03]  /*57710*/  HMMA.16816.F32 R44, R28.reuse, R10, R44 ;  /* 0x0000000a1c2c723c */ /* 0x040fe6000000182c */
[----:B------:R-:W4:Y:S04]  /*57720*/  LDL.LU.64 R20, [R1+0x450] ;  /* 0x0004500001147983 */ /* 0x000f280000300a00 */
[----:B------:R-:W4:Y:S04]  /*57730*/  LDL.LU.64 R22, [R1+0x458] ;  /* 0x0004580001167983 */ /* 0x000f280000300a00 */
[----:B------:R0:W-:Y:S04]  /*57740*/  STL.64 [R1+0x400], R48 ;  /* 0x0004003001007387 */ /* 0x0001e80000100a00 */
[----:B------:R1:W-:Y:S04]  /*57750*/  STL.64 [R1+0x408], R50 ;  /* 0x0004083201007387 */ /* 0x0003e80000100a00 */
[----:B------:R-:W4:Y:S04]  /*57760*/  LDL.LU.64 R56, [R1+0x460] ;  /* 0x0004600001387983 */ /* 0x000f280000300a00 */
[----:B------:R-:W4:Y:S04]  /*57770*/  LDL.LU.64 R58, [R1+0x468] ;  /* 0x00046800013a7983 */ /* 0x000f280000300a00 */
[----:B------:R0:W-:Y:S04]  /*57780*/  STL.64 [R1+0x410], R44 ;  /* 0x0004102c01007387 */ /* 0x0001e80000100a00 */
[----:B------:R0:W-:Y:S04]  /*57790*/  STL.64 [R1+0x418], R46 ;  /* 0x0004182e01007387 */ /* 0x0001e80000100a00 */
[----:B------:R-:W4:Y:S04]  /*577a0*/  LDL.LU.64 R52, [R1+0x470] ;  /* 0x0004700001347983 */ /* 0x000f280000300a00 */
[----:B------:R-:W4:Y:S04]  /*577b0*/  LDL.LU.64 R54, [R1+0x478] ;  /* 0x0004780001367983 */ /* 0x000f280000300a00 */
[----:B0-----:R-:W4:Y:S04]  /*577c0*/  LDL.LU.64 R48, [R1+0x480] ;  /* 0x0004800001307983 */ /* 0x001f280000300a00 */
[----:B-1----:R-:W4:Y:S04]  /*577d0*/  LDL.LU.64 R50, [R1+0x488] ;  /* 0x0004880001327983 */ /* 0x002f280000300a00 */
[----:B------:R-:W4:Y:S04]  /*577e0*/  LDL.LU.64 R44, [R1+0x490] ;  /* 0x00049000012c7983 */ /* 0x000f280000300a00 */
[----:B------:R-:W4:Y:S04]  /*577f0*/  LDL.LU.64 R46, [R1+0x498] ;  /* 0x00049800012e7983 */ /* 0x000f280000300a00 */
[----:B------:R-:W4:Y:S04]  /*57800*/  LDL.LU R39, [R1+0xffc] ;  /* 0x000ffc0001277983 */ /* 0x000f280000300800 */
[----:B------:R-:W4:Y:S01]  /*57810*/  LDL.LU R60, [R1+0x1004] ;  /* 0x00100400013c7983 */ /* 0x000f220000300800 */
[C---:B--2---:R-:W-:Y:S08]  /*57820*/  HMMA.16816.F32 R40, R28.reuse, R12, R40 ;  /* 0x0000000c1c28723c */ /* 0x044ff00000001828 */
[C---:B---3--:R-:W-:Y:S11]  /*57830*/  HMMA.16816.F32 R16, R28.reuse, R14, R16 ;  /* 0x0000000e1c10723c */ /* 0x048ff60000001810 */
[----:B------:R-:W-:Y:S04]  /*57840*/  STL.64 [R1+0x420], R40 ;  /* 0x0004202801007387 */ /* 0x000fe80000100a00 */
[----:B------:R0:W-:Y:S04]  /*57850*/  STL.64 [R1+0x428], R42 ;  /* 0x0004282a01007387 */ /* 0x0001e80000100a00 */
[----:B0-----:R-:W2:Y:S04]  /*57860*/  LDL.LU.64 R42, [R1+0x5338] ;  /* 0x00533800012a7983 */ /* 0x001ea80000300a00 */
[----:B------:R-:W-:Y:S04]  /*57870*/  STL.64 [R1+0x430], R16 ;  /* 0x0004301001007387 */ /* 0x000fe80000100a00 */
[----:B------:R0:W-:Y:S04]  /*57880*/  STL.64 [R1+0x438], R18 ;  /* 0x0004381201007387 */ /* 0x0001e80000100a00 */
[----:B0-----:R-:W3:Y:S04]  /*57890*/  LDL.LU.64 R18, [R1+0x5330] ;  /* 0x0053300001127983 */ /* 0x001ee80000300a00 */
[----:B------:R-:W4:Y:S02]  /*578a0*/  LDL.LU.64 R16, [R1+0x5328] ;  /* 0x0053280001107983 */ /* 0x000f240000300a00 */
[C---:B----4-:R-:W-:Y:S08]  /*578b0*/  HMMA.16816.F32 R24, R28.reuse, R16, R24 ;  /* 0x000000101c18723c */ /* 0x050ff00000001818 */
[C---:B---3--:R-:W-:Y:S11]  /*578c0*/  HMMA.16816.F32 R20, R28.reuse, R18, R20 ;  /* 0x000000121c14723c */ /* 0x048ff60000001814 */
[----:B------:R-:W-:Y:S04]  /*578d0*/  STL.64 [R1+0x440], R24 ;  /* 0x0004401801007387 */ /* 0x000fe80000100a00 */
[----:B------:R0:W-:Y:S04]  /*578e0*/  STL.64 [R1+0x448], R26 ;  /* 0x0004481a01007387 */ /* 0x0001e80000100a00 */
[----:B0-----:R-:W3:Y:S04]  /*578f0*/  LDL.LU.64 R26, [R1+0x5320] ;  /* 0x00532000011a7983 */ /* 0x001ee80000300a00 */
[----:B------:R-:W4:Y:S04]  /*57900*/  LDL.LU.64 R24, [R1+0x5318] ;  /* 0x0053180001187983 */ /* 0x000f280000300a00 */
[----:B------:R-:W3:Y:S04]  /*57910*/  LDL.LU R0, [R1+0x1010] ;  /* 0x0010100001007983 */ /* 0x000ee80000300800 */
[----:B------:R-:W3:Y:S04]  /*57920*/  LDL.LU R61, [R1+0x100c] ;  /* 0x00100c00013d7983 */ /* 0x000ee80000300800 */
[----:B------:R-:W-:Y:S04]  /*57930*/  STL.64 [R1+0x450], R20 ;  /* 0x0004501401007387 */ /* 0x000fe80000100a00 */
[----:B------:R0:W-:Y:S04]  /*57940*/  STL.64 [R1+0x458], R22 ;  /* 0x0004581601007387 */ /* 0x0001e80000100a00 */
[----:B0-----:R-:W3:Y:S04]  /*57950*/  LDL.LU.64 R22, [R1+0x5310] ;  /* 0x0053100001167983 */ /* 0x001ee80000300a00 */
[----:B------:R-:W3:Y:S04]  /*57960*/  LDL.LU.64 R20, [R1+0x5308] ;  /* 0x0053080001147983 */ /* 0x000ee80000300a00 */
[----:B------:R0:W-:Y:S04]  /*57970*/  STL.64 [R1+0x52e8], R18 ;  /* 0x0052e81201007387 */ /* 0x0001e80000100a00 */
[----:B0-----:R-:W3:Y:S04]  /*57980*/  LDL.LU R18, [R1+0x1000] ;  /* 0x0010000001127983 */ /* 0x001ee80000300800 */
[----:B------:R-:W3:Y:S04]  /*57990*/  LDL.LU R19, [R1+0x1008] ;  /* 0x0010080001137983 */ /* 0x000ee80000300800 */
[----:B------:R-:W-:Y:S01]  /*579a0*/  STL.64 [R1+0x52e0], R16 ;  /* 0x0052e01001007387 */ /* 0x000fe20000100a00 */
[----:B--2---:R-:W-:Y:S01]  /*579b0*/  IMAD R38, R43, 0x100, R42 ;  /* 0x000001002b267824 */ /* 0x004fe200078e022a */
[C---:B----4-:R-:W-:Y:S08]  /*579c0*/  HMMA.16816.F32 R48, R28.reuse, R24, R48 ;  /* 0x000000181c30723c */ /* 0x050ff00000001830 */
[C---:B---3--:R-:W-:Y:S01]  /*579d0*/  HMMA.16816.F32 R56, R28.reuse, R20, R56 ;  /* 0x000000141c38723c */ /* 0x048fe20000001838 */
[----:B------:R-:W-:Y:S07]  /*579e0*/  STL.64 [R1+0x52d8], R22 ;  /* 0x0052d81601007387 */ /* 0x000fee0000100a00 */
[C---:B------:R-:W-:Y:S11]  /*579f0*/  HMMA.16816.F32 R52, R28.reuse, R22, R52 ;  /* 0x000000161c34723c */ /* 0x040ff60000001834 */
[----:B------:R-:W-:Y:S04]  /*57a00*/  STL.64 [R1+0x460], R56 ;  /* 0x0004603801007387 */ /* 0x000fe80000100a00 */
[----:B------:R-:W-:Y:S04]  /*57a10*/  STL.64 [R1+0x468], R58 ;  /* 0x0004683a01007387 */ /* 0x000fe80000100a00 */
[----:B------:R0:W-:Y:S02]  /*57a20*/  STL.64 [R1+0x52d0], R20 ;  /* 0x0052d01401007387 */ /* 0x0001e40000100a00 */
[----:B0-----:R-:W-:Y:S02]  /*57a30*/  HMMA.16816.F32 R20, R28, R26, R44 ;  /* 0x0000001a1c14723c */ /* 0x001fe4000000182c */
[----:B------:R0:W-:Y:S04]  /*57a40*/  STL.64 [R1+0x470], R52 ;  /* 0x0004703401007387 */ /* 0x0001e80000100a00 */
[----:B------:R1:W-:Y:S04]  /*57a50*/  STL.64 [R1+0x478], R54 ;  /* 0x0004783601007387 */ /* 0x0003e80000100a00 */
[----:B------:R-:W-:Y:S04]  /*57a60*/  STL.64 [R1+0x52f8], R26 ;  /* 0x0052f81a01007387 */ /* 0x000fe80000100a00 */
[----:B------:R2:W-:Y:S04]  /*57a70*/  STL.64 [R1+0x480], R48 ;  /* 0x0004803001007387 */ /* 0x0005e80000100a00 */
[----:B------:R3:W-:Y:S04]  /*57a80*/  STL.64 [R1+0x488], R50 ;  /* 0x0004883201007387 */ /* 0x0007e80000100a00 */
[----:B------:R4:W-:Y:S04]  /*57a90*/  STL.64 [R1+0x52f0], R24 ;  /* 0x0052f01801007387 */ /* 0x0009e80000100a00 */
[----:B------:R0:W-:Y:S04]  /*57aa0*/  STL.64 [R1+0x4a0], R20 ;  /* 0x0004a01401007387 */ /* 0x0001e80000100a00 */
[----:B------:R0:W-:Y:S04]  /*57ab0*/  STL.64 [R1+0x4a8], R22 ;  /* 0x0004a81601007387 */ /* 0x0001e80000100a00 */
[----:B------:R-:W4:Y:S04]  /*57ac0*/  LDL.LU.64 R56, [R1+0xc60] ;  /* 0x000c600001387983 */ /* 0x000f280000300a00 */
[----:B------:R-:W4:Y:S04]  /*57ad0*/  LDL.LU.64 R58, [R1+0xc68] ;  /* 0x000c6800013a7983 */ /* 0x000f280000300a00 */
[----:B0-----:R-:W4:Y:S04]  /*57ae0*/  LDL.LU.64 R52, [R1+0x4b0] ;  /* 0x0004b00001347983 */ /* 0x001f280000300a00 */
[----:B-1----:R-:W4:Y:S04]  /*57af0*/  LDL.LU.64 R54, [R1+0x4b8] ;  /* 0x0004b80001367983 */ /* 0x002f280000300a00 */
[----:B--2---:R-:W2:Y:S04]  /*57b00*/  LDL.LU.64 R48, [R1+0x4c0] ;  /* 0x0004c00001307983 */ /* 0x004ea80000300a00 */
[----:B---3--:R-:W2:Y:S04]  /*57b10*/  LDL.LU.64 R50, [R1+0x4c8] ;  /* 0x0004c80001327983 */ /* 0x008ea80000300a00 */
[----:B------:R-:W3:Y:S04]  /*57b20*/  LDL.LU.64 R44, [R1+0x4d0] ;  /* 0x0004d000012c7983 */ /* 0x000ee80000300a00 */
[----:B------:R-:W3:Y:S04]  /*57b30*/  LDL.LU.64 R46, [R1+0x4d8] ;  /* 0x0004d800012e7983 */ /* 0x000ee80000300a00 */
[----:B------:R-:W3:Y:S04]  /*57b40*/  LDL.LU.64 R40, [R1+0x4e0] ;  /* 0x0004e00001287983 */ /* 0x000ee80000300a00 */
[----:B------:R-:W3:Y:S04]  /*57b50*/  LDL.LU.64 R42, [R1+0x4e8] ;  /* 0x0004e800012a7983 */ /* 0x000ee80000300a00 */
[----:B----4-:R-:W4:Y:S04]  /*57b60*/  LDL.LU.64 R24, [R1+0x4f0] ;  /* 0x0004f00001187983 */ /* 0x010f280000300a00 */
[----:B------:R-:W4:Y:S01]  /*57b70*/  LDL.LU.64 R26, [R1+0x4f8] ;  /* 0x0004f800011a7983 */ /* 0x000f220000300a00 */
[----:B------:R-:W-:-:S03]  /*57b80*/  IMAD R39, R39, 0x100, R18 ;  /* 0x0000010027277824 */ /* 0x000fc600078e0212 */
[----:B------:R-:W4:Y:S01]  /*57b90*/  LDL.LU.64 R20, [R1+0x500] ;  /* 0x0005000001147983 */ /* 0x000f220000300a00 */
[----:B------:R-:W-:-:S03]  /*57ba0*/  IMAD R60, R60, 0x100, R19 ;  /* 0x000001003c3c7824 */ /* 0x000fc600078e0213 */
[----:B------:R-:W4:Y:S04]  /*57bb0*/  LDL.LU.64 R22, [R1+0x508] ;  /* 0x0005080001167983 */ /* 0x000f280000300a00 */
[----:B------:R-:W4:Y:S04]  /*57bc0*/  LDL.LU.64 R16, [R1+0x510] ;  /* 0x0005100001107983 */ /* 0x000f280000300a00 */
[----:B------:R-:W4:Y:S01]  /*57bd0*/  LDL.LU.64 R18, [R1+0x518] ;  /* 0x0005180001127983 */ /* 0x000f220000300a00 */
[----:B------:R-:W-:-:S03]  /*57be0*/  IMAD R61, R61, 0x100, R0 ;  /* 0x000001003d3d7824 */ /* 0x000fc600078e0200 */
[----:B------:R-:W4:Y:S01]  /*57bf0*/  LDL.LU R0, [R1+0x5300] ;  /* 0x0053000001007983 */ /* 0x000f220000300800 */
[----:B------:R-:W-:Y:S01]  /*57c00*/  HMMA.16816.F32 R56, R28, R32, R56 ;  /* 0x000000201c38723c */ /* 0x000fe20000001838 */
[----:B------:R-:W-:Y:S02]  /*57c10*/  F2FP.F16.E5M2.UNPACK_B R28, R38 ;  /* 0x00000026ff1c723e */ /* 0x000fe400020004ff */
[----:B------:R-:W-:Y:S02]  /*57c20*/  F2FP.F16.E5M2.UNPACK_B R29, R39 ;  /* 0x00000027ff1d723e */ /* 0x000fe400020004ff */
[----:B------:R-:W-:Y:S02]  /*57c30*/  F2FP.F16.E5M2.UNPACK_B R30, R60 ;  /* 0x0000003cff1e723e */ /* 0x000fe400020004ff */
[----:B------:R-:W-:-:S07]  /*57c40*/  F2FP.F16.E5M2.UNPACK_B R31, R61 ;  /* 0x0000003dff1f723e */ /* 0x000fce00020004ff */
[C---:B------:R-:W-:Y:S08]  /*57c50*/  HMMA.16816.F32 R52, R28.reuse, R36, R52 ;  /* 0x000000241c34723c */ /* 0x040ff00000001834 */
[C---:B--2---:R-:W-:Y:S08]  /*57c60*/  HMMA.16816.F32 R48, R28.reuse, R34, R48 ;  /* 0x000000221c30723c */ /* 0x044ff00000001830 */
[C---:B---3--:R-:W-:Y:S08]  /*57c70*/  HMMA.16816.F32 R44, R28.reuse, R2, R44 ;  /* 0x000000021c2c723c */ /* 0x048ff0000000182c */
[C---:B------:R-:W-:Y:S01]  /*57c80*/  HMMA.16816.F32 R40, R28.reuse, R4, R40 ;  /* 0x000000041c28723c */ /* 0x040fe20000001828 */
[----:B------:R-:W-:Y:S07]  /*57c90*/  STL.64 [R1+0x490], R56 ;  /* 0x0004903801007387 */ /* 0x000fee0000100a00 */
[C---:B----4-:R-:W-:Y:S01]  /*57ca0*/  HMMA.16816.F32 R24, R28.reuse, R6, R24 ;  /* 0x000000061c18723c */ /* 0x050fe20000001818 */
[----:B------:R-:W-:Y:S04]  /*57cb0*/  STL.64 [R1+0x498], R58 ;  /* 0x0004983a01007387 */ /* 0x000fe80000100a00 */
[----:B------:R-:W-:Y:S04]  /*57cc0*/  STL.64 [R1+0x4b0], R52 ;  /* 0x0004b03401007387 */ /* 0x000fe80000100a00 */
[----:B------:R-:W-:Y:S04]  /*57cd0*/  STL.64 [R1+0x4b8], R54 ;  /* 0x0004b83601007387 */ /* 0x000fe80000100a00 */
[----:B------:R-:W-:Y:S04]  /*57ce0*/  STL.64 [R1+0x4c0], R48 ;  /* 0x0004c03001007387 */ /* 0x000fe80000100a00 */
[----:B------:R-:W-:Y:S04]  /*57cf0*/  STL.64 [R1+0x4c8], R50 ;  /* 0x0004c83201007387 */ /* 0x000fe80000100a00 */
[----:B------:R-:W-:Y:S04]  /*57d00*/  STL.64 [R1+0x4d0], R44 ;  /* 0x0004d02c01007387 */ /* 0x000fe80000100a00 */
[----:B------:R0:W-:Y:S01]  /*57d10*/  STL.64 [R1+0x4d8], R46 ;  /* 0x0004d82e01007387 */ /* 0x0001e20000100a00 */
[C---:B------:R-:W-:Y:S03]  /*57d20*/  HMMA.16816.F32 R20, R28.reuse, R8, R20 ;  /* 0x000000081c14723c */ /* 0x040fe60000001814 */
[----:B0-----:R-:W2:Y:S04]  /*57d30*/  LDL.LU R46, [R1+0x1018] ;  /* 0x00101800012e7983 */ /* 0x001ea80000300800 */
[----:B------:R-:W-:Y:S04]  /*57d40*/  STL.64 [R1+0x4e0], R40 ;  /* 0x0004e02801007387 */ /* 0x000fe80000100a00 */
[----:B------:R-:W-:Y:S04]  /*57d50*/  STL.64 [R1+0x4e8], R42 ;  /* 0x0004e82a01007387 */ /* 0x000fe80000100a00 */
[----:B------:R-:W2:Y:S04]  /*57d60*/  LDL.LU R47, [R1+0x1014] ;  /* 0x00101400012f7983 */ /* 0x000ea80000300800 */
[----:B------:R0:W-:Y:S04]  /*57d70*/  STL.64 [R1+0x4f0], R24 ;  /* 0x0004f01801007387 */ /* 0x0001e80000100a00 */
[----:B------:R-:W-:Y:S04]  /*57d80*/  STL.64 [R1+0x4f8], R26 ;  /* 0x0004f81a01007387 */ /* 0x000fe80000100a00 */
[----:B------:R-:W-:Y:S04]  /*57d90*/  STL.64 [R1+0x52a8], R6 ;  /* 0x0052a80601007387 */ /* 0x000fe80000100a00 */
[----:B------:R1:W-:Y:S04]  /*57da0*/  STL.64 [R1+0x52a0], R4 ;  /* 0x0052a00401007387 */ /* 0x0003e80000100a00 */
[----:B0-----:R-:W3:Y:S01]  /*57db0*/  LDL.LU.64 R24, [R1+0x520] ;  /* 0x0005200001187983 */ /* 0x001ee20000300a00 */
[C---:B-1----:R-:W-:Y:S03]  /*57dc0*/  HMMA.16816.F32 R4, R28.reuse, R10, R16 ;  /* 0x0000000a1c04723c */ /* 0x042fe60000001810 */
[----:B------:R0:W-:Y:S04]  /*57dd0*/  STL.64 [R1+0x500], R20 ;  /* 0x0005001401007387 */ /* 0x0001e80000100a00 */
[----:B------:R1:W-:Y:S04]  /*57de0*/  STL.64 [R1+0x508], R22 ;  /* 0x0005081601007387 */ /* 0x0003e80000100a00 */
[----:B------:R-:W3:Y:S08]  /*57df0*/  LDL.LU.64 R26, [R1+0x528] ;  /* 0x00052800011a7983 */ /* 0x000ef00000300a00 */
[----:B------:R4:W-:Y:S04]  /*57e00*/  STL.64 [R1+0x510], R4 ;  /* 0x0005100401007387 */ /* 0x0009e80000100a00 */
[----:B------:R0:W-:Y:S04]  /*57e10*/  STL.64 [R1+0x518], R6 ;  /* 0x0005180601007387 */ /* 0x0001e80000100a00 */
[----:B------:R-:W2:Y:S04]  /*57e20*/  LDL.LU.64 R16, [R1+0x530] ;  /* 0x0005300001107983 */ /* 0x000ea80000300a00 */
[----:B------:R-:W2:Y:S04]  /*57e30*/  LDL.LU.64 R18, [R1+0x538] ;  /* 0x0005380001127983 */ /* 0x000ea80000300a00 */
[----:B0-----:R-:W2:Y:S04]  /*57e40*/  LDL.LU.64 R20, [R1+0x540] ;  /* 0x0005400001147983 */ /* 0x001ea80000300a00 */
[----:B-1----:R-:W2:Y:S04]  /*57e50*/  LDL.LU.64 R22, [R1+0x548] ;  /* 0x0005480001167983 */ /* 0x002ea80000300a00 */
[----:B------:R-:W2:Y:S04]  /*57e60*/  LDL.LU.64 R56, [R1+0x570] ;  /* 0x0005700001387983 */ /* 0x000ea80000300a00 */
[----:B------:R-:W2:Y:S04]  /*57e70*/  LDL.LU.64 R58, [R1+0x578] ;  /* 0x00057800013a7983 */ /* 0x000ea80000300a00 */
[----:B----4-:R-:W4:Y:S04]  /*57e80*/  LDL.LU.64 R4, [R1+0x580] ;  /* 0x0005800001047983 */ /* 0x010f280000300a00 */
[----:B------:R-:W4:Y:S04]  /*57e90*/  LDL.LU.64 R6, [R1+0x588] ;  /* 0x0005880001067983 */ /* 0x000f280000300a00 */
[----:B------:R-:W4:Y:S04]  /*57ea0*/  LDL.LU.64 R52, [R1+0x590] ;  /* 0x0005900001347983 */ /* 0x000f280000300a00 */
[----:B------:R-:W4:Y:S04]  /*57eb0*/  LDL.LU.64 R54, [R1+0x598] ;  /* 0x0005980001367983 */ /* 0x000f280000300a00 */
[----:B------:R-:W4:Y:S04]  /*57ec0*/  LDL.LU R48, [R1+0x1020] ;  /* 0x0010200001307983 */ /* 0x000f280000300800 */
[----:B------:R-:W4:Y:S04]  /*57ed0*/  LDL.LU R49, [R1+0x101c] ;  /* 0x00101c0001317983 */ /* 0x000f280000300800 */
[----:B------:R-:W4:Y:S04]  /*57ee0*/  LDL.LU R40, [R1+0x1028] ;  /* 0x0010280001287983 */ /* 0x000f280000300800 */
[----:B------:R-:W4:Y:S04]  /*57ef0*/  LDL.LU R41, [R1+0x1024] ;  /* 0x0010240001297983 */ /* 0x000f280000300800 */
[----:B------:R-:W4:Y:S04]  /*57f00*/  LDL.LU R42, [R1+0x1030] ;  /* 0x00103000012a7983 */ /* 0x000f280000300800 */
[----:B------:R-:W4:Y:S04]  /*57f10*/  LDL.LU R43, [R1+0x102c] ;  /* 0x00102c00012b7983 */ /* 0x000f280000300800 */
[----:B------:R-:W-:Y:S04]  /*57f20*/  STL.64 [R1+0x5288], R10 ;  /* 0x0052880a01007387 */ /* 0x000fe80000100a00 */
[----:B------:R0:W-:Y:S04]  /*57f30*/  STL.64 [R1+0x5280], R8 ;  /* 0x0052800801007387 */ /* 0x0001e80000100a00 */
[----:B0-----:R-:W4:Y:S04]  /*57f40*/  LDL.LU.64 R8, [R1+0x560] ;  /* 0x0005600001087983 */ /* 0x001f280000300a00 */
[----:B------:R-:W4:Y:S01]  /*57f50*/  LDL.LU.64 R10, [R1+0x568] ;  /* 0x00056800010a7983 */ /* 0x000f220000300a00 */
[C---:B---3--:R-:W-:Y:S08]  /*57f60*/  HMMA.16816.F32 R24, R28.reuse, R12, R24 ;  /* 0x0000000c1c18723c */ /* 0x048ff00000001818 */
[C---:B--2---:R-:W-:Y:S11]  /*57f70*/  HMMA.16816.F32 R16, R28.reuse, R14, R16 ;  /* 0x0000000e1c10723c */ /* 0x044ff60000001810 */
[----:B------:R-:W-:Y:S04]  /*57f80*/  STL.64 [R1+0x520], R24 ;  /* 0x0005201801007387 */ /* 0x000fe80000100a00 */
[----:B------:R0:W-:Y:S04]  /*57f90*/  STL.64 [R1+0x528], R26 ;  /* 0x0005281a01007387 */ /* 0x0001e80000100a00 */
[----:B0-----:R-:W2:Y:S04]  /*57fa0*/  LDL.LU.64 R26, [R1+0x52f8] ;  /* 0x0052f800011a7983 */ /* 0x001ea80000300a00 */
[----:B------:R-:W3:Y:S04]  /*57fb0*/  LDL.LU.64 R24, [R1+0x52f0] ;  /* 0x0052f00001187983 */ /* 0x000ee80000300a00 */
[----:B------:R-:W-:Y:S04]  /*57fc0*/  STL.64 [R1+0x530], R16 ;  /* 0x0005301001007387 */ /* 0x000fe80000100a00 */
[----:B------:R0:W-:Y:S04]  /*57fd0*/  STL.64 [R1+0x538], R18 ;  /* 0x0005381201007387 */ /* 0x0001e80000100a00 */
[----:B0-----:R-:W2:Y:S04]  /*57fe0*/  LDL.LU.64 R18, [R1+0x52e8] ;  /* 0x0052e80001127983 */ /* 0x001ea80000300a00 */
[----:B------:R-:W2:Y:S04]  /*57ff0*/  LDL.LU.64 R16, [R1+0x52e0] ;  /* 0x0052e00001107983 */ /* 0x000ea80000300a00 */
        /* <DEDUP_REMOVED lines=9> */
[----:B------:R-:W4:Y:S01]  /*58090*/  LDL.LU.64 R20, [R1+0x52d0] ;  /* 0x0052d00001147983 */ /* 0x000f220000300a00 */
[----:B---3--:R-:W-:Y:S03]  /*580a0*/  HMMA.16816.F32 R12, R28, R18, R12 ;  /* 0x000000121c0c723c */ /* 0x008fe6000000180c */
[----:B------:R-:W-:Y:S04]  /*580b0*/  STL.64 [R1+0x5248], R18 ;  /* 0x0052481201007387 */ /* 0x000fe80000100a00 */
[----:B------:R-:W-:-:S12]  /*580c0*/  STL.64 [R1+0x5240], R16 ;  /* 0x0052401001007387 */ /* 0x000fd80000100a00 */
[----:B------:R-:W-:Y:S04]  /*580d0*/  STL.64 [R1+0x550], R12 ;  /* 0x0005500c01007387 */ /* 0x000fe80000100a00 */
[----:B------:R4:W-:Y:S02]  /*580e0*/  STL.64 [R1+0x558], R14 ;  /* 0x0005580e01007387 */ /* 0x0009e40000100a00 */
[C---:B----4-:R-:W-:Y:S08]  /*580f0*/  HMMA.16816.F32 R12, R28.reuse, R20, R8 ;  /* 0x000000141c0c723c */ /* 0x050ff00000001808 */
[C---:B--2---:R-:W-:Y:S01]  /*58100*/  HMMA.16816.F32 R8, R28.reuse, R22, R56 ;  /* 0x000000161c08723c */ /* 0x044fe20000001838 */
[----:B------:R-:W-:Y:S10]  /*58110*/  STL.64 [R1+0x5238], R22 ;  /* 0x0052381601007387 */ /* 0x000ff40000100a00 */
[----:B------:R-:W-:Y:S04]  /*58120*/  STL.64 [R1+0x560], R12 ;  /* 0x0005600c01007387 */ /* 0x000fe80000100a00 */
[----:B------:R-:W-:Y:S04]  /*58130*/  STL.64 [R1+0x568], R14 ;  /* 0x0005680e01007387 */ /* 0x000fe80000100a00 */
[----:B------:R-:W-:Y:S04]  /*58140*/  STL.64 [R1+0x5230], R20 ;  /* 0x0052301401007387 */ /* 0x000fe80000100a00 */
[----:B------:R-:W-:Y:S04]  /*58150*/  STL.64 [R1+0x570], R8 ;  /* 0x0005700801007387 */ /* 0x000fe80000100a00 */
[----:B------:R0:W-:Y:S02]  /*58160*/  STL.64 [R1+0x578], R10 ;  /* 0x0005780a01007387 */ /* 0x0001e40000100a00 */
[----:B0-----:R-:W-:Y:S02]  /*58170*/  HMMA.16816.F32 R8, R28, R24, R4 ;  /* 0x000000181c08723c */ /* 0x001fe40000001804 */
[----:B------:R-:W2:Y:S04]  /*58180*/  LDL.LU.64 R4, [R1+0xc50] ;  /* 0x000c500001047983 */ /* 0x000ea80000300a00 */
[----:B------:R-:W2:-:S13]  /*58190*/  LDL.LU.64 R6, [R1+0xc58] ;  /* 0x000c580001067983 */ /* 0x000e9a0000300a00 */
[----:B------:R-:W-:Y:S04]  /*581a0*/  STL.64 [R1+0x580], R8 ;  /* 0x0005800801007387 */ /* 0x000fe80000100a00 */
[----:B------:R0:W-:Y:S02]  /*581b0*/  STL.64 [R1+0x588], R10 ;  /* 0x0005880a01007387 */ /* 0x0001e40000100a00 */
[----:B0-----:R-:W-:Y:S02]  /*581c0*/  HMMA.16816.F32 R8, R28, R26, R52 ;  /* 0x0000001a1c08723c */ /* 0x001fe40000001834 */
[----:B------:R-:W-:Y:S04]  /*581d0*/  STL.64 [R1+0x5220], R26 ;  /* 0x0052201a01007387 */ /* 0x000fe80000100a00 */
[----:B------:R-:W-:-:S13]  /*581e0*/  STL.64 [R1+0x5218], R24 ;  /* 0x0052181801007387 */ /* 0x000fda0000100a00 */
[----:B------:R-:W-:Y:S04]  /*581f0*/  STL.64 [R1+0x5a0], R8 ;  /* 0x0005a00801007387 */ /* 0x000fe80000100a00 */
[----:B------:R-:W-:Y:S04]  /*58200*/  STL.64 [R1+0x5a8], R10 ;  /* 0x0005a80a01007387 */ /* 0x000fe80000100a00 */
[----:B------:R-:W3:Y:S04]  /*58210*/  LDL.LU R50, [R1+0x1038] ;  /* 0x0010380001327983 */ /* 0x000ee80000300800 */
[----:B------:R-:W3:Y:S01]  /*58220*/  LDL.LU R51, [R1+0x1034] ;  /* 0x0010340001337983 */ /* 0x000ee20000300800 */
[----:B------:R-:W-:-:S03]  /*58230*/  IMAD R38, R47, 0x100, R46 ;  /* 0x000001002f267824 */ /* 0x000fc600078e022e */
[----:B---3--:R-:W-:Y:S04]  /*58240*/  STL.64 [R1+0x5228], R50 ;  /* 0x0052283201007387 */ /* 0x008fe80000100a00 */
[----:B------:R-:W3:Y:S04]  /*58250*/  LDL.LU R44, [R1+0x1040] ;  /* 0x00104000012c7983 */ /* 0x000ee80000300800 */
[----:B------:R-:W3:Y:S04]  /*58260*/  LDL.LU R45, [R1+0x103c] ;  /* 0x00103c00012d7983 */ /* 0x000ee80000300800 */
[----:B------:R-:W4:Y:S04]  /*58270*/  LDL.LU R46, [R1+0x1048] ;  /* 0x00104800012e7983 */ /* 0x000f280000300800 */
[----:B------:R-:W4:Y:S01]  /*58280*/  LDL.LU R47, [R1+0x1044] ;  /* 0x00104400012f7983 */ /* 0x000f220000300800 */
[----:B--2---:R-:W-:Y:S03]  /*58290*/  HMMA.16816.F32 R4, R28, R32, R4 ;  /* 0x000000201c04723c */ /* 0x004fe60000001804 */
[----:B----4-:R-:W-:Y:S04]  /*582a0*/  STL.64 [R1+0x5258], R46 ;  /* 0x0052582e01007387 */ /* 0x010fe80000100a00 */
[----:B---3--:R-:W-:Y:S04]  /*582b0*/  STL.64 [R1+0x5250], R44 ;  /* 0x0052502c01007387 */ /* 0x008fe80000100a00 */
[----:B------:R-:W-:Y:S04]  /*582c0*/  STL.64 [R1+0x52c8], R34 ;  /* 0x0052c82201007387 */ /* 0x000fe80000100a00 */
[----:B------:R0:W-:Y:S04]  /*582d0*/  STL.64 [R1+0x52c0], R32 ;  /* 0x0052c02001007387 */ /* 0x0001e80000100a00 */
[----:B------:R1:W-:Y:S04]  /*582e0*/  STL.64 [R1+0x590], R4 ;  /* 0x0005900401007387 */ /* 0x0003e80000100a00 */
[----:B------:R2:W-:Y:S04]  /*582f0*/  STL.64 [R1+0x598], R6 ;  /* 0x0005980601007387 */ /* 0x0005e80000100a00 */
[----:B0-----:R-:W3:Y:S04]  /*58300*/  LDL.LU.64 R32, [R1+0x5b0] ;  /* 0x0005b00001207983 */ /* 0x001ee80000300a00 */
[----:B------:R-:W3:Y:S04]  /*58310*/  LDL.LU.64 R34, [R1+0x5b8] ;  /* 0x0005b80001227983 */ /* 0x000ee80000300a00 */
[----:B-1----:R-:W4:Y:S04]  /*58320*/  LDL.LU.64 R4, [R1+0x5d0] ;  /* 0x0005d00001047983 */ /* 0x002f280000300a00 */
[----:B--2---:R-:W2:Y:S04]  /*58330*/  LDL.LU.64 R6, [R1+0x5d8] ;  /* 0x0005d80001067983 */ /* 0x004ea80000300a00 */
[----:B--2---:R-:W-:Y:S04]  /*58340*/  STL.64 [R1+0x52b8], R6 ;  /* 0x0052b80601007387 */ /* 0x004fe80000100a00 */
[----:B----4-:R0:W-:Y:S04]  /*58350*/  STL.64 [R1+0x52b0], R4 ;  /* 0x0052b00401007387 */ /* 0x0101e80000100a00 */
[----:B0-----:R-:W2:Y:S04]  /*58360*/  LDL.LU.64 R4, [R1+0x5c0] ;  /* 0x0005c00001047983 */ /* 0x001ea80000300a00 */
[----:B------:R-:W2:Y:S04]  /*58370*/  LDL.LU.64 R6, [R1+0x5c8] ;  /* 0x0005c80001067983 */ /* 0x000ea80000300a00 */
[----:B------:R-:W4:Y:S04]  /*58380*/  LDL.LU.64 R8, [R1+0x5f0] ;  /* 0x0005f00001087983 */ /* 0x000f280000300a00 */
[----:B------:R-:W2:Y:S01]  /*58390*/  LDL.LU.64 R10, [R1+0x5f8] ;  /* 0x0005f800010a7983 */ /* 0x000ea20000300a00 */
[----:B------:R-:W-:-:S02]  /*583a0*/  IMAD R39, R49, 0x100, R48 ;  /* 0x0000010031277824 */ /* 0x000fc400078e0230 */
[----:B------:R-:W-:Y:S02]  /*583b0*/  IMAD R60, R41, 0x100, R40 ;  /* 0x00000100293c7824 */ /* 0x000fe400078e0228 */
[----:B------:R-:W-:Y:S01]  /*583c0*/  IMAD R61, R43, 0x100, R42 ;  /* 0x000001002b3d7824 */ /* 0x000fe200078e022a */
[----:B--2---:R-:W-:Y:S04]  /*583d0*/  STL.64 [R1+0x5298], R10 ;  /* 0x0052980a01007387 */ /* 0x004fe80000100a00 */
[----:B----4-:R0:W-:Y:S04]  /*583e0*/  STL.64 [R1+0x5290], R8 ;  /* 0x0052900801007387 */ /* 0x0101e80000100a00 */
[----:B0-----:R-:W2:Y:S04]  /*583f0*/  LDL.LU.64 R8, [R1+0x5e0] ;  /* 0x0005e00001087983 */ /* 0x001ea80000300a00 */
[----:B------:R-:W2:Y:S04]  /*58400*/  LDL.LU.64 R10, [R1+0x5e8] ;  /* 0x0005e800010a7983 */ /* 0x000ea80000300a00 */
[----:B------:R-:W4:Y:S04]  /*58410*/  LDL.LU.64 R12, [R1+0x670] ;  /* 0x00067000010c7983 */ /* 0x000f280000300a00 */
[----:B------:R-:W2:Y:S01]  /*58420*/  LDL.LU.64 R14, [R1+0x678] ;  /* 0x00067800010e7983 */ /* 0x000ea20000300a00 */
[----:B------:R-:W-:-:S02]  /*58430*/  F2FP.F16.E5M2.UNPACK_B R28, R38 ;  /* 0x00000026ff1c723e */ /* 0x000fc400020004ff */
[----:B------:R-:W-:Y:S02]  /*58440*/  F2FP.F16.E5M2.UNPACK_B R29, R39 ;  /* 0x00000027ff1d723e */ /* 0x000fe400020004ff */
[----:B------:R-:W-:Y:S02]  /*58450*/  F2FP.F16.E5M2.UNPACK_B R30, R60 ;  /* 0x0000003cff1e723e */ /* 0x000fe400020004ff */
[----:B------:R-:W-:-:S07]  /*58460*/  F2FP.F16.E5M2.UNPACK_B R31, R61 ;  /* 0x0000003dff1f723e */ /* 0x000fce00020004ff */
[C---:B---3--:R-:W-:Y:S01]  /*58470*/  HMMA.16816.F32 R32, R28.reuse, R36, R32 ;  /* 0x000000241c20723c */ /* 0x048fe20000001820 */
[----:B--2---:R-:W-:Y:S04]  /*58480*/  STL.64 [R1+0x5278], R14 ;  /* 0x0052780e01007387 */ /* 0x004fe80000100a00 */
[----:B----4-:R0:W-:Y:S04]  /*58490*/  STL.64 [R1+0x5270], R12 ;  /* 0x0052700c01007387 */ /* 0x0101e80000100a00 */
[----:B0-----:R-:W2:Y:S04]  /*584a0*/  LDL.LU.64 R12, [R1+0x600] ;  /* 0x00060000010c7983 */ /* 0x001ea80000300a00 */
[----:B------:R-:W2:Y:S04]  /*584b0*/  LDL.LU.64 R14, [R1+0x608] ;  /* 0x00060800010e7983 */ /* 0x000ea80000300a00 */
[----:B------:R-:W3:Y:S04]  /*584c0*/  LDL.LU.64 R44, [R1+0x6d0] ;  /* 0x0006d000012c7983 */ /* 0x000ee80000300a00 */
[----:B------:R-:W3:Y:S04]  /*584d0*/  LDL.LU.64 R46, [R1+0x6d8] ;  /* 0x0006d800012e7983 */ /* 0x000ee80000300a00 */
[----:B------:R-:W4:Y:S04]  /*584e0*/  LDL.LU.64 R16, [R1+0x810] ;  /* 0x0008100001107983 */ /* 0x000f280000300a00 */
[----:B------:R-:W4:Y:S04]  /*584f0*/  LDL.LU.64 R18, [R1+0x818] ;  /* 0x0008180001127983 */ /* 0x000f280000300a00 */
[----:B------:R-:W2:Y:S04]  /*58500*/  LDL.LU.64 R20, [R1+0x800] ;  /* 0x0008000001147983 */ /* 0x000ea80000300a00 */
        /* <DEDUP_REMOVED lines=11> */
[----:B------:R-:W2:Y:S04]  /*585c0*/  LDL.LU R61, [R1+0x1050] ;  /* 0x00105000013d7983 */ /* 0x000ea80000300800 */
[----:B------:R-:W-:Y:S04]  /*585d0*/  STL.64 [R1+0x5b0], R32 ;  /* 0x0005b02001007387 */ /* 0x000fe80000100a00 */
[----:B------:R0:W-:Y:S04]  /*585e0*/  STL.64 [R1+0x5b8], R34 ;  /* 0x0005b82201007387 */ /* 0x0001e80000100a00 */
[----:B0-----:R-:W2:Y:S04]  /*585f0*/  LDL.LU.64 R34, [R1+0x52c8] ;  /* 0x0052c80001227983 */ /* 0x001ea80000300a00 */
[----:B------:R-:W3:Y:S01]  /*58600*/  LDL.LU.64 R32, [R1+0x52c0] ;  /* 0x0052c00001207983 */ /* 0x000ee20000300a00 */
        /* <DEDUP_REMOVED lines=51> */
[----:B0-----:R-:W2:Y:S04]  /*58940*/  LDL.LU.64 R22, [R1+0x5238] ;  /* 0x0052380001167983 */ /* 0x001ea80000300a00 */
[----:B------:R-:W3:Y:S01]  /*58950*/  LDL.LU.64 R20, [R1+0x5230] ;  /* 0x0052300001147983 */ /* 0x000ee20000300a00 */
[----:B----4-:R-:W-:-:S15]  /*58960*/  HMMA.16816.F32 R40, R28, R18, R40 ;  /* 0x000000121c28723c */ /* 0x010fde0000001828 */
[----:B------:R-:W-:-:S04]  /*58970*/  NOP ;  /* 0x0000000000007918 */ /* 0x000fc80000000000 */
[----:B------:R0:W-:Y:S04]  /*58980*/  STL.64 [R1+0x740], R40 ;  /* 0x0007402801007387 */ /* 0x0001e80000100a00 */
[----:B------:R1:W-:Y:S04]  /*58990*/  STL.64 [R1+0x748], R42 ;  /* 0x0007482a01007387 */ /* 0x0003e80000100a00 */
[----:B0-----:R-:W4:Y:S04]  /*589a0*/  LDL.LU.64 R40, [R1+0xc40] ;  /* 0x000c400001287983 */ /* 0x001f280000300a00 */
[----:B-1----:R-:W4:Y:S01]  /*589b0*/  LDL.LU.64 R42, [R1+0xc48] ;  /* 0x000c4800012a7983 */ /* 0x002f220000300a00 */
[C---:B--2---:R-:W-:Y:S08]  /*589c0*/  HMMA.16816.F32 R24, R28.reuse, R22, R24 ;  /* 0x000000161c18723c */ /* 0x044ff00000001818 */
[----:B---3--:R-:W-:-:S15]  /*589d0*/  HMMA.16816.F32 R48, R28, R20, R48 ;  /* 0x000000141c30723c */ /* 0x008fde0000001830 */
[----:B------:R-:W-:-:S04]  /*589e0*/  NOP ;  /* 0x0000000000007918 */ /* 0x000fc80000000000 */
[----:B------:R-:W-:Y:S04]  /*589f0*/  STL.64 [R1+0x760], R48 ;  /* 0x0007603001007387 */ /* 0x000fe80000100a00 */
[----:B------:R0:W-:Y:S04]  /*58a00*/  STL.64 [R1+0x768], R50 ;  /* 0x0007683201007387 */ /* 0x0001e80000100a00 */
[----:B0-----:R-:W2:Y:S04]  /*58a10*/  LDL.LU.64 R50, [R1+0x5228] ;  /* 0x0052280001327983 */ /* 0x001ea80000300a00 */
[----:B------:R-:W-:Y:S04]  /*58a20*/  STL.64 [R1+0x770], R24 ;  /* 0x0007701801007387 */ /* 0x000fe80000100a00 */
[----:B------:R0:W-:Y:S04]  /*58a30*/  STL.64 [R1+0x778], R26 ;  /* 0x0007781a01007387 */ /* 0x0001e80000100a00 */
[----:B0-----:R-:W3:Y:S04]  /*58a40*/  LDL.LU.64 R26, [R1+0x5220] ;  /* 0x00522000011a7983 */ /* 0x001ee80000300a00 */
[----:B------:R-:W4:Y:S01]  /*58a50*/  LDL.LU.64 R24, [R1+0x5218] ;  /* 0x0052180001187983 */ /* 0x000f220000300a00 */
[----:B--2---:R-:W-:Y:S01]  /*58a60*/  IMAD R38, R51, 0x100, R50 ;  /* 0x0000010033267824 */ /* 0x004fe200078e0232 */
[C---:B---3--:R-:W-:Y:S08]  /*58a70*/  HMMA.16816.F32 R52, R28.reuse, R26, R52 ;  /* 0x0000001a1c34723c */ /* 0x048ff00000001834 */
[----:B----4-:R-:W-:-:S15]  /*58a80*/  HMMA.16816.F32 R56, R28, R24, R56 ;  /* 0x000000181c38723c */ /* 0x010fde0000001838 */
[----:B------:R-:W-:-:S04]  /*58a90*/  NOP ;  /* 0x0000000000007918 */ /* 0x000fc80000000000 */
[----:B------:R0:W-:Y:S04]  /*58aa0*/  STL.64 [R1+0x780], R56 ;  /* 0x0007803801007387 */ /* 0x0001e80000100a00 */
[----:B------:R1:W-:Y:S04]  /*58ab0*/  STL.64 [R1+0x788], R58 ;  /* 0x0007883a01007387 */ /* 0x0003e80000100a00 */
[----:B------:R-:W2:Y:S04]  /*58ac0*/  LDL.LU.64 R48, [R1+0x7c0] ;  /* 0x0007c00001307983 */ /* 0x000ea80000300a00 */
[----:B------:R3:W-:Y:S04]  /*58ad0*/  STL.64 [R1+0x7b0], R52 ;  /* 0x0007b03401007387 */ /* 0x0007e80000100a00 */
[----:B------:R4:W-:Y:S04]  /*58ae0*/  STL.64 [R1+0x7b8], R54 ;  /* 0x0007b83601007387 */ /* 0x0009e80000100a00 */
[----:B------:R-:W2:Y:S01]  /*58af0*/  LDL.LU.64 R50, [R1+0x7c8] ;  /* 0x0007c80001327983 */ /* 0x000ea20000300a00 */
[----:B------:R-:W-:Y:S03]  /*58b00*/  HMMA.16816.F32 R28, R28, R32, R40 ;  /* 0x000000201c1c723c */ /* 0x000fe60000001828 */
[----:B0-----:R-:W2:Y:S01]  /*58b10*/  LDL.LU.64 R56, [R1+0x710] ;  /* 0x0007100001387983 */ /* 0x001ea20000300a00 */
[----:B------:R-:W-:-:S03]  /*58b20*/  IMAD R39, R45, 0x100, R44 ;  /* 0x000001002d277824 */ /* 0x000fc600078e022c */
[----:B-1----:R-:W2:Y:S01]  /*58b30*/  LDL.LU.64 R58, [R1+0x718] ;  /* 0x00071800013a7983 */ /* 0x002ea20000300a00 */
[----:B------:R-:W-:-:S03]  /*58b40*/  IMAD R60, R47, 0x100, R46 ;  /* 0x000001002f3c7824 */ /* 0x000fc600078e022e */
[----:B---3--:R-:W3:Y:S01]  /*58b50*/  LDL.LU.64 R52, [R1+0x700] ;  /* 0x0007000001347983 */ /* 0x008ee20000300a00 */
[----:B------:R-:W-:-:S03]  /*58b60*/  IMAD R61, R0, 0x100, R61 ;  /* 0x00000100003d7824 */ /* 0x000fc600078e023d */
[----:B----4-:R-:W3:Y:S04]  /*58b70*/  LDL.LU.64 R54, [R1+0x708] ;  /* 0x0007080001367983 */ /* 0x010ee80000300a00 */
[----:B------:R-:W4:Y:S04]  /*58b80*/  LDL.LU.64 R44, [R1+0x6e0] ;  /* 0x0006e000012c7983 */ /* 0x000f280000300a00 */
[----:B------:R-:W4:Y:S04]  /*58b90*/  LDL.LU.64 R46, [R1+0x6e8] ;  /* 0x0006e800012e7983 */ /* 0x000f280000300a00 */
[----:B------:R-:W4:Y:S04]  /*58ba0*/  LDL.LU.64 R40, [R1+0x6c0] ;  /* 0x0006c00001287983 */ /* 0x000f280000300a00 */
[----:B------:R-:W4:Y:S04]  /*58bb0*/  LDL.LU.64 R42, [R1+0x6c8] ;  /* 0x0006c800012a7983 */ /* 0x000f280000300a00 */
[----:B------:R0:W-:Y:S04]  /*58bc0*/  STL.64 [R1+0x7a0], R28 ;  /* 0x0007a01c01007387 */ /* 0x0001e80000100a00 */
[----:B------:R1:W-:Y:S01]  /*58bd0*/  STL.64 [R1+0x7a8], R30 ;  /* 0x0007a81e01007387 */ /* 0x0003e20000100a00 */
[----:B0-----:R-:W-:-:S02]  /*58be0*/  F2FP.F16.E5M2.UNPACK_B R28, R38 ;  /* 0x00000026ff1c723e */ /* 0x001fc400020004ff */
[----:B------:R-:W-:Y:S02]  /*58bf0*/  F2FP.F16.E5M2.UNPACK_B R29, R39 ;  /* 0x00000027ff1d723e */ /* 0x000fe400020004ff */
[----:B-1----:R-:W-:Y:S02]  /*58c00*/  F2FP.F16.E5M2.UNPACK_B R30, R60 ;  /* 0x0000003cff1e723e */ /* 0x002fe400020004ff */
[----:B------:R-:W-:-:S07]  /*58c10*/  F2FP.F16.E5M2.UNPACK_B R31, R61 ;  /* 0x0000003dff1f723e */ /* 0x000fce00020004ff */
[C---:B--2---:R-:W-:Y:S01]  /*58c20*/  HMMA.16816.F32 R48, R28.reuse, R36, R48 ;  /* 0x000000241c30723c */ /* 0x044fe20000001830 */
[----:B------:R-:W2:Y:S04]  /*58c30*/  LDL.LU.64 R36, [R1+0x6f0] ;  /* 0x0006f00001247983 */ /* 0x000ea80000300a00 */
[----:B------:R-:W2:Y:S03]  /*58c40*/  LDL.LU.64 R38, [R1+0x6f8] ;  /* 0x0006f80001267983 */ /* 0x000ea60000300a00 */
[C---:B------:R-:W-:Y:S08]  /*58c50*/  HMMA.16816.F32 R56, R28.reuse, R34, R56 ;  /* 0x000000221c38723c */ /* 0x040ff00000001838 */
[C---:B---3--:R-:W-:Y:S03]  /*58c60*/  HMMA.16816.F32 R52, R28.reuse, R2, R52 ;  /* 0x000000021c34723c */ /* 0x048fe60000001834 */
[----:B------:R0:W-:Y:S04]  /*58c70*/  STL.64 [R1+0x8a0], R48 ;  /* 0x0008a03001007387 */ /* 0x0001e80000100a00 */
[----:B------:R1:W-:Y:S04]  /*58c80*/  STL.64 [R1+0x8a8], R50 ;  /* 0x0008a83201007387 */ /* 0x0003e80000100a00 */
[----:B0-----:R-:W3:Y:S04]  /*58c90*/  LDL.LU.64 R48, [R1+0x6b0] ;  /* 0x0006b00001307983 */ /* 0x001ee80000300a00 */
[----:B-1----:R-:W3:Y:S04]  /*58ca0*/  LDL.LU.64 R50, [R1+0x6b8] ;  /* 0x0006b80001327983 */ /* 0x002ee80000300a00 */
[----:B------:R-:W-:Y:S04]  /*58cb0*/  STL.64 [R1+0x890], R56 ;  /* 0x0008903801007387 */ /* 0x000fe80000100a00 */
[----:B------:R0:W-:Y:S04]  /*58cc0*/  STL.64 [R1+0x898], R58 ;  /* 0x0008983a01007387 */ /* 0x0001e80000100a00 */
[----:B0-----:R-:W3:Y:S04]  /*58cd0*/  LDL.LU.64 R58, [R1+0x5210] ;  /* 0x00521000013a7983 */ /* 0x001ee80000300a00 */
[----:B------:R-:W3:Y:S04]  /*58ce0*/  LDL.LU.64 R56, [R1+0x5208] ;  /* 0x0052080001387983 */ /* 0x000ee80000300a00 */
[----:B------:R-:W-:Y:S04]  /*58cf0*/  STL.64 [R1+0x880], R52 ;  /* 0x0008803401007387 */ /* 0x000fe80000100a00 */
[----:B------:R0:W-:Y:S04]  /*58d00*/  STL.64 [R1+0x888], R54 ;  /* 0x0008883601007387 */ /* 0x0001e80000100a00 */
[----:B0-----:R-:W3:Y:S04]  /*58d10*/  LDL.LU.64 R54, [R1+0x5200] ;  /* 0x0052000001367983 */ /* 0x001ee80000300a00 */
[----:B------:R-:W3:Y:S01]  /*58d20*/  LDL.LU.64 R52, [R1+0x51f8] ;  /* 0x0051f80001347983 */ /* 0x000ee20000300a00 */
[C---:B----4-:R-:W-:Y:S08]  /*58d30*/  HMMA.16816.F32 R40, R28.reuse, R8, R40 ;  /* 0x000000081c28723c */ /* 0x050ff00000001828 */
[----:B--2---:R-:W-:-:S15]  /*58d40*/  HMMA.16816.F32 R36, R28, R4, R36 ;  /* 0x000000041c24723c */ /* 0x004fde0000001824 */
[----:B------:R-:W-:-:S04]  /*58d50*/  NOP ;  /* 0x0000000000007918 */ /* 0x000fc80000000000 */
[----:B------:R0:W-:Y:S04]  /*58d60*/  STL.64 [R1+0x870], R36 ;  /* 0x0008702401007387 */ /* 0x0001e80000100a00 */
[----:B------:R1:W-:Y:S04]  /*58d70*/  STL.64 [R1+0x878], R38 ;  /* 0x0008782601007387 */ /* 0x0003e80000100a00 */
[----:B0-----:R-:W2:Y:S04]  /*58d80*/  LDL.LU.64 R36, [R1+0x6a0] ;  /* 0x0006a00001247983 */ /* 0x001ea80000300a00 */
[----:B-1----:R-:W2:Y:S01]  /*58d90*/  LDL.LU.64 R38, [R1+0x6a8] ;  /* 0x0006a80001267983 */ /* 0x002ea20000300a00 */
[----:B------:R-:W-:Y:S03]  /*58da0*/  HMMA.16816.F32 R4, R28, R6, R44 ;  /* 0x000000061c04723c */ /* 0x000fe6000000182c */
[----:B------:R-:W4:Y:S04]  /*58db0*/  LDL.LU.64 R44, [R1+0x690] ;  /* 0x00069000012c7983 */ /* 0x000f280000300a00 */
[----:B------:R-:W4:-:S12]  /*58dc0*/  LDL.LU.64 R46, [R1+0x698] ;  /* 0x00069800012e7983 */ /* 0x000f180000300a00 */
[----:B------:R0:W-:Y:S04]  /*58dd0*/  STL.64 [R1+0x860], R4 ;  /* 0x0008600401007387 */ /* 0x0001e80000100a00 */
[----:B------:R-:W-:Y:S04]  /*58de0*/  STL.64 [R1+0x868], R6 ;  /* 0x0008680601007387 */ /* 0x000fe80000100a00 */
[----:B------:R-:W4:Y:S04]  /*58df0*/  LDL.LU R2, [R1+0x1054] ;  /* 0x0010540001027983 */ /* 0x000f280000300800 */
[----:B------:R-:W4:Y:S04]  /*58e00*/  LDL.LU R3, [R1+0x105c] ;  /* 0x00105c0001037983 */ /* 0x000f280000300800 */
[----:B0-----:R-:W4:Y:S04]  /*58e10*/  LDL.LU R4, [R1+0x1064] ;  /* 0x0010640001047983 */ /* 0x001f280000300800 */
[----:B------:R-:W4:Y:S04]  /*58e20*/  LDL.LU R5, [R1+0x106c] ;  /* 0x00106c0001057983 */ /* 0x000f280000300800 */
[----:B------:R0:W-:Y:S04]  /*58e30*/  STL.64 [R1+0x850], R40 ;  /* 0x0008502801007387 */ /* 0x0001e80000100a00 */
[----:B------:R1:W-:Y:S04]  /*58e40*/  STL.64 [R1+0x858], R42 ;  /* 0x0008582a01007387 */ /* 0x0003e80000100a00 */
[----:B0-----:R-:W4:Y:S04]  /*58e50*/  LDL.LU.64 R40, [R1+0x680] ;  /* 0x0006800001287983 */ /* 0x001f280000300a00 */
[----:B-1----:R-:W4:Y:S01]  /*58e60*/  LDL.LU.64 R42, [R1+0x688] ;  /* 0x00068800012a7983 */ /* 0x002f220000300a00 */
[----:B---3--:R-:W-:Y:S03]  /*58e70*/  HMMA.16816.F32 R48, R28, R10, R48 ;  /* 0x0000000a1c30723c */ /* 0x008fe60000001830 */
[----:B------:R-:W3:-:S15]  /*58e80*/  LDL.LU R8, [R1+0x1070] ;  /* 0x0010700001087983 */ /* 0x000ede0000300800 */
[----:B------:R-:W-:Y:S01]  /*58e90*/  NOP ;  /* 0x0000000000007918 */ /* 0x000fe20000000000 */
[----:B------:R0:W-:Y:S04]  /*58ea0*/  STL.64 [R1+0x840], R48 ;  /* 0x0008403001007387 */ /* 0x0001e80000100a00 */
[----:B------:R1:W-:Y:S04]  /*58eb0*/  STL.64 [R1+0x848], R50 ;  /* 0x0008483201007387 */ /* 0x0003e80000100a00 */
[----:B0-----:R-:W3:Y:S04]  /*58ec0*/  LDL.LU.64 R48, [R1+0x660] ;  /* 0x0006600001307983 */ /* 0x001ee80000300a00 */
[----:B-1----:R-:W3:Y:S04]  /*58ed0*/  LDL.LU.64 R50, [R1+0x668] ;  /* 0x0006680001327983 */ /* 0x002ee80000300a00 */
[----:B------:R-:W3:Y:S04]  /*58ee0*/  LDL.LU R10, [R1+0x1060] ;  /* 0x00106000010a7983 */ /* 0x000ee80000300800 */
[----:B------:R-:W3:Y:S01]  /*58ef0*/  LDL.LU R11, [R1+0x1068] ;  /* 0x00106800010b7983 */ /* 0x000ee20000300800 */
[C---:B--2---:R-:W-:Y:S08]  /*58f00*/  HMMA.16816.F32 R36, R28.reuse, R12, R36 ;  /* 0x0000000c1c24723c */ /* 0x044ff00000001824 */
[C---:B----4-:R-:W-:Y:S11]  /*58f10*/  HMMA.16816.F32 R44, R28.reuse, R14, R44 ;  /* 0x0000000e1c2c723c */ /* 0x050ff6000000182c */
[----:B------:R0:W-:Y:S04]  /*58f20*/  STL.64 [R1+0x830], R36 ;  /* 0x0008302401007387 */ /* 0x0001e80000100a00 */
[----:B------:R-:W-:Y:S04]  /*58f30*/  STL.64 [R1+0x838], R38 ;  /* 0x0008382601007387 */ /* 0x000fe80000100a00 */
[----:B0-----:R-:W2:Y:S04]  /*58f40*/  LDL.LU R36, [R1+0xa50] ;  /* 0x000a500001247983 */ /* 0x001ea80000300800 */
[----:B------:R-:W4:Y:S04]  /*58f50*/  LDL.LU R37, [R1+0xa54] ;  /* 0x000a540001257983 */ /* 0x000f280000300800 */
[----:B------:R-:W2:Y:S04]  /*58f60*/  LDL.LU R34, [R1+0xa70] ;  /* 0x000a700001227983 */ /* 0x000ea80000300800 */
[----:B------:R-:W2:Y:S04]  /*58f70*/  LDL.LU.64 R12, [R1+0x650] ;  /* 0x00065000010c7983 */ /* 0x000ea80000300a00 */
[----:B------:R-:W2:Y:S04]  /*58f80*/  LDL.LU.64 R14, [R1+0x658] ;  /* 0x00065800010e7983 */ /* 0x000ea80000300a00 */
[----:B------:R0:W-:Y:S04]  /*58f90*/  STL.64 [R1+0x820], R44 ;  /* 0x0008202c01007387 */ /* 0x0001e80000100a00 */
[----:B------:R1:W-:Y:S01]  /*58fa0*/  STL.64 [R1+0x828], R46 ;  /* 0x0008282e01007387 */ /* 0x0003e20000100a00 */
[C---:B------:R-:W-:Y:S03]  /*58fb0*/  HMMA.16816.F32 R40, R28.reuse, R16, R40 ;  /* 0x000000101c28723c */ /* 0x040fe60000001828 */
[----:B0-----:R-:W4:Y:S04]  /*58fc0*/  LDL.LU.64 R44, [R1+0x640] ;  /* 0x00064000012c7983 */ /* 0x001f280000300a00 */
[----:B-1----:R-:W4:Y:S04]  /*58fd0*/  LDL.LU.64 R46, [R1+0x648] ;  /* 0x00064800012e7983 */ /* 0x002f280000300a00 */
[----:B------:R-:W4:Y:S04]  /*58fe0*/  LDL.LU R35, [R1+0xa74] ;  /* 0x000a740001237983 */ /* 0x000f280000300800 */
        /* <DEDUP_REMOVED lines=8> */
[----:B------:R-:W-:Y:S04]  /*59070*/  STL.64 [R1+0x800], R48 ;  /* 0x0008003001007387 */ /* 0x000fe80000100a00 */
[----:B------:R0:W-:Y:S04]  /*59080*/  STL.64 [R1+0x808], R50 ;  /* 0x0008083201007387 */ /* 0x0001e80000100a00 */
[----:B0-----:R-:W3:Y:S04]  /*59090*/  LDL.LU.64 R50, [R1+0x51f0] ;  /* 0x0051f00001327983 */ /* 0x001ee80000300a00 */
[----:B------:R-:W3:Y:S01]  /*590a0*/  LDL.LU.64 R48, [R1+0x51e8] ;  /* 0x0051e80001307983 */ /* 0x000ee20000300a00 */
[C---:B--2---:R-:W-:Y:S08]  /*590b0*/  HMMA.16816.F32 R12, R28.reuse, R20, R12 ;  /* 0x000000141c0c723c */ /* 0x044ff0000000180c */
[----:B----4-:R-:W-:Y:S11]  /*590c0*/  HMMA.16816.F32 R20, R28, R22, R44 ;  /* 0x000000161c14723c */ /* 0x010ff6000000182c */
[----:B------:R0:W-:Y:S01]  /*590d0*/  STL.64 [R1+0x7f0], R12 ;  /* 0x0007f00c01007387 */ /* 0x0001e20000100a00 */
[----:B------:R-:W-:-:S03]  /*590e0*/  IMAD.MOV.U32 R0, RZ, RZ, R15 ;  /* 0x000000ffff007224 */ /* 0x000fc600078e000f */
[----:B------:R1:W-:Y:S04]  /*590f0*/  STL [R1+0x7f8], R14 ;  /* 0x0007f80e01007387 */ /* 0x0003e80000100800 */
[----:B0-----:R-:W2:Y:S04]  /*59100*/  LDL.LU.64 R12, [R1+0x610] ;  /* 0x00061000010c7983 */ /* 0x001ea80000300a00 */
[----:B-1----:R-:W2:Y:S04]  /*59110*/  LDL.LU.64 R14, [R1+0x618] ;  /* 0x00061800010e7983 */ /* 0x002ea80000300a00 */
[----:B------:R-:W4:Y:S04]  /*59120*/  LDL.LU R6, [R1+0xa94] ;  /* 0x000a940001067983 */ /* 0x000f280000300800 */
[----:B------:R-:W4:Y:S04]  /*59130*/  LDL.LU R7, [R1+0xac0] ;  /* 0x000ac00001077983 */ /* 0x000f280000300800 */
[----:B------:R-:W4:Y:S04]  /*59140*/  LDL.LU R61, [R1+0xac4] ;  /* 0x000ac400013d7983 */ /* 0x000f280000300800 */
[----:B------:R-:W4:Y:S04]  /*59150*/  LDL.LU R60, [R1+0xab0] ;  /* 0x000ab000013c7983 */ /* 0x000f280000300800 */
[----:B------:R-:W-:Y:S04]  /*59160*/  STL [R1+0x4ea0], R0 ;  /* 0x004ea00001007387 */ /* 0x000fe80000100800 */
[----:B------:R-:W4:Y:S04]  /*59170*/  LDL.LU.64 R46, [R1+0x51e0] ;  /* 0x0051e000012e7983 */ /* 0x000f280000300a00 */
[----:B------:R-:W4:Y:S04]  /*59180*/  LDL.LU.64 R44, [R1+0x51d8] ;  /* 0x0051d800012c7983 */ /* 0x000f280000300a00 */
[----:B------:R0:W-:Y:S01]  /*59190*/  STL.64 [R1+0x7e0], R20 ;  /* 0x0007e01401007387 */ /* 0x0001e20000100a00 */
[----:B------:R-:W-:Y:S03]  /*591a0*/  HMMA.16816.F32 R40, R28, R24, R40 ;  /* 0x000000181c28723c */ /* 0x000fe60000001828 */
[----:B------:R1:W-:Y:S04]  /*591b0*/  STL.64 [R1+0x7e8], R22 ;  /* 0x0007e81601007387 */ /* 0x0003e80000100a00 */
[----:B0-----:R-:W4:Y:S04]  /*591c0*/  LDL.LU.64 R20, [R1+0x620] ;  /* 0x0006200001147983 */ /* 0x001f280000300a00 */
[----:B-1----:R-:W4:Y:S04]  /*591d0*/  LDL.LU.64 R22, [R1+0x628] ;  /* 0x0006280001167983 */ /* 0x002f280000300a00 */
[----:B------:R-:W4:Y:S04]  /*591e0*/  LDL.LU R39, [R1+0xab4] ;  /* 0x000ab40001277983 */ /* 0x000f280000300800 */
[----:B------:R-:W-:Y:S01]  /*591f0*/  IMAD.MOV.U32 R0, RZ, RZ, R43 ;  /* 0x000000ffff007224 */ /* 0x000fe200078e002b */
[----:B------:R-:W4:Y:S04]  /*59200*/  LDL.LU R38, [R1+0xa60] ;  /* 0x000a600001267983 */ /* 0x000f280000300800 */
[----:B------:R-:W-:Y:S04]  /*59210*/  STL.64 [R1+0x7d0], R40 ;  /* 0x0007d02801007387 */ /* 0x000fe80000100a00 */
[----:B------:R0:W-:Y:S04]  /*59220*/  STL [R1+0x7d8], R42 ;  /* 0x0007d82a01007387 */ /* 0x0001e80000100800 */
[----:B0-----:R-:W4:Y:S04]  /*59230*/  LDL.LU.64 R42, [R1+0x51d0] ;  /* 0x0051d000012a7983 */ /* 0x001f280000300a00 */
[----:B------:R-:W4:Y:S01]  /*59240*/  LDL.LU.64 R40, [R1+0x51c8] ;  /* 0x0051c80001287983 */ /* 0x000f220000300a00 */
[----:B---3--:R-:W-:-:S02]  /*59250*/  IMAD R2, R2, 0x100, R17 ;  /* 0x0000010002027824 */ /* 0x008fc400078e0211 */
[----:B------:R-:W-:Y:S02]  /*59260*/  IMAD R3, R3, 0x100, R10 ;  /* 0x0000010003037824 */ /* 0x000fe400078e020a */
[----:B------:R-:W-:Y:S02]  /*59270*/  IMAD R4, R4, 0x100, R11 ;  /* 0x0000010004047824 */ /* 0x000fe400078e020b */
[----:B------:R-:W-:Y:S01]  /*59280*/  IMAD R5, R5, 0x100, R8 ;  /* 0x0000010005057824 */ /* 0x000fe200078e0208 */
[----:B------:R-:W-:Y:S02]  /*59290*/  F2FP.F16.E5M2.UNPACK_B R36, R36.H1 ;  /* 0x00000024ff24723e */ /* 0x000fe400030004ff */
[----:B------:R-:W-:Y:S01]  /*592a0*/  F2FP.F16.E5M2.UNPACK_B R37, R37.H1 ;  /* 0x00000025ff25723e */ /* 0x000fe200030004ff */
[----:B------:R-:W-:Y:S01]  /*592b0*/  STL [R1+0x4ee8], R0 ;  /* 0x004ee80001007387 */ /* 0x000fe20000100800 */
[----:B------:R-:W-:Y:S02]  /*592c0*/  F2FP.F16.E5M2.UNPACK_B R34, R34.H1 ;  /* 0x00000022ff22723e */ /* 0x000fe400030004ff */
[----:B------:R-:W-:Y:S01]  /*592d0*/  F2FP.F16.E5M2.UNPACK_B R35, R35.H1 ;  /* 0x00000023ff23723e */ /* 0x000fe200030004ff */
[C---:B--2---:R-:W-:Y:S08]  /*592e0*/  HMMA.16816.F32 R12, R28.reuse, R32, R12 ;  /* 0x000000201c0c723c */ /* 0x044ff0000000180c */
[----:B----4-:R-:W-:Y:S01]  /*592f0*/  HMMA.16816.F32 R20, R28, R26, R20 ;  /* 0x0000001a1c14723c */ /* 0x010fe20000001814 */
[----:B------:R-:W-:-:S02]  /*59300*/  F2FP.F16.E5M2.UNPACK_B R28, R2 ;  /* 0x00000002ff1c723e */ /* 0x000fc400020004ff */
[----:B------:R-:W-:Y:S02]  /*59310*/  F2FP.F16.E5M2.UNPACK_B R29, R3 ;  /* 0x00000003ff1d723e */ /* 0x000fe400020004ff */
[----:B------:R-:W-:Y:S02]  /*59320*/  F2FP.F16.E5M2.UNPACK_B R30, R4 ;  /* 0x00000004ff1e723e */ /* 0x000fe400020004ff */
[----:B------:R-:W-:Y:S02]  /*59330*/  F2FP.F16.E5M2.UNPACK_B R31, R5 ;  /* 0x00000005ff1f723e */ /* 0x000fe400020004ff */
[----:B------:R-:W-:-:S10]  /*59340*/  F2FP.F16.E5M2.UNPACK_B R2, R9.H1 ;  /* 0x00000009ff02723e */ /* 0x000fd400030004ff */
[----:B------:R-:W-:Y:S04]  /*59350*/  STL.64 [R1+0x7c0], R20 ;  /* 0x0007c01401007387 */ /* 0x000fe80000100a00 */
[----:B------:R-:W-:Y:S04]  /*59360*/  STL.64 [R1+0x7c8], R22 ;  /* 0x0007c81601007387 */ /* 0x000fe80000100a00 */
[----:B------:R-:W-:Y:S01]  /*59370*/  STL.64 [R1+0x790], R12 ;  /* 0x0007900c01007387 */ /* 0x000fe20000100a00 */
[C---:B------:R-:W-:Y:S03]  /*59380*/  HMMA.16816.F32 R8, R28.reuse, R34, R44 ;  /* 0x000000221c08723c */ /* 0x040fe6000000182c */
[----:B------:R0:W-:Y:S05]  /*59390*/  STL.64 [R1+0x798], R14 ;  /* 0x0007980e01007387 */ /* 0x0001ea0000100a00 */
[----:B0-----:R-:W-:Y:S01]  /*593a0*/  HMMA.16816.F32 R12, R28, R36, R40 ;  /* 0x000000241c0c723c */ /* 0x001fe20000001828 */
[----:B------:R-:W-:-:S02]  /*593b0*/  F2FP.F16.E5M2.UNPACK_B R3, R6.H1 ;  /* 0x00000006ff03723e */ /* 0x000fc400030004ff */
[----:B------:R-:W-:Y:S02]  /*593c0*/  F2FP.F16.E5M2.UNPACK_B R4, R7.H1 ;  /* 0x00000007ff04723e */ /* 0x000fe400030004ff */
[----:B------:R-:W-:-:S06]  /*593d0*/  F2FP.F16.E5M2.UNPACK_B R5, R61.H1 ;  /* 0x0000003dff05723e */ /* 0x000fcc00030004ff */
[----:B------:R-:W-:-:S08]  /*593e0*/  IMAD.MOV.U32 R0, RZ, RZ, R11 ;  /* 0x000000ffff007224 */ /* 0x000fd000078e000b */
[----:B------:R-:W-:Y:S04]  /*593f0*/  STL.64 [R1+0x8c0], R12 ;  /* 0x0008c00c01007387 */ /* 0x000fe80000100a00 */
[----:B------:R0:W-:Y:S04]  /*59400*/  STL.64 [R1+0x8c8], R14 ;  /* 0x0008c80e01007387 */ /* 0x0001e80000100a00 */
[----:B------:R-:W-:Y:S04]  /*59410*/  STL.64 [R1+0x8e0], R8 ;  /* 0x0008e00801007387 */ /* 0x000fe80000100a00 */
[----:B------:R1:W-:Y:S01]  /*59420*/  STL [R1+0x8e8], R10 ;  /* 0x0008e80a01007387 */ /* 0x0003e20000100800 */
[C---:B0-----:R-:W-:Y:S08]  /*59430*/  HMMA.16816.F32 R12, R28.reuse, R4, R52 ;  /* 0x000000041c0c723c */ /* 0x041ff00000001834 */
[----:B-1----:R-:W-:Y:S01]  /*59440*/  HMMA.16816.F32 R8, R28, R2, R48 ;  /* 0x000000021c08723c */ /* 0x002fe20000001830 */
[----:B------:R-:W-:Y:S01]  /*59450*/  F2FP.F16.E5M2.UNPACK_B R6, R60.H1 ;  /* 0x0000003cff06723e */ /* 0x000fe200030004ff */
[----:B------:R-:W-:Y:S01]  /*59460*/  STL.64 [R1+0x51c0], R34 ;  /* 0x0051c02201007387 */ /* 0x000fe20000100a00 */
[----:B------:R-:W-:-:S03]  /*59470*/  F2FP.F16.E5M2.UNPACK_B R7, R39.H1 ;  /* 0x00000027ff07723e */ /* 0x000fc600030004ff */
[----:B------:R-:W-:-:S13]  /*59480*/  STL [R1+0x4f40], R0 ;  /* 0x004f400001007387 */ /* 0x000fda0000100800 */
[----:B------:R-:W-:Y:S04]  /*59490*/  STL.64 [R1+0x900], R8 ;  /* 0x0009000801007387 */ /* 0x000fe80000100a00 */
[----:B------:R-:W-:Y:S04]  /*594a0*/  STL.64 [R1+0x908], R10 ;  /* 0x0009080a01007387 */ /* 0x000fe80000100a00 */
[----:B------:R-:W-:Y:S04]  /*594b0*/  STL.64 [R1+0x910], R12 ;  /* 0x0009100c01007387 */ /* 0x000fe80000100a00 */
[----:B------:R0:W-:Y:S04]  /*594c0*/  STL.64 [R1+0x918], R14 ;  /* 0x0009180e01007387 */ /* 0x0001e80000100a00 */
[----:B------:R-:W2:Y:S01]  /*594d0*/  LDL.LU R40, [R1+0x70] ;  /* 0x0000700001287983 */ /* 0x000ea20000300800 */
[----:B0-----:R-:W-:-:S15]  /*594e0*/  HMMA.16816.F32 R12, R28, R6, R56 ;  /* 0x000000061c0c723c */ /* 0x001fde0000001838 */
[----:B------:R-:W-:-:S04]  /*594f0*/  NOP ;  /* 0x0000000000007918 */ /* 0x000fc80000000000 */
[----:B------:R0:W-:Y:S04]  /*59500*/  STL.64 [R1+0x930], R12 ;  /* 0x0009300c01007387 */ /* 0x0001e80000100a00 */
[----:B------:R1:W-:Y:S04]  /*59510*/  STL.64 [R1+0x938], R14 ;  /* 0x0009380e01007387 */ /* 0x0003e80000100a00 */
[----:B------:R-:W2:Y:S04]  /*59520*/  LDL.LU R41, [R1+0x74] ;  /* 0x0000740001297983 */ /* 0x000ea80000300800 */
[----:B------:R-:W2:Y:S04]  /*59530*/  LDL.LU R42, [R1+0x78] ;  /* 0x00007800012a7983 */ /* 0x000ea80000300800 */
[----:B------:R-:W2:Y:S04]  /*59540*/  LDL.LU R43, [R1+0x7c] ;  /* 0x00007c00012b7983 */ /* 0x000ea80000300800 */
[----:B------:R-:W3:Y:S04]  /*59550*/  LDL.LU R44, [R1+0x50] ;  /* 0x00005000012c7983 */ /* 0x000ee80000300800 */
[----:B------:R-:W3:Y:S04]  /*59560*/  LDL.LU R45, [R1+0x54] ;  /* 0x00005400012d7983 */ /* 0x000ee80000300800 */
[----:B------:R-:W3:Y:S04]  /*59570*/  LDL.LU R46, [R1+0x58] ;  /* 0x00005800012e7983 */ /* 0x000ee80000300800 */
[----:B------:R-:W3:Y:S04]  /*59580*/  LDL.LU R47, [R1+0x5c] ;  /* 0x00005c00012f7983 */ /* 0x000ee80000300800 */
[----:B------:R-:W4:Y:S04]  /*59590*/  LDL.LU R52, [R1+0x30] ;  /* 0x0000300001347983 */ /* 0x000f280000300800 */
[----:B------:R-:W4:Y:S04]  /*595a0*/  LDL.LU R53, [R1+0x34] ;  /* 0x0000340001357983 */ /* 0x000f280000300800 */
[----:B------:R-:W4:Y:S04]  /*595b0*/  LDL.LU R54, [R1+0x38] ;  /* 0x0000380001367983 */ /* 0x000f280000300800 */
[----:B------:R-:W4:Y:S04]  /*595c0*/  LDL.LU R55, [R1+0x3c] ;  /* 0x00003c0001377983 */ /* 0x000f280000300800 */
[----:B------:R-:W2:Y:S04]  /*595d0*/  LDL.LU R32, [R1] ;  /* 0x0000000001207983 */ /* 0x000ea80000300800 */
[----:B------:R-:W2:Y:S04]  /*595e0*/  LDL.LU R33, [R1+0x4] ;  /* 0x0000040001217983 */ /* 0x000ea80000300800 */
[----:B------:R-:W2:Y:S04]  /*595f0*/  LDL.LU R34, [R1+0x8] ;  /* 0x0000080001227983 */ /* 0x000ea80000300800 */
[----:B------:R-:W2:Y:S04]  /*59600*/  LDL.LU R35, [R1+0xc] ;  /* 0x00000c0001237983 */ /* 0x000ea80000300800 */
[----:B------:R-:W2:Y:S04]  /*59610*/  LDL.LU R9, [R1+0xa64] ;  /* 0x000a640001097983 */ /* 0x000ea80000300800 */
[----:B------:R-:W3:Y:S04]  /*59620*/  LDL.LU R10, [R1+0xa80] ;  /* 0x000a8000010a7983 */ /* 0x000ee80000300800 */
[----:B------:R-:W4:Y:S04]  /*59630*/  LDL.LU R11, [R1+0xa84] ;  /* 0x000a8400010b7983 */ /* 0x000f280000300800 */
[----:B0-----:R-:W4:Y:S04]  /*59640*/  LDL.LU R12, [R1+0xaa0] ;  /* 0x000aa000010c7983 */ /* 0x001f280000300800 */
[----:B------:R-:W4:Y:S04]  /*59650*/  LDL.LU R13, [R1+0xaa4] ;  /* 0x000aa400010d7983 */ /* 0x000f280000300800 */
[----:B-1----:R-:W4:Y:S04]  /*59660*/  LDL.LU R14, [R1+0xad0] ;  /* 0x000ad000010e7983 */ /* 0x002f280000300800 */
        /* <DEDUP_REMOVED lines=16> */
[----:B------:R-:W4:Y:S01]  /*59770*/  LDL.LU R24, [R1+0x60] ;  /* 0x0000600001187983 */ /* 0x000f220000300800 */
[----:B------:R-:W-:-:S03]  /*59780*/  F2FP.F16.E5M2.UNPACK_B R8, R38.H1 ;  /* 0x00000026ff08723e */ /* 0x000fc600030004ff */
[----:B------:R-:W4:Y:S04]  /*59790*/  LDL.LU R25, [R1+0x64] ;  /* 0x0000640001197983 */ /* 0x000f280000300800 */
[----:B------:R-:W4:Y:S04]  /*597a0*/  LDL.LU R26, [R1+0x68] ;  /* 0x00006800011a7983 */ /* 0x000f280000300800 */
[----:B------:R-:W4:Y:S04]  /*597b0*/  LDL.LU R27, [R1+0x6c] ;  /* 0x00006c00011b7983 */ /* 0x000f280000300800 */
[----:B------:R-:W4:Y:S04]  /*597c0*/  LDL.LU R39, [R1+0xb14] ;  /* 0x000b140001277983 */ /* 0x000f280000300800 */
[----:B------:R-:W4:Y:S04]  /*597d0*/  LDL.LU R38, [R1+0xb20] ;  /* 0x000b200001267983 */ /* 0x000f280000300800 */
[----:B------:R-:W-:Y:S04]  /*597e0*/  STL.64 [R1+0x5198], R6 ;  /* 0x0051980601007387 */ /* 0x000fe80000100a00 */
[----:B------:R0:W-:Y:S04]  /*597f0*/  STL.64 [R1+0x5190], R4 ;  /* 0x0051900401007387 */ /* 0x0001e80000100a00 */
[----:B0-----:R-:W4:Y:S04]  /*59800*/  LDL.LU R4, [R1+0x10] ;  /* 0x0000100001047983 */ /* 0x001f280000300800 */
[----:B------:R-:W4:Y:S04]  /*59810*/  LDL.LU R5, [R1+0x14] ;  /* 0x0000140001057983 */ /* 0x000f280000300800 */
[----:B------:R-:W4:Y:S04]  /*59820*/  LDL.LU R6, [R1+0x18] ;  /* 0x0000180001067983 */ /* 0x000f280000300800 */
[----:B------:R-:W4:Y:S01]  /*59830*/  LDL.LU R7, [R1+0x1c] ;  /* 0x00001c0001077983 */ /* 0x000f220000300800 */
[----:B--2---:R-:W-:-:S02]  /*59840*/  F2FP.F16.E5M2.UNPACK_B R9, R9.H1 ;  /* 0x00000009ff09723e */ /* 0x004fc400030004ff */
[----:B---3--:R-:W-:Y:S02]  /*59850*/  F2FP.F16.E5M2.UNPACK_B R10, R10.H1 ;  /* 0x0000000aff0a723e */ /* 0x008fe400030004ff */
[----:B----4-:R-:W-:-:S03]  /*59860*/  F2FP.F16.E5M2.UNPACK_B R11, R11.H1 ;  /* 0x0000000bff0b723e */ /* 0x010fc600030004ff */
[----:B------:R-:W-:Y:S01]  /*59870*/  HMMA.16816.F32 R32, R28, R8, R32 ;  /* 0x000000081c20723c */ /* 0x000fe20000001820 */
[----:B------:R-:W-:Y:S02]  /*59880*/  F2FP.F16.E5M2.UNPACK_B R12, R12.H1 ;  /* 0x0000000cff0c723e */ /* 0x000fe400030004ff */
[----:B------:R-:W-:-:S15]  /*59890*/  F2FP.F16.E5M2.UNPACK_B R13, R13.H1 ;  /* 0x0000000dff0d723e */ /* 0x000fde00030004ff */
[----:B------:R-:W-:Y:S01]  /*598a0*/  NOP ;  /* 0x0000000000007918 */ /* 0x000fe20000000000 */
[----:B------:R-:W-:Y:S04]  /*598b0*/  STL.64 [R1+0x940], R32 ;  /* 0x0009402001007387 */ /* 0x000fe80000100a00 */
[----:B------:R0:W-:Y:S04]  /*598c0*/  STL.64 [R1+0x948], R34 ;  /* 0x0009482201007387 */ /* 0x0001e80000100a00 */
[----:B0-----:R-:W2:Y:S04]  /*598d0*/  LDL.LU.64 R34, [R1+0x51c0] ;  /* 0x0051c00001227983 */ /* 0x001ea80000300a00 */
[----:B------:R-:W-:Y:S04]  /*598e0*/  STL.64 [R1+0x51a8], R10 ;  /* 0x0051a80a01007387 */ /* 0x000fe80000100a00 */
[----:B------:R-:W-:Y:S01]  /*598f0*/  STL.64 [R1+0x51a0], R8 ;  /* 0x0051a00801007387 */ /* 0x000fe20000100a00 */
[----:B------:R-:W-:-:S02]  /*59900*/  F2FP.F16.E5M2.UNPACK_B R14, R14.H1 ;  /* 0x0000000eff0e723e */ /* 0x000fc400030004ff */
[----:B------:R-:W-:Y:S02]  /*59910*/  F2FP.F16.E5M2.UNPACK_B R15, R15.H1 ;  /* 0x0000000fff0f723e */ /* 0x000fe400030004ff */
[----:B------:R-:W-:Y:S02]  /*59920*/  F2FP.F16.E5M2.UNPACK_B R16, R16.H1 ;  /* 0x00000010ff10723e */ /* 0x000fe400030004ff */
[----:B------:R-:W-:Y:S02]  /*59930*/  F2FP.F16.E5M2.UNPACK_B R17, R17.H1 ;  /* 0x00000011ff11723e */ /* 0x000fe400030004ff */
[----:B------:R-:W-:Y:S01]  /*59940*/  F2FP.F16.E5M2.UNPACK_B R18, R18.H1 ;  /* 0x00000012ff12723e */ /* 0x000fe200030004ff */
[----:B------:R-:W-:-:S15]  /*59950*/  HMMA.16816.F32 R4, R28, R10, R4 ;  /* 0x0000000a1c04723c */ /* 0x000fde0000001804 */
[----:B------:R-:W-:-:S04]  /*59960*/  NOP ;  /* 0x0000000000007918 */ /* 0x000fc80000000000 */
[----:B------:R-:W-:Y:S04]  /*59970*/  STL.64 [R1+0x960], R4 ;  /* 0x0009600401007387 */ /* 0x000fe80000100a00 */
[----:B------:R0:W-:Y:S02]  /*59980*/  STL.64 [R1+0x968], R6 ;  /* 0x0009680601007387 */ /* 0x0001e40000100a00 */
[----:B0-----:R-:W-:-:S15]  /*59990*/  HMMA.16816.F32 R4, R28, R12, R56 ;  /* 0x0000000c1c04723c */ /* 0x001fde0000001838 */
[----:B------:R-:W-:-:S04]  /*599a0*/  NOP ;  /* 0x0000000000007918 */ /* 0x000fc80000000000 */
[----:B------:R-:W-:Y:S04]  /*599b0*/  STL.64 [R1+0x980], R4 ;  /* 0x0009800401007387 */ /* 0x000fe80000100a00 */
[----:B------:R0:W-:Y:S02]  /*599c0*/  STL.64 [R1+0x988], R6 ;  /* 0x0009880601007387 */ /* 0x0001e40000100a00 */
[----:B0-----:R-:W-:Y:S02]  /*599d0*/  HMMA.16816.F32 R4, R28, R14, R52 ;  /* 0x0000000e1c04723c */ /* 0x001fe40000001834 */
[----:B------:R-:W-:Y:S04]  /*599e0*/  STL.64 [R1+0x51b8], R14 ;  /* 0x0051b80e01007387 */ /* 0x000fe80000100a00 */
[----:B------:R-:W-:-:S13]  /*599f0*/  STL.64 [R1+0x51b0], R12 ;  /* 0x0051b00c01007387 */ /* 0x000fda0000100a00 */
[----:B------:R-:W-:Y:S04]  /*59a00*/  STL.64 [R1+0x9a0], R4 ;  /* 0x0009a00401007387 */ /* 0x000fe80000100a00 */
[----:B------:R0:W-:Y:S02]  /*59a10*/  STL.64 [R1+0x9a8], R6 ;  /* 0x0009a80601007387 */ /* 0x0001e40000100a00 */
[----:B0-----:R-:W-:Y:S01]  /*59a20*/  HMMA.16816.F32 R4, R28, R16, R48 ;  /* 0x000000101c04723c */ /* 0x001fe20000001830 */
[----:B------:R-:W-:Y:S02]  /*59a30*/  F2FP.F16.E5M2.UNPACK_B R19, R19.H1 ;  /* 0x00000013ff13723e */ /* 0x000fe400030004ff */
[----:B------:R-:W-:-:S15]  /*59a40*/  F2FP.F16.E5M2.UNPACK_B R20, R21.H1 ;  /* 0x00000015ff14723e */ /* 0x000fde00030004ff */
[----:B------:R-:W-:Y:S01]  /*59a50*/  NOP ;  /* 0x0000000000007918 */ /* 0x000fe20000000000 */
[----:B------:R-:W-:Y:S04]  /*59a60*/  STL.64 [R1+0x9c0], R4 ;  /* 0x0009c00401007387 */ /* 0x000fe80000100a00 */
[----:B------:R0:W-:Y:S02]  /*59a70*/  STL.64 [R1+0x9c8], R6 ;  /* 0x0009c80601007387 */ /* 0x0001e40000100a00 */
[----:B0-----:R-:W-:Y:S01]  /*59a80*/  HMMA.16816.F32 R4, R28, R18, R44 ;  /* 0x000000121c04723c */ /* 0x001fe2000000182c */
[----:B------:R-:W-:Y:S01]  /*59a90*/  F2FP.F16.E5M2.UNPACK_B R21, R61.H1 ;  /* 0x0000003dff15723e */ /* 0x000fe200030004ff */
        /* <DEDUP_REMOVED lines=9> */
[----:B------:R0:W-:Y:S04]  /*59b30*/  STL.64 [R1+0x9e8], R6 ;  /* 0x0009e80601007387 */ /* 0x0001e80000100a00 */
[----:B------:R-:W3:Y:S01]  /*59b40*/  LDL.LU R48, [R1+0x1f0] ;  /* 0x0001f00001307983 */ /* 0x000ee20000300800 */
[----:B0-----:R-:W-:-:S15]  /*59b50*/  HMMA.16816.F32 R4, R28, R22, R40 ;  /* 0x000000161c04723c */ /* 0x001fde0000001828 */
[----:B------:R-:W-:-:S04]  /*59b60*/  NOP ;  /* 0x0000000000007918 */ /* 0x000fc80000000000 */
[----:B------:R0:W-:Y:S04]  /*59b70*/  STL.64 [R1+0xa10], R4 ;  /* 0x000a100401007387 */ /* 0x0001e80000100a00 */
[----:B------:R1:W-:Y:S04]  /*59b80*/  STL.64 [R1+0xa18], R6 ;  /* 0x000a180601007387 */ /* 0x0003e80000100a00 */
[----:B------:R-:W3:Y:S04]  /*59b90*/  LDL.LU R49, [R1+0x1f4] ;  /* 0x0001f40001317983 */ /* 0x000ee80000300800 */
[----:B------:R-:W3:Y:S04]  /*59ba0*/  LDL.LU R50, [R1+0x1f8] ;  /* 0x0001f80001327983 */ /* 0x000ee80000300800 */
[----:B------:R-:W3:Y:S04]  /*59bb0*/  LDL.LU R51, [R1+0x1fc] ;  /* 0x0001fc0001337983 */ /* 0x000ee80000300800 */
[----:B------:R-:W4:Y:S04]  /*59bc0*/  LDL.LU R56, [R1+0x210] ;  /* 0x0002100001387983 */ /* 0x000f280000300800 */
[----:B------:R-:W4:Y:S04]  /*59bd0*/  LDL.LU R57, [R1+0x214] ;  /* 0x0002140001397983 */ /* 0x000f280000300800 */
[----:B------:R-:W4:Y:S04]  /*59be0*/  LDL.LU R58, [R1+0x218] ;  /* 0x00021800013a7983 */ /* 0x000f280000300800 */
        /* <DEDUP_REMOVED lines=14> */
[----:B------:R-:W3:Y:S04]  /*59cd0*/  LDL.LU R26, [R1+0xb30] ;  /* 0x000b3000011a7983 */ /* 0x000ee80000300800 */
[----:B------:R-:W4:Y:S04]  /*59ce0*/  LDL.LU R27, [R1+0xb34] ;  /* 0x000b3400011b7983 */ /* 0x000f280000300800 */
[----:B------:R-:W4:Y:S04]  /*59cf0*/  LDL.LU R32, [R1+0xb40] ;  /* 0x000b400001207983 */ /* 0x000f280000300800 */
[----:B0-----:R-:W4:Y:S04]  /*59d00*/  LDL.LU R4, [R1+0x90] ;  /* 0x0000900001047983 */ /* 0x001f280000300800 */
[----:B------:R-:W4:Y:S04]  /*59d10*/  LDL.LU R5, [R1+0x94] ;  /* 0x0000940001057983 */ /* 0x000f280000300800 */
[----:B-1----:R-:W4:Y:S04]  /*59d20*/  LDL.LU R6, [R1+0x98] ;  /* 0x0000980001067983 */ /* 0x002f280000300800 */
        /* <DEDUP_REMOVED lines=28> */
[C---:B------:R-:W-:Y:S08]  /*59ef0*/  HMMA.16816.F32 R12, R28.reuse, R24, R12 ;  /* 0x000000181c0c723c */ /* 0x040ff0000000180c */
[----:B------:R-:W-:Y:S11]  /*59f00*/  HMMA.16816.F32 R8, R28, R26, R8 ;  /* 0x0000001a1c08723c */ /* 0x000ff60000001808 */
        /* <DEDUP_REMOVED lines=10> */
[----:B0-----:R-:W2:Y:S04]  /*59fb0*/  LDL.LU R24, [R1+0x240] ;  /* 0x0002400001187983 */ /* 0x001ea80000300800 */
[----:B------:R-:W2:Y:S04]  /*59fc0*/  LDL.LU R25, [R1+0x244] ;  /* 0x0002440001197983 */ /* 0x000ea80000300800 */
[----:B------:R-:W2:Y:S04]  /*59fd0*/  LDL.LU R26, [R1+0x248] ;  /* 0x00024800011a7983 */ /* 0x000ea80000300800 */
[----:B------:R-:W2:Y:S01]  /*59fe0*/  LDL.LU R27, [R1+0x24c] ;  /* 0x00024c00011b7983 */ /* 0x000ea20000300800 */
[----:B------:R-:W-:-:S02]  /*59ff0*/  F2FP.F16.E5M2.UNPACK_B R32, R32.H1 ;  /* 0x00000020ff20723e */ /* 0x000fc400030004ff */
[----:B------:R-:W-:-:S07]  /*5a000*/  F2FP.F16.E5M2.UNPACK_B R33, R33.H1 ;  /* 0x00000021ff21723e */ /* 0x000fce00030004ff */
[----:B------:R-:W-:Y:S01]  /*5a010*/  HMMA.16816.F32 R28, R28, R32, R4 ;  /* 0x000000201c1c723c */ /* 0x000fe20000001804 */
[----:B------:R-:W3:Y:S04]  /*5a020*/  LDL.LU.64 R6, [R1+0x5198] ;  /* 0x0051980001067983 */ /* 0x000ee80000300a00 */
[----:B------:R-:W3:Y:S01]  /*5a030*/  LDL.LU.64 R4, [R1+0x5190] ;  /* 0x0051900001047983 */ /* 0x000ee20000300a00 */
[----:B------:R-:W-:Y:S02]  /*5a040*/  IMAD R38, R38, 0x100, R40 ;  /* 0x0000010026267824 */ /* 0x000fe400078e0228 */
[----:B------:R-:W-:Y:S02]  /*5a050*/  IMAD R39, R39, 0x100, R41 ;  /* 0x0000010027277824 */ /* 0x000fe400078e0229 */
[----:B------:R-:W-:-:S02]  /*5a060*/  IMAD R40, R43, 0x100, R42 ;  /* 0x000001002b287824 */ /* 0x000fc400078e022a */
[----:B------:R-:W-:-:S07]  /*5a070*/  IMAD R41, R60, 0x100, R61 ;  /* 0x000001003c297824 */ /* 0x000fce00078e023d */
[----:B------:R0:W-:Y:S04]  /*5a080*/  STL.64 [R1+0xa00], R28 ;  /* 0x000a001c01007387 */ /* 0x0001e80000100a00 */
[----:B------:R1:W-:Y:S01]  /*5a090*/  STL.64 [R1+0xa08], R30 ;  /* 0x000a081e01007387 */ /* 0x0003e20000100a00 */
[----:B0-----:R-:W-:Y:S02]  /*5a0a0*/  F2FP.F16.E5M2.UNPACK_B R28, R38 ;  /* 0x00000026ff1c723e */ /* 0x001fe400020004ff */
[----:B------:R-:W-:Y:S02]  /*5a0b0*/  F2FP.F16.E5M2.UNPACK_B R29, R39 ;  /* 0x00000027ff1d723e */ /* 0x000fe400020004ff */
[----:B-1----:R-:W-:Y:S02]  /*5a0c0*/  F2FP.F16.E5M2.UNPACK_B R30, R40 ;  /* 0x00000028ff1e723e */ /* 0x002fe400020004ff */
[----:B------:R-:W-:-:S07]  /*5a0d0*/  F2FP.F16.E5M2.UNPACK_B R31, R41 ;  /* 0x00000029ff1f723e */ /* 0x000fce00020004ff */
[C---:B------:R-:W-:Y:S01]  /*5a0e0*/  HMMA.16816.F32 R20, R28.reuse, R34, R20 ;  /* 0x000000221c14723c */ /* 0x040fe20000001814 */
[----:B------:R-:W-:Y:S07]  /*5a0f0*/  STL.64 [R1+0x5128], R34 ;  /* 0x0051282201007387 */ /* 0x000fee0000100a00 */
[----:B--2---:R-:W-:-:S15]  /*5a100*/  HMMA.16816.F32 R24, R28, R36, R24 ;  /* 0x000000241c18723c */ /* 0x004fde0000001818 */
[----:B------:R-:W-:-:S04]  /*5a110*/  NOP ;  /* 0x0000000000007918 */ /* 0x000fc80000000000 */
[----:B------:R-:W-:Y:S04]  /*5a120*/  STL.64 [R1+0xa20], R24 ;  /* 0x000a201801007387 */ /* 0x000fe80000100a00 */
[----:B------:R0:W-:Y:S04]  /*5a130*/  STL.64 [R1+0xa28], R26 ;  /* 0x000a281a01007387 */ /* 0x0001e80000100a00 */
[----:B------:R-:W-:Y:S04]  /*5a140*/  STL.64 [R1+0x5120], R32 ;  /* 0x0051202001007387 */ /* 0x000fe80000100a00 */
[----:B------:R-:W-:Y:S01]  /*5a150*/  STL.64 [R1+0x9f0], R20 ;  /* 0x0009f01401007387 */ /* 0x000fe20000100a00 */
[C---:B0-----:R-:W-:Y:S03]  /*5a160*/  HMMA.16816.F32 R24, R28.reuse, R2, R16 ;  /* 0x000000021c18723c */ /* 0x041fe60000001810 */
[----:B------:R0:W-:Y:S05]  /*5a170*/  STL.64 [R1+0x9f8], R22 ;  /* 0x0009f81601007387 */ /* 0x0001ea0000100a00 */
[C---:B---3--:R-:W-:Y:S08]  /*5a180*/  HMMA.16816.F32 R16, R28.reuse, R6, R52 ;  /* 0x000000061c10723c */ /* 0x048ff00000001834 */
[C---:B0-----:R-:W-:Y:S03]  /*5a190*/  HMMA.16816.F32 R20, R28.reuse, R4, R56 ;  /* 0x000000041c14723c */ /* 0x041fe60000001838 */
[----:B------:R-:W-:Y:S04]  /*5a1a0*/  STL.64 [R1+0x9b0], R24 ;  /* 0x0009b01801007387 */ /* 0x000fe80000100a00 */
[----:B------:R-:W-:Y:S04]  /*5a1b0*/  STL.64 [R1+0x9b8], R26 ;  /* 0x0009b81a01007387 */ /* 0x000fe80000100a00 */
[----:B------:R-:W-:Y:S08]  /*5a1c0*/  STL.64 [R1+0x5148], R6 ;  /* 0x0051480601007387 */ /* 0x000ff00000100a00 */
[----:B------:R-:W-:Y:S04]  /*5a1d0*/  STL.64 [R1+0x990], R20 ;  /* 0x0009901401007387 */ /* 0x000fe80000100a00 */
[----:B------:R-:W-:Y:S04]  /*5a1e0*/  STL.64 [R1+0x998], R22 ;  /* 0x0009981601007387 */ /* 0x000fe80000100a00 */
[----:B------:R4:W-:Y:S04]  /*5a1f0*/  STL.64 [R1+0x5140], R4 ;  /* 0x0051400401007387 */ /* 0x0009e80000100a00 */
[----:B------:R-:W-:Y:S04]  /*5a200*/  STL.64 [R1+0x970], R16 ;  /* 0x0009701001007387 */ /* 0x000fe80000100a00 */
[----:B------:R0:W-:Y:S01]  /*5a210*/  STL.64 [R1+0x978], R18 ;  /* 0x0009781201007387 */ /* 0x0001e20000100a00 */
[C---:B----4-:R-:W-:Y:S08]  /*5a220*/  HMMA.16816.F32 R4, R28.reuse, R10, R44 ;  /* 0x0000000a1c04723c */ /* 0x050ff0000000182c */
[----:B0-----:R-:W-:Y:S01]  /*5a230*/  HMMA.16816.F32 R16, R28, R8, R48 ;  /* 0x000000081c10723c */ /* 0x001fe20000001830 */
[----:B------:R-:W-:-:S15]  /*5a240*/  STL.64 [R1+0x5168], R10 ;  /* 0x0051680a01007387 */ /* 0x000fde0000100a00 */
[----:B------:R-:W-:-:S03]  /*5a250*/  NOP ;  /* 0x0000000000007918 */ /* 0x000fc60000000000 */
[----:B------:R0:W-:Y:S04]  /*5a260*/  STL.64 [R1+0x950], R16 ;  /* 0x0009501001007387 */ /* 0x0001e80000100a00 */
[----:B------:R1:W-:Y:S04]  /*5a270*/  STL.64 [R1+0x958], R18 ;  /* 0x0009581201007387 */ /* 0x0003e80000100a00 */
[----:B------:R-:W-:Y:S04]  /*5a280*/  STL.64 [R1+0x5160], R8 ;  /* 0x0051600801007387 */ /* 0x000fe80000100a00 */
[----:B------:R-:W-:Y:S04]  /*5a290*/  STL.64 [R1+0x920], R4 ;  /* 0x0009200401007387 */ /* 0x000fe80000100a00 */
[----:B------:R-:W-:Y:S04]  /*5a2a0*/  STL.64 [R1+0x928], R6 ;  /* 0x0009280601007387 */ /* 0x000fe80000100a00 */
[----:B------:R-:W2:Y:S04]  /*5a2b0*/  LDL.LU R48, [R1+0x120] ;  /* 0x0001200001307983 */ /* 0x000ea80000300800 */
[----:B------:R-:W2:Y:S04]  /*5a2c0*/  LDL.LU R49, [R1+0x124] ;  /* 0x0001240001317983 */ /* 0x000ea80000300800 */
[----:B------:R-:W3:Y:S04]  /*5a2d0*/  LDL.LU R50, [R1+0x128] ;  /* 0x0001280001327983 */ /* 0x000ee80000300800 */
[----:B------:R-:W3:Y:S04]  /*5a2e0*/  LDL.LU R51, [R1+0x12c] ;  /* 0x00012c0001337983 */ /* 0x000ee80000300800 */
[----:B---3--:R-:W-:Y:S04]  /*5a2f0*/  STL.64 [R1+0x5188], R50 ;  /* 0x0051883201007387 */ /* 0x008fe80000100a00 */
[----:B--2---:R2:W-:Y:S04]  /*5a300*/  STL.64 [R1+0x5180], R48 ;  /* 0x0051803001007387 */ /* 0x0045e80000100a00 */
        /* <DEDUP_REMOVED lines=8> */
[----:B0-----:R-:W3:Y:S04]  /*5a390*/  LDL.LU R16, [R1+0x1c0] ;  /* 0x0001c00001107983 */ /* 0x001ee80000300800 */
[----:B------:R-:W3:Y:S04]  /*5a3a0*/  LDL.LU R17, [R1+0x1c4] ;  /* 0x0001c40001117983 */ /* 0x000ee80000300800 */
[----:B-1----:R-:W3:Y:S04]  /*5a3b0*/  LDL.LU R18, [R1+0x1c8] ;  /* 0x0001c80001127983 */ /* 0x002ee80000300800 */
[----:B------:R-:W3:Y:S04]  /*5a3c0*/  LDL.LU R19, [R1+0x1cc] ;  /* 0x0001cc0001137983 */ /* 0x000ee80000300800 */
[----:B--2---:R-:W2:Y:S04]  /*5a3d0*/  LDL.LU R48, [R1+0x1d0] ;  /* 0x0001d00001307983 */ /* 0x004ea80000300800 */
[----:B------:R-:W2:Y:S04]  /*5a3e0*/  LDL.LU R49, [R1+0x1d4] ;  /* 0x0001d40001317983 */ /* 0x000ea80000300800 */
[----:B------:R-:W2:Y:S04]  /*5a3f0*/  LDL.LU R50, [R1+0x1d8] ;  /* 0x0001d80001327983 */ /* 0x000ea80000300800 */
[----:B------:R-:W2:Y:S04]  /*5a400*/  LDL.LU R51, [R1+0x1dc] ;  /* 0x0001dc0001337983 */ /* 0x000ea80000300800 */
        /* <DEDUP_REMOVED lines=32> */
[C---:B---3--:R-:W-:Y:S08]  /*5a610*/  HMMA.16816.F32 R16, R28.reuse, R14, R16 ;  /* 0x0000000e1c10723c */ /* 0x048ff00000001810 */
[----:B--2---:R-:W-:-:S15]  /*5a620*/  HMMA.16816.F32 R48, R28, R12, R48 ;  /* 0x0000000c1c30723c */ /* 0x004fde0000001830 */
[----:B------:R-:W-:-:S04]  /*5a630*/  NOP ;  /* 0x0000000000007918 */ /* 0x000fc80000000000 */
[----:B------:R-:W-:Y:S04]  /*5a640*/  STL.64 [R1+0x8f0], R48 ;  /* 0x0008f03001007387 */ /* 0x000fe80000100a00 */
[----:B------:R0:W-:Y:S04]  /*5a650*/  STL.64 [R1+0x8f8], R50 ;  /* 0x0008f83201007387 */ /* 0x0001e80000100a00 */
[----:B0-----:R-:W2:Y:S04]  /*5a660*/  LDL.LU.64 R50, [R1+0x5188] ;  /* 0x0051880001327983 */ /* 0x001ea80000300a00 */
[----:B------:R-:W2:Y:S04]  /*5a670*/  LDL.LU.64 R48, [R1+0x5180] ;  /* 0x0051800001307983 */ /* 0x000ea80000300a00 */
[----:B------:R-:W-:Y:S04]  /*5a680*/  STL.64 [R1+0x8d0], R16 ;  /* 0x0008d01001007387 */ /* 0x000fe80000100a00 */
[----:B------:R0:W-:Y:S04]  /*5a690*/  STL.64 [R1+0x8d8], R18 ;  /* 0x0008d81201007387 */ /* 0x0001e80000100a00 */
[----:B0-----:R-:W4:Y:S04]  /*5a6a0*/  LDL.LU.64 R18, [R1+0x5178] ;  /* 0x0051780001127983 */ /* 0x001f280000300a00 */
[----:B------:R-:W3:Y:S04]  /*5a6b0*/  LDL.LU.64 R16, [R1+0x5170] ;  /* 0x0051700001107983 */ /* 0x000ee80000300a00 */
[----:B------:R-:W-:Y:S04]  /*5a6c0*/  STL.64 [R1+0x5118], R14 ;  /* 0x0051180e01007387 */ /* 0x000fe80000100a00 */
[----:B------:R0:W-:Y:S04]  /*5a6d0*/  STL.64 [R1+0x5110], R12 ;  /* 0x0051100c01007387 */ /* 0x0001e80000100a00 */
[----:B0-----:R-:W2:Y:S04]  /*5a6e0*/  LDL.LU R12, [R1+0x150] ;  /* 0x00015000010c7983 */ /* 0x001ea80000300800 */
[----:B------:R-:W2:Y:S04]  /*5a6f0*/  LDL.LU R13, [R1+0x154] ;  /* 0x00015400010d7983 */ /* 0x000ea80000300800 */
[----:B------:R-:W2:Y:S04]  /*5a700*/  LDL.LU R14, [R1+0x158] ;  /* 0x00015800010e7983 */ /* 0x000ea80000300800 */
[----:B------:R-:W2:Y:S01]  /*5a710*/  LDL.LU R15, [R1+0x15c] ;  /* 0x00015c00010f7983 */ /* 0x000ea20000300800 */
[C---:B----4-:R-:W-:Y:S08]  /*5a720*/  HMMA.16816.F32 R20, R28.reuse, R18, R20 ;  /* 0x000000121c14723c */ /* 0x050ff00000001814 */
[----:B---3--:R-:W-:-:S15]  /*5a730*/  HMMA.16816.F32 R8, R28, R16, R8 ;  /* 0x000000101c08723c */ /* 0x008fde0000001808 */
[----:B------:R-:W-:-:S04]  /*5a740*/  NOP ;  /* 0x0000000000007918 */ /* 0x000fc80000000000 */
[----:B------:R-:W-:Y:S04]  /*5a750*/  STL.64 [R1+0x8b0], R8 ;  /* 0x0008b00801007387 */ /* 0x000fe80000100a00 */
[----:B------:R0:W-:Y:S04]  /*5a760*/  STL.64 [R1+0x8b8], R10 ;  /* 0x0008b80a01007387 */ /* 0x0001e80000100a00 */
[----:B0-----:R-:W3:Y:S04]  /*5a770*/  LDL.LU.64 R10, [R1+0x5168] ;  /* 0x00516800010a7983 */ /* 0x001ee80000300a00 */
[----:B------:R-:W4:Y:S04]  /*5a780*/  LDL.LU.64 R8, [R1+0x5160] ;  /* 0x0051600001087983 */ /* 0x000f280000300a00 */
[----:B------:R-:W-:Y:S04]  /*5a790*/  STL.64 [R1+0x750], R20 ;  /* 0x0007501401007387 */ /* 0x000fe80000100a00 */
[----:B------:R0:W-:Y:S04]  /*5a7a0*/  STL.64 [R1+0x758], R22 ;  /* 0x0007581601007387 */ /* 0x0001e80000100a00 */
[----:B0-----:R-:W2:Y:S04]  /*5a7b0*/  LDL.LU.64 R22, [R1+0x5158] ;  /* 0x0051580001167983 */ /* 0x001ea80000300a00 */
[----:B------:R-:W3:Y:S04]  /*5a7c0*/  LDL.LU.64 R20, [R1+0x5150] ;  /* 0x0051500001147983 */ /* 0x000ee80000300a00 */
[----:B------:R-:W-:Y:S04]  /*5a7d0*/  STL.64 [R1+0x5100], R18 ;  /* 0x0051001201007387 */ /* 0x000fe80000100a00 */
[----:B------:R0:W-:Y:S04]  /*5a7e0*/  STL.64 [R1+0x50f8], R16 ;  /* 0x0050f81001007387 */ /* 0x0001e80000100a00 */
[----:B0-----:R-:W4:Y:S04]  /*5a7f0*/  LDL.LU R16, [R1+0x80] ;  /* 0x0000800001107983 */ /* 0x001f280000300800 */
[----:B------:R-:W4:Y:S04]  /*5a800*/  LDL.LU R17, [R1+0x84] ;  /* 0x0000840001117983 */ /* 0x000f280000300800 */
[----:B------:R-:W4:Y:S04]  /*5a810*/  LDL.LU R18, [R1+0x88] ;  /* 0x0000880001127983 */ /* 0x000f280000300800 */
[----:B------:R-:W4:Y:S01]  /*5a820*/  LDL.LU R19, [R1+0x8c] ;  /* 0x00008c0001137983 */ /* 0x000f220000300800 */
[C---:B--2---:R-:W-:Y:S08]  /*5a830*/  HMMA.16816.F32 R24, R28.reuse, R22, R24 ;  /* 0x000000161c18723c */ /* 0x044ff00000001818 */
        /* <DEDUP_REMOVED lines=12> */
[----:B0-----:R-:W3:Y:S04]  /*5a900*/  LDL.LU R20, [R1+0x160] ;  /* 0x0001600001147983 */ /* 0x001ee80000300800 */
[----:B------:R-:W3:Y:S04]  /*5a910*/  LDL.LU R21, [R1+0x164] ;  /* 0x0001640001157983 */ /* 0x000ee80000300800 */
[----:B------:R-:W3:Y:S04]  /*5a920*/  LDL.LU R22, [R1+0x168] ;  /* 0x0001680001167983 */ /* 0x000ee80000300800 */
[----:B------:R-:W3:Y:S01]  /*5a930*/  LDL.LU R23, [R1+0x16c] ;  /* 0x00016c0001177983 */ /* 0x000ee20000300800 */
[----:B--2---:R-:W-:-:S15]  /*5a940*/  HMMA.16816.F32 R32, R28, R24, R32 ;  /* 0x000000181c20723c */ /* 0x004fde0000001820 */
[----:B------:R-:W-:-:S04]  /*5a950*/  NOP ;  /* 0x0000000000007918 */ /* 0x000fc80000000000 */
[----:B------:R-:W-:Y:S04]  /*5a960*/  STL.64 [R1+0x6f0], R32 ;  /* 0x0006f02001007387 */ /* 0x000fe80000100a00 */
[----:B------:R0:W-:Y:S04]  /*5a970*/  STL.64 [R1+0x6f8], R34 ;  /* 0x0006f82201007387 */ /* 0x0001e80000100a00 */
[----:B0-----:R-:W2:Y:S04]  /*5a980*/  LDL.LU.64 R34, [R1+0x5128] ;  /* 0x0051280001227983 */ /* 0x001ea80000300a00 */
[----:B------:R-:W4:Y:S01]  /*5a990*/  LDL.LU.64 R32, [R1+0x5120] ;  /* 0x0051200001207983 */ /* 0x000f220000300a00 */
[----:B---3--:R-:W-:Y:S01]  /*5a9a0*/  HMMA.16816.F32 R20, R28, R26, R20 ;  /* 0x0000001a1c14723c */ /* 0x008fe20000001814 */
[----:B------:R-:W-:-:S02]  /*5a9b0*/  IMAD R38, R38, 0x100, R40 ;  /* 0x0000010026267824 */ /* 0x000fc400078e0228 */
[----:B------:R-:W-:Y:S02]  /*5a9c0*/  IMAD R39, R0, 0x100, R39 ;  /* 0x0000010000277824 */ /* 0x000fe400078e0227 */
[----:B------:R-:W-:Y:S02]  /*5a9d0*/  IMAD R40, R43, 0x100, R42 ;  /* 0x000001002b287824 */ /* 0x000fe400078e022a */
[----:B------:R-:W-:Y:S01]  /*5a9e0*/  IMAD R41, R60, 0x100, R61 ;  /* 0x000001003c297824 */ /* 0x000fe200078e023d */
[----:B------:R-:W-:Y:S04]  /*5a9f0*/  STL.64 [R1+0x50f0], R26 ;  /* 0x0050f01a01007387 */ /* 0x000fe80000100a00 */
[----:B------:R-:W-:Y:S07]  /*5aa00*/  STL.64 [R1+0x50e8], R24 ;  /* 0x0050e81801007387 */ /* 0x000fee0000100a00 */
[----:B------:R-:W-:Y:S04]  /*5aa10*/  STL.64 [R1+0x6e0], R20 ;  /* 0x0006e01401007387 */ /* 0x000fe80000100a00 */
[----:B------:R-:W-:Y:S01]  /*5aa20*/  STL.64 [R1+0x6e8], R22 ;  /* 0x0006e81601007387 */ /* 0x000fe20000100a00 */
[----:B----4-:R-:W-:Y:S01]  /*5aa30*/  HMMA.16816.F32 R16, R28, R32, R16 ;  /* 0x000000201c10723c */ /* 0x010fe20000001810 */
[----:B------:R-:W-:-:S02]  /*5aa40*/  F2FP.F16.E5M2.UNPACK_B R28, R38 ;  /* 0x00000026ff1c723e */ /* 0x000fc400020004ff */
[----:B------:R-:W-:Y:S02]  /*5aa50*/  F2FP.F16.E5M2.UNPACK_B R29, R39 ;  /* 0x00000027ff1d723e */ /* 0x000fe400020004ff */
[----:B------:R-:W-:Y:S02]  /*5aa60*/  F2FP.F16.E5M2.UNPACK_B R30, R40 ;  /* 0x00000028ff1e723e */ /* 0x000fe400020004ff */
[----:B------:R-:W-:-:S12]  /*5aa70*/  F2FP.F16.E5M2.UNPACK_B R31, R41 ;  /* 0x00000029ff1f723e */ /* 0x000fd800020004ff */
[----:B------:R-:W-:Y:S04]  /*5aa80*/  STL.64 [R1+0x6c0], R16 ;  /* 0x0006c01001007387 */ /* 0x000fe80000100a00 */
[----:B------:R0:W-:Y:S02]  /*5aa90*/  STL.64 [R1+0x6c8], R18 ;  /* 0x0006c81201007387 */ /* 0x0001e40000100a00 */
[C---:B0-----:R-:W-:Y:S08]  /*5aaa0*/  HMMA.16816.F32 R16, R28.reuse, R36, R12 ;  /* 0x000000241c10723c */ /* 0x041ff0000000180c */
[C---:B--2---:R-:W-:Y:S01]  /*5aab0*/  HMMA.16816.F32 R12, R28.reuse, R34, R56 ;  /* 0x000000221c0c723c */ /* 0x044fe20000001838 */
[----:B------:R-:W-:Y:S07]  /*5aac0*/  STL.64 [R1+0x5108], R36 ;  /* 0x0051082401007387 */ /* 0x000fee0000100a00 */
[C---:B------:R-:W-:Y:S03]  /*5aad0*/  HMMA.16816.F32 R20, R28.reuse, R2, R52 ;  /* 0x000000021c14723c */ /* 0x040fe60000001834 */
[----:B------:R-:W-:Y:S04]  /*5aae0*/  STL.64 [R1+0x6b0], R16 ;  /* 0x0006b01001007387 */ /* 0x000fe80000100a00 */
[----:B------:R0:W-:Y:S04]  /*5aaf0*/  STL.64 [R1+0x6b8], R18 ;  /* 0x0006b81201007387 */ /* 0x0001e80000100a00 */
[----:B------:R-:W-:Y:S04]  /*5ab00*/  STL.64 [R1+0x6a0], R12 ;  /* 0x0006a00c01007387 */ /* 0x000fe80000100a00 */
[----:B------:R1:W-:Y:S01]  /*5ab10*/  STL.64 [R1+0x6a8], R14 ;  /* 0x0006a80e01007387 */ /* 0x0003e20000100a00 */
[C---:B0-----:R-:W-:Y:S08]  /*5ab20*/  HMMA.16816.F32 R16, R28.reuse, R4, R48 ;  /* 0x000000041c10723c */ /* 0x041ff00000001830 */
[C---:B-1----:R-:W-:Y:S01]  /*5ab30*/  HMMA.16816.F32 R12, R28.reuse, R6, R44 ;  /* 0x000000061c0c723c */ /* 0x042fe2000000182c */
[----:B------:R0:W-:Y:S04]  /*5ab40*/  STL.64 [R1+0x690], R20 ;  /* 0x0006901401007387 */ /* 0x0001e80000100a00 */
[----:B------:R1:W-:Y:S04]  /*5ab50*/  STL.64 [R1+0x698], R22 ;  /* 0x0006981601007387 */ /* 0x0003e80000100a00 */
[----:B------:R-:W2:Y:S04]  /*5ab60*/  LDL.LU R56, [R1+0x2a0] ;  /* 0x0002a00001387983 */ /* 0x000ea80000300800 */
[----:B------:R-:W-:Y:S04]  /*5ab70*/  STL.64 [R1+0x680], R16 ;  /* 0x0006801001007387 */ /* 0x000fe80000100a00 */
[----:B------:R-:W-:Y:S04]  /*5ab80*/  STL.64 [R1+0x688], R18 ;  /* 0x0006881201007387 */ /* 0x000fe80000100a00 */
[----:B------:R3:W-:Y:S04]  /*5ab90*/  STL.64 [R1+0x660], R12 ;  /* 0x0006600c01007387 */ /* 0x0007e80000100a00 */
[----:B------:R4:W-:Y:S04]  /*5aba0*/  STL.64 [R1+0x668], R14 ;  /* 0x0006680e01007387 */ /* 0x0009e80000100a00 */
[----:B------:R-:W2:Y:S04]  /*5abb0*/  LDL.LU R57, [R1+0x2a4] ;  /* 0x0002a40001397983 */ /* 0x000ea80000300800 */
[----:B------:R-:W2:Y:S04]  /*5abc0*/  LDL.LU R58, [R1+0x2a8] ;  /* 0x0002a800013a7983 */ /* 0x000ea80000300800 */
[----:B------:R-:W2:Y:S04]  /*5abd0*/  LDL.LU R59, [R1+0x2ac] ;  /* 0x0002ac00013b7983 */ /* 0x000ea80000300800 */
[----:B0-----:R-:W2:Y:S04]  /*5abe0*/  LDL.LU R20, [R1+0xb0] ;  /* 0x0000b00001147983 */ /* 0x001ea80000300800 */
[----:B------:R-:W2:Y:S04]  /*5abf0*/  LDL.LU R21, [R1+0xb4] ;  /* 0x0000b40001157983 */ /* 0x000ea80000300800 */
[----:B-1----:R-:W2:Y:S04]  /*5ac00*/  LDL.LU R22, [R1+0xb8] ;  /* 0x0000b80001167983 */ /* 0x002ea80000300800 */
        /* <DEDUP_REMOVED lines=9> */
[----:B---3--:R-:W3:Y:S04]  /*5aca0*/  LDL.LU R12, [R1+0xf0] ;  /* 0x0000f000010c7983 */ /* 0x008ee80000300800 */
[----:B------:R-:W3:Y:S04]  /*5acb0*/  LDL.LU R13, [R1+0xf4] ;  /* 0x0000f400010d7983 */ /* 0x000ee80000300800 */
[----:B----4-:R-:W3:Y:S04]  /*5acc0*/  LDL.LU R14, [R1+0xf8] ;  /* 0x0000f800010e7983 */ /* 0x010ee80000300800 */
        /* <DEDUP_REMOVED lines=27> */
[C---:B--2---:R-:W-:Y:S08]  /*5ae80*/  HMMA.16816.F32 R44, R28.reuse, R8, R44 ;  /* 0x000000081c2c723c */ /* 0x044ff0000000182c */
[C---:B---3--:R-:W-:Y:S11]  /*5ae90*/  HMMA.16816.F32 R12, R28.reuse, R10, R12 ;  /* 0x0000000a1c0c723c */ /* 0x048ff6000000180c */
[----:B------:R0:W-:Y:S04]  /*5aea0*/  STL.64 [R1+0x650], R44 ;  /* 0x0006502c01007387 */ /* 0x0001e80000100a00 */
[----:B------:R1:W-:Y:S04]  /*5aeb0*/  STL.64 [R1+0x658], R46 ;  /* 0x0006582e01007387 */ /* 0x0003e80000100a00 */
[----:B0-----:R-:W2:Y:S04]  /*5aec0*/  LDL.LU R44, [R1+0x2b0] ;  /* 0x0002b000012c7983 */ /* 0x001ea80000300800 */
[----:B------:R-:W2:Y:S04]  /*5aed0*/  LDL.LU R45, [R1+0x2b4] ;  /* 0x0002b400012d7983 */ /* 0x000ea80000300800 */
[----:B-1----:R-:W2:Y:S04]  /*5aee0*/  LDL.LU R46, [R1+0x2b8] ;  /* 0x0002b800012e7983 */ /* 0x002ea80000300800 */
[----:B------:R-:W2:Y:S04]  /*5aef0*/  LDL.LU R47, [R1+0x2bc] ;  /* 0x0002bc00012f7983 */ /* 0x000ea80000300800 */
        /* <DEDUP_REMOVED lines=13> */
[----:B------:R0:W-:Y:S04]  /*5afd0*/  STL.64 [R1+0x630], R36 ;  /* 0x0006302401007387 */ /* 0x0001e80000100a00 */
[----:B------:R-:W-:Y:S04]  /*5afe0*/  STL.64 [R1+0x638], R38 ;  /* 0x0006382601007387 */ /* 0x000fe80000100a00 */
[----:B0-----:R-:W3:Y:S04]  /*5aff0*/  LDL.LU.64 R36, [R1+0x5108] ;  /* 0x0051080001247983 */ /* 0x001ee80000300a00 */
[----:B------:R-:W-:Y:S04]  /*5b000*/  STL.64 [R1+0x620], R16 ;  /* 0x0006201001007387 */ /* 0x000fe80000100a00 */
[----:B------:R0:W-:Y:S04]  /*5b010*/  STL.64 [R1+0x628], R18 ;  /* 0x0006281201007387 */ /* 0x0001e80000100a00 */
[----:B0-----:R-:W4:Y:S04]  /*5b020*/  LDL.LU.64 R18, [R1+0x5100] ;  /* 0x0051000001127983 */ /* 0x001f280000300a00 */
[----:B------:R-:W2:Y:S04]  /*5b030*/  LDL.LU.64 R16, [R1+0x50f8] ;  /* 0x0050f80001107983 */ /* 0x000ea80000300a00 */
[----:B------:R-:W-:Y:S04]  /*5b040*/  STL.64 [R1+0x5088], R14 ;  /* 0x0050880e01007387 */ /* 0x000fe80000100a00 */
[----:B------:R0:W-:Y:S04]  /*5b050*/  STL.64 [R1+0x5080], R12 ;  /* 0x0050800c01007387 */ /* 0x0001e80000100a00 */
[----:B0-----:R-:W3:Y:S04]  /*5b060*/  LDL.LU R12, [R1+0x260] ;  /* 0x00026000010c7983 */ /* 0x001ee80000300800 */
[----:B------:R-:W3:Y:S04]  /*5b070*/  LDL.LU R13, [R1+0x264] ;  /* 0x00026400010d7983 */ /* 0x000ee80000300800 */
[----:B------:R-:W3:Y:S04]  /*5b080*/  LDL.LU R14, [R1+0x268] ;  /* 0x00026800010e7983 */ /* 0x000ee80000300800 */
[----:B------:R-:W3:Y:S01]  /*5b090*/  LDL.LU R15, [R1+0x26c] ;  /* 0x00026c00010f7983 */ /* 0x000ee20000300800 */
[C---:B----4-:R-:W-:Y:S08]  /*5b0a0*/  HMMA.16816.F32 R20, R28.reuse, R18, R20 ;  /* 0x000000121c14723c */ /* 0x050ff00000001814 */
[----:B--2---:R-:W-:-:S15]  /*5b0b0*/  HMMA.16816.F32 R24, R28, R16, R24 ;  /* 0x000000101c18723c */ /* 0x004fde0000001818 */
[----:B------:R-:W-:-:S04]  /*5b0c0*/  NOP ;  /* 0x0000000000007918 */ /* 0x000fc80000000000 */
[----:B------:R-:W-:Y:S04]  /*5b0d0*/  STL.64 [R1+0x610], R24 ;  /* 0x0006101801007387 */ /* 0x000fe80000100a00 */
[----:B------:R0:W-:Y:S04]  /*5b0e0*/  STL.64 [R1+0x618], R26 ;  /* 0x0006181a01007387 */ /* 0x0001e80000100a00 */
[----:B0-----:R-:W2:Y:S04]  /*5b0f0*/  LDL.LU.64 R26, [R1+0x50f0] ;  /* 0x0050f000011a7983 */ /* 0x001ea80000300a00 */
[----:B------:R-:W4:Y:S04]  /*5b100*/  LDL.LU.64 R24, [R1+0x50e8] ;  /* 0x0050e80001187983 */ /* 0x000f280000300a00 */
[----:B------:R-:W-:Y:S04]  /*5b110*/  STL.64 [R1+0x250], R20 ;  /* 0x0002501401007387 */ /* 0x000fe80000100a00 */
[----:B------:R0:W-:Y:S04]  /*5b120*/  STL.64 [R1+0x258], R22 ;  /* 0x0002581601007387 */ /* 0x0001e80000100a00 */
[----:B0-----:R-:W2:Y:S04]  /*5b130*/  LDL.LU.64 R22, [R1+0x50e0] ;  /* 0x0050e00001167983 */ /* 0x001ea80000300a00 */
[----:B------:R-:W3:Y:S04]  /*5b140*/  LDL.LU.64 R20, [R1+0x50d8] ;  /* 0x0050d80001147983 */ /* 0x000ee80000300a00 */
[----:B------:R-:W-:Y:S04]  /*5b150*/  STL.64 [R1+0x5068], R18 ;  /* 0x0050681201007387 */ /* 0x000fe80000100a00 */
[----:B------:R-:W-:Y:S01]  /*5b160*/  STL.64 [R1+0x5060], R16 ;  /* 0x0050601001007387 */ /* 0x000fe20000100a00 */
[----:B------:R-:W-:-:S02]  /*5b170*/  IMAD R38, R54, 0x100, R53 ;  /* 0x0000010036267824 */ /* 0x000fc400078e0235 */
[----:B------:R-:W-:Y:S02]  /*5b180*/  IMAD R39, R0, 0x100, R55 ;  /* 0x0000010000277824 */ /* 0x000fe400078e0237 */
[----:B------:R-:W-:Y:S02]  /*5b190*/  IMAD R40, R43, 0x100, R42 ;  /* 0x000001002b287824 */ /* 0x000fe400078e022a */
[----:B------:R-:W-:Y:S01]  /*5b1a0*/  IMAD R41, R60, 0x100, R61 ;  /* 0x000001003c297824 */ /* 0x000fe200078e023d */
[C---:B------:R-:W-:Y:S08]  /*5b1b0*/  HMMA.16816.F32 R48, R28.reuse, R32, R48 ;  /* 0x000000201c30723c */ /* 0x040ff00000001830 */
[C---:B--2---:R-:W-:Y:S08]  /*5b1c0*/  HMMA.16816.F32 R8, R28.reuse, R22, R8 ;  /* 0x000000161c08723c */ /* 0x044ff00000001808 */
[----:B---3--:R-:W-:Y:S01]  /*5b1d0*/  HMMA.16816.F32 R12, R28, R20, R12 ;  /* 0x000000141c0c723c */ /* 0x008fe2000000180c */
[----:B------:R-:W-:-:S15]  /*5b1e0*/  STL.64 [R1+0x5058], R22 ;  /* 0x0050581601007387 */ /* 0x000fde0000100a00 */
[----:B------:R-:W-:-:S03]  /*5b1f0*/  NOP ;  /* 0x0000000000007918 */ /* 0x000fc60000000000 */
[----:B------:R-:W-:Y:S04]  /*5b200*/  STL.64 [R1+0x240], R12 ;  /* 0x0002400c01007387 */ /* 0x000fe80000100a00 */
[----:B------:R-:W-:Y:S04]  /*5b210*/  STL.64 [R1+0x248], R14 ;  /* 0x0002480e01007387 */ /* 0x000fe80000100a00 */
[----:B------:R-:W-:Y:S04]  /*5b220*/  STL.64 [R1+0x5050], R20 ;  /* 0x0050501401007387 */ /* 0x000fe80000100a00 */
[----:B------:R-:W-:Y:S04]  /*5b230*/  STL.64 [R1+0x230], R8 ;  /* 0x0002300801007387 */ /* 0x000fe80000100a00 */
[----:B------:R4:W-:Y:S02]  /*5b240*/  STL.64 [R1+0x238], R10 ;  /* 0x0002380a01007387 */ /* 0x0009e40000100a00 */
[C---:B----4-:R-:W-:Y:S08]  /*5b250*/  HMMA.16816.F32 R8, R28.reuse, R24, R4 ;  /* 0x000000181c08723c */ /* 0x050ff00000001804 */
[----:B------:R-:W-:Y:S01]  /*5b260*/  HMMA.16816.F32 R4, R28, R26, R56 ;  /* 0x0000001a1c04723c */ /* 0x000fe20000001838 */
[----:B------:R-:W-:Y:S01]  /*5b270*/  F2FP.F16.E5M2.UNPACK_B R28, R38 ;  /* 0x00000026ff1c723e */ /* 0x000fe200020004ff */
[----:B------:R-:W-:Y:S01]  /*5b280*/  STL.64 [R1+0x5078], R26 ;  /* 0x0050781a01007387 */ /* 0x000fe20000100a00 */
[----:B------:R-:W-:-:S02]  /*5b290*/  F2FP.F16.E5M2.UNPACK_B R29, R39 ;  /* 0x00000027ff1d723e */ /* 0x000fc400020004ff */
[----:B------:R-:W-:Y:S02]  /*5b2a0*/  F2FP.F16.E5M2.UNPACK_B R30, R40 ;  /* 0x00000028ff1e723e */ /* 0x000fe400020004ff */
[----:B------:R-:W-:-:S04]  /*5b2b0*/  F2FP.F16.E5M2.UNPACK_B R31, R41 ;  /* 0x00000029ff1f723e */ /* 0x000fc800020004ff */
[----:B------:R-:W-:Y:S04]  /*5b2c0*/  STL.64 [R1+0x220], R8 ;  /* 0x0002200801007387 */ /* 0x000fe80000100a00 */
[----:B------:R-:W-:Y:S04]  /*5b2d0*/  STL.64 [R1+0x228], R10 ;  /* 0x0002280a01007387 */ /* 0x000fe80000100a00 */
[----:B------:R-:W-:Y:S04]  /*5b2e0*/  STL.64 [R1+0x5070], R24 ;  /* 0x0050701801007387 */ /* 0x000fe80000100a00 */
[----:B------:R-:W-:Y:S04]  /*5b2f0*/  STL.64 [R1+0x210], R4 ;  /* 0x0002100401007387 */ /* 0x000fe80000100a00 */
[----:B------:R0:W-:Y:S02]  /*5b300*/  STL.64 [R1+0x218], R6 ;  /* 0x0002180601007387 */ /* 0x0001e40000100a00 */
[C---:B0-----:R-:W-:Y:S02]  /*5b310*/  HMMA.16816.F32 R4, R28.reuse, R36, R44 ;  /* 0x000000241c04723c */ /* 0x041fe4000000182c */
[----:B------:R-:W-:Y:S04]  /*5b320*/  STL.64 [R1+0x4d40], R50 ;  /* 0x004d403201007387 */ /* 0x000fe80000100a00 */
[----:B------:R0:W-:Y:S04]  /*5b330*/  STL.64 [R1+0x4d38], R48 ;  /* 0x004d383001007387 */ /* 0x0001e80000100a00 */
[----:B------:R-:W-:Y:S04]  /*5b340*/  STL.64 [R1+0x5090], R36 ;  /* 0x0050902401007387 */ /* 0x000fe80000100a00 */
[----:B------:R-:W2:Y:S05]  /*5b350*/  LDL.LU R56, [R1+0x3a0] ;  /* 0x0003a00001387983 */ /* 0x000eaa0000300800 */
[----:B------:R1:W-:Y:S04]  /*5b360*/  STL.64 [R1+0x200], R4 ;  /* 0x0002000401007387 */ /* 0x0003e80000100a00 */
[----:B------:R3:W-:Y:S04]  /*5b370*/  STL.64 [R1+0x208], R6 ;  /* 0x0002080601007387 */ /* 0x0007e80000100a00 */
[----:B------:R-:W2:Y:S04]  /*5b380*/  LDL.LU R57, [R1+0x3a4] ;  /* 0x0003a40001397983 */ /* 0x000ea80000300800 */
[----:B------:R-:W4:Y:S04]  /*5b390*/  LDL.LU R58, [R1+0x3a8] ;  /* 0x0003a800013a7983 */ /* 0x000f280000300800 */
[----:B------:R-:W4:Y:S04]  /*5b3a0*/  LDL.LU R59, [R1+0x3ac] ;  /* 0x0003ac00013b7983 */ /* 0x000f280000300800 */
[----:B----4-:R-:W-:Y:S04]  /*5b3b0*/  STL.64 [R1+0x50b0], R58 ;  /* 0x0050b03a01007387 */ /* 0x010fe80000100a00 */
[----:B--2---:R-:W-:Y:S04]  /*5b3c0*/  STL.64 [R1+0x50a8], R56 ;  /* 0x0050a83801007387 */ /* 0x004fe80000100a00 */
[----:B0-----:R-:W2:Y:S04]  /*5b3d0*/  LDL.LU R48, [R1+0x380] ;  /* 0x0003800001307983 */ /* 0x001ea80000300800 */
[----:B------:R-:W2:Y:S04]  /*5b3e0*/  LDL.LU R49, [R1+0x384] ;  /* 0x0003840001317983 */ /* 0x000ea80000300800 */
[----:B------:R-:W4:Y:S04]  /*5b3f0*/  LDL.LU R50, [R1+0x388] ;  /* 0x0003880001327983 */ /* 0x000f280000300800 */
[----:B------:R-:W4:Y:S04]  /*5b400*/  LDL.LU R51, [R1+0x38c] ;  /* 0x00038c0001337983 */ /* 0x000f280000300800 */
[----:B----4-:R-:W-:Y:S04]  /*5b410*/  STL.64 [R1+0x50d0], R50 ;  /* 0x0050d03201007387 */ /* 0x010fe80000100a00 */
[----:B--2---:R0:W-:Y:S04]  /*5b420*/  STL.64 [R1+0x50c8], R48 ;  /* 0x0050c83001007387 */ /* 0x0041e80000100a00 */
[----:B------:R-:W2:Y:S04]  /*5b430*/  LDL.LU R20, [R1+0x340] ;  /* 0x0003400001147983 */ /* 0x000ea80000300800 */
[----:B------:R-:W2:Y:S04]  /*5b440*/  LDL.LU R21, [R1+0x344] ;  /* 0x0003440001157983 */ /* 0x000ea80000300800 */
[----:B------:R-:W2:Y:S04]  /*5b450*/  LDL.LU R22, [R1+0x348] ;  /* 0x0003480001167983 */ /* 0x000ea80000300800 */
[----:B------:R-:W2:Y:S04]  /*5b460*/  LDL.LU R23, [R1+0x34c] ;  /* 0x00034c0001177983 */ /* 0x000ea80000300800 */
[----:B------:R-:W4:Y:S04]  /*5b470*/  LDL.LU R8, [R1+0x2f0] ;  /* 0x0002f00001087983 */ /* 0x000f280000300800 */
[----:B------:R-:W4:Y:S04]  /*5b480*/  LDL.LU R9, [R1+0x2f4] ;  /* 0x0002f40001097983 */ /* 0x000f280000300800 */
[----:B------:R-:W4:Y:S04]  /*5b490*/  LDL.LU R10, [R1+0x2f8] ;  /* 0x0002f800010a7983 */ /* 0x000f280000300800 */
[----:B------:R-:W4:Y:S04]  /*5b4a0*/  LDL.LU R11, [R1+0x2fc] ;  /* 0x0002fc00010b7983 */ /* 0x000f280000300800 */
[----:B-1----:R-:W2:Y:S04]  /*5b4b0*/  LDL.LU R4, [R1+0x2d0] ;  /* 0x0002d00001047983 */ /* 0x002ea80000300800 */
[----:B------:R-:W2:Y:S04]  /*5b4c0*/  LDL.LU R5, [R1+0x2d4] ;  /* 0x0002d40001057983 */ /* 0x000ea80000300800 */
[----:B---3--:R-:W2:Y:S04]  /*5b4d0*/  LDL.LU R6, [R1+0x2d8] ;  /* 0x0002d80001067983 */ /* 0x008ea80000300800 */
[----:B------:R-:W2:Y:S04]  /*5b4e0*/  LDL.LU R7, [R1+0x2dc] ;  /* 0x0002dc0001077983 */ /* 0x000ea80000300800 */
[----:B0-----:R-:W3:Y:S04]  /*5b4f0*/  LDL.LU R48, [R1+0x2c0] ;  /* 0x0002c00001307983 */ /* 0x001ee80000300800 */
[----:B------:R-:W3:Y:S04]  /*5b500*/  LDL.LU R49, [R1+0x2c4] ;  /* 0x0002c40001317983 */ /* 0x000ee80000300800 */
[----:B------:R-:W3:Y:S04]  /*5b510*/  LDL.LU R50, [R1+0x2c8] ;  /* 0x0002c80001327983 */ /* 0x000ee80000300800 */
        /* <DEDUP_REMOVED lines=49> */
[----:B0-----:R-:W3:Y:S04]  /*5b830*/  LDL.LU.64 R58, [R1+0x50b0] ;  /* 0x0050b000013a7983 */ /* 0x001ee80000300a00 */
[----:B------:R-:W3:Y:S04]  /*5b840*/  LDL.LU.64 R56, [R1+0x50a8] ;  /* 0x0050a80001387983 */ /* 0x000ee80000300a00 */
        /* <DEDUP_REMOVED lines=13> */
[----:B------:R0:W-:Y:S04]  /*5b920*/  STL.64 [R1+0x1b0], R36 ;  /* 0x0001b02401007387 */ /* 0x0001e80000100a00 */
[----:B------:R-:W-:Y:S04]  /*5b930*/  STL.64 [R1+0x1b8], R38 ;  /* 0x0001b82601007387 */ /* 0x000fe80000100a00 */
[----:B0-----:R-:W2:Y:S04]  /*5b940*/  LDL.LU.64 R36, [R1+0x5090] ;  /* 0x0050900001247983 */ /* 0x001ea80000300a00 */
        /* <DEDUP_REMOVED lines=37> */
[----:B------:R-:W-:Y:S01]  /*5bba0*/  STL.64 [R1+0x168], R14 ;  /* 0x0001680e01007387 */ /* 0x000fe20000100a00 */
[C---:B--2---:R-:W-:Y:S08]  /*5bbb0*/  HMMA.16816.F32 R4, R28.reuse, R22, R4 ;  /* 0x000000161c04723c */ /* 0x044ff00000001804 */
[----:B----4-:R-:W-:Y:S01]  /*5bbc0*/  HMMA.16816.F32 R8, R28, R20, R8 ;  /* 0x000000141c08723c */ /* 0x010fe20000001808 */
[----:B------:R-:W-:-:S15]  /*5bbd0*/  STL.64 [R1+0x4fb8], R22 ;  /* 0x004fb81601007387 */ /* 0x000fde0000100a00 */
[----:B------:R-:W-:-:S03]  /*5bbe0*/  NOP ;  /* 0x0000000000007918 */ /* 0x000fc60000000000 */
[----:B------:R-:W-:Y:S04]  /*5bbf0*/  STL.64 [R1+0x150], R8 ;  /* 0x0001500801007387 */ /* 0x000fe80000100a00 */
[----:B------:R0:W-:Y:S04]  /*5bc00*/  STL.64 [R1+0x158], R10 ;  /* 0x0001580a01007387 */ /* 0x0001e80000100a00 */
[----:B------:R-:W-:Y:S04]  /*5bc10*/  STL.64 [R1+0x4fb0], R20 ;  /* 0x004fb01401007387 */ /* 0x000fe80000100a00 */
[----:B------:R-:W-:Y:S01]  /*5bc20*/  STL.64 [R1+0x140], R4 ;  /* 0x0001400401007387 */ /* 0x000fe20000100a00 */
[C---:B0-----:R-:W-:Y:S03]  /*5bc30*/  HMMA.16816.F32 R8, R28.reuse, R24, R48 ;  /* 0x000000181c08723c */ /* 0x041fe60000001830 */
[----:B------:R0:W-:Y:S05]  /*5bc40*/  STL.64 [R1+0x148], R6 ;  /* 0x0001480601007387 */ /* 0x0001ea0000100a00 */
[C---:B0-----:R-:W-:Y:S01]  /*5bc50*/  HMMA.16816.F32 R4, R28.reuse, R26, R56 ;  /* 0x0000001a1c04723c */ /* 0x041fe20000001838 */
[----:B------:R-:W-:Y:S10]  /*5bc60*/  STL.64 [R1+0x4fd8], R26 ;  /* 0x004fd81a01007387 */ /* 0x000ff40000100a00 */
[----:B------:R-:W-:Y:S04]  /*5bc70*/  STL.64 [R1+0x130], R8 ;  /* 0x0001300801007387 */ /* 0x000fe80000100a00 */
[----:B------:R-:W-:Y:S04]  /*5bc80*/  STL.64 [R1+0x138], R10 ;  /* 0x0001380a01007387 */ /* 0x000fe80000100a00 */
[----:B------:R0:W-:Y:S04]  /*5bc90*/  STL.64 [R1+0x4fd0], R24 ;  /* 0x004fd01801007387 */ /* 0x0001e80000100a00 */
[----:B------:R-:W-:Y:S04]  /*5bca0*/  STL.64 [R1+0x120], R4 ;  /* 0x0001200401007387 */ /* 0x000fe80000100a00 */
        /* <DEDUP_REMOVED lines=8> */
[----:B--2---:R-:W-:Y:S04]  /*5bd30*/  STL.64 [R1+0x4ff0], R56 ;  /* 0x004ff03801007387 */ /* 0x004fe80000100a00 */
[----:B------:R-:W2:Y:S04]  /*5bd40*/  LDL.LU R48, [R1+0x4a0] ;  /* 0x0004a00001307983 */ /* 0x000ea80000300800 */
[----:B------:R-:W2:Y:S04]  /*5bd50*/  LDL.LU R49, [R1+0x4a4] ;  /* 0x0004a40001317983 */ /* 0x000ea80000300800 */
[----:B------:R-:W3:Y:S04]  /*5bd60*/  LDL.LU R50, [R1+0x4a8] ;  /* 0x0004a80001327983 */ /* 0x000ee80000300800 */
[----:B------:R-:W3:Y:S04]  /*5bd70*/  LDL.LU R51, [R1+0x4ac] ;  /* 0x0004ac0001337983 */ /* 0x000ee80000300800 */
[----:B---3--:R-:W-:Y:S04]  /*5bd80*/  STL.64 [R1+0x5018], R50 ;  /* 0x0050183201007387 */ /* 0x008fe80000100a00 */
[----:B--2---:R1:W-:Y:S04]  /*5bd90*/  STL.64 [R1+0x5010], R48 ;  /* 0x0050103001007387 */ /* 0x0043e80000100a00 */
[----:B------:R-:W2:Y:S04]  /*5bda0*/  LDL.LU R16, [R1+0x430] ;  /* 0x0004300001107983 */ /* 0x000ea80000300800 */
[----:B------:R-:W2:Y:S04]  /*5bdb0*/  LDL.LU R17, [R1+0x434] ;  /* 0x0004340001117983 */ /* 0x000ea80000300800 */
[----:B------:R-:W3:Y:S04]  /*5bdc0*/  LDL.LU R18, [R1+0x438] ;  /* 0x0004380001127983 */ /* 0x000ee80000300800 */
[----:B------:R-:W3:Y:S01]  /*5bdd0*/  LDL.LU R19, [R1+0x43c] ;  /* 0x00043c0001137983 */ /* 0x000ee20000300800 */
[----:B------:R-:W-:Y:S03]  /*5bde0*/  HMMA.16816.F32 R44, R28, R32, R44 ;  /* 0x000000201c2c723c */ /* 0x000fe6000000182c */
[----:B---3--:R-:W-:Y:S04]  /*5bdf0*/  STL.64 [R1+0x5038], R18 ;  /* 0x0050381201007387 */ /* 0x008fe80000100a00 */
[----:B--2---:R2:W-:Y:S04]  /*5be00*/  STL.64 [R1+0x5030], R16 ;  /* 0x0050301001007387 */ /* 0x0045e80000100a00 */
        /* <DEDUP_REMOVED lines=16> */
[----:B--2---:R-:W2:Y:S04]  /*5bf10*/  LDL.LU R16, [R1+0x3c0] ;  /* 0x0003c00001107983 */ /* 0x004ea80000300800 */
[----:B------:R-:W2:Y:S04]  /*5bf20*/  LDL.LU R17, [R1+0x3c4] ;  /* 0x0003c40001117983 */ /* 0x000ea80000300800 */
[----:B------:R-:W2:Y:S04]  /*5bf30*/  LDL.LU R18, [R1+0x3c8] ;  /* 0x0003c80001127983 */ /* 0x000ea80000300800 */
[----:B------:R-:W2:Y:S04]  /*5bf40*/  LDL.LU R19, [R1+0x3cc] ;  /* 0x0003cc0001137983 */ /* 0x000ea80000300800 */
[----:B------:R-:W2:Y:S04]  /*5bf50*/  LDL.LU R32, [R1+0x3b0] ;  /* 0x0003b00001207983 */ /* 0x000ea80000300800 */
[----:B------:R-:W2:Y:S04]  /*5bf60*/  LDL.LU R33, [R1+0x3b4] ;  /* 0x0003b40001217983 */ /* 0x000ea80000300800 */
[----:B------:R-:W2:Y:S04]  /*5bf70*/  LDL.LU R34, [R1+0x3b8] ;  /* 0x0003b80001227983 */ /* 0x000ea80000300800 */
[----:B------:R-:W2:Y:S01]  /*5bf80*/  LDL.LU R35, [R1+0x3bc] ;  /* 0x0003bc0001237983 */ /* 0x000ea20000300800 */
[----:B------:R-:W-:-:S02]  /*5bf90*/  IMAD R38, R54, 0x100, R53 ;  /* 0x0000010036267824 */ /* 0x000fc400078e0235 */
[----:B------:R-:W-:Y:S01]  /*5bfa0*/  IMAD R39, R0, 0x100, R55 ;  /* 0x0000010000277824 */ /* 0x000fe200078e0237 */
[----:B------:R-:W3:Y:S01]  /*5bfb0*/  LDL.LU R8, [R1+0x3f0] ;  /* 0x0003f00001087983 */ /* 0x000ee20000300800 */
[----:B------:R-:W-:Y:S02]  /*5bfc0*/  IMAD R40, R43, 0x100, R42 ;  /* 0x000001002b287824 */ /* 0x000fe400078e022a */
[----:B------:R-:W-:Y:S01]  /*5bfd0*/  IMAD R41, R60, 0x100, R61 ;  /* 0x000001003c297824 */ /* 0x000fe200078e023d */
[----:B------:R-:W-:Y:S01]  /*5bfe0*/  F2FP.F16.E5M2.UNPACK_B R28, R38 ;  /* 0x00000026ff1c723e */ /* 0x000fe200020004ff */
[----:B------:R-:W3:Y:S01]  /*5bff0*/  LDL.LU R9, [R1+0x3f4] ;  /* 0x0003f40001097983 */ /* 0x000ee20000300800 */
[----:B------:R-:W-:Y:S02]  /*5c000*/  F2FP.F16.E5M2.UNPACK_B R29, R39 ;  /* 0x00000027ff1d723e */ /* 0x000fe400020004ff */
[----:B------:R-:W-:Y:S01]  /*5c010*/  F2FP.F16.E5M2.UNPACK_B R30, R40 ;  /* 0x00000028ff1e723e */ /* 0x000fe200020004ff */
[----:B------:R-:W3:Y:S01]  /*5c020*/  LDL.LU R10, [R1+0x3f8] ;  /* 0x0003f800010a7983 */ /* 0x000ee20000300800 */
[----:B------:R-:W-:-:S03]  /*5c030*/  F2FP.F16.E5M2.UNPACK_B R31, R41 ;  /* 0x00000029ff1f723e */ /* 0x000fc600020004ff */
[----:B------:R-:W3:Y:S04]  /*5c040*/  LDL.LU R11, [R1+0x3fc] ;  /* 0x0003fc00010b7983 */ /* 0x000ee80000300800 */
        /* <DEDUP_REMOVED lines=17> */
[----:B------:R-:W4:Y:S04]  /*5c160*/  LDL.LU R47, [R1+0x48c] ;  /* 0x00048c00012f7983 */ /* 0x000f280000300800 */
[----:B------:R-:W4:Y:S04]  /*5c170*/  LDL.LU R20, [R1+0x440] ;  /* 0x0004400001147983 */ /* 0x000f280000300800 */
[----:B------:R-:W4:Y:S04]  /*5c180*/  LDL.LU R21, [R1+0x444] ;  /* 0x0004440001157983 */ /* 0x000f280000300800 */
[----:B------:R-:W4:Y:S04]  /*5c190*/  LDL.LU R22, [R1+0x448] ;  /* 0x0004480001167983 */ /* 0x000f280000300800 */
[----:B------:R-:W4:Y:S01]  /*5c1a0*/  LDL.LU R23, [R1+0x44c] ;  /* 0x00044c0001177983 */ /* 0x000f220000300800 */
[----:B--2---:R-:W-:-:S15]  /*5c1b0*/  HMMA.16816.F32 R32, R28, R36, R32 ;  /* 0x000000241c20723c */ /* 0x004fde0000001820 */
[----:B------:R-:W-:-:S04]  /*5c1c0*/  NOP ;  /* 0x0000000000007918 */ /* 0x000fc80000000000 */
[----:B------:R-:W-:Y:S04]  /*5c1d0*/  STL.64 [R1+0x110], R32 ;  /* 0x0001102001007387 */ /* 0x000fe80000100a00 */
[----:B------:R0:W-:Y:S04]  /*5c1e0*/  STL.64 [R1+0x118], R34 ;  /* 0x0001182201007387 */ /* 0x0001e80000100a00 */
[----:B0-----:R-:W2:Y:S01]  /*5c1f0*/  LDL.LU.64 R34, [R1+0x5048] ;  /* 0x0050480001227983 */ /* 0x001ea20000300a00 */
[C---:B---3--:R-:W-:Y:S03]  /*5c200*/  HMMA.16816.F32 R4, R28.reuse, R2, R4 ;  /* 0x000000021c04723c */ /* 0x048fe60000001804 */
[----:B------:R-:W3:Y:S05]  /*5c210*/  LDL.LU.64 R32, [R1+0x5040] ;  /* 0x0050400001207983 */ /* 0x000eea0000300a00 */
        /* <DEDUP_REMOVED lines=8> */
[----:B0-----:R-:W2:Y:S04]  /*5c2a0*/  LDL.LU.64 R6, [R1+0x5028] ;  /* 0x0050280001067983 */ /* 0x001ea80000300a00 */
[----:B------:R-:W3:Y:S01]  /*5c2b0*/  LDL.LU.64 R4, [R1+0x5020] ;  /* 0x0050200001047983 */ /* 0x000ee20000300a00 */
        /* <DEDUP_REMOVED lines=56> */
[----:B------:R-:W2:Y:S01]  /*5c640*/  LDL.LU.64 R20, [R1+0x4fb0] ;  /* 0x004fb00001147983 */ /* 0x000ea20000300a00 */
[----:B---3--:R-:W-:-:S15]  /*5c650*/  HMMA.16816.F32 R12, R28, R18, R12 ;  /* 0x000000121c0c723c */ /* 0x008fde000000180c */
[----:B------:R-:W-:-:S04]  /*5c660*/  NOP ;  /* 0x0000000000007918 */ /* 0x000fc80000000000 */
[----:B------:R-:W-:Y:S04]  /*5c670*/  STL.64 [R1+0x70], R12 ;  /* 0x0000700c01007387 */ /* 0x000fe80000100a00 */
[----:B------:R0:W-:Y:S01]  /*5c680*/  STL.64 [R1+0x78], R14 ;  /* 0x0000780e01007387 */ /* 0x0001e20000100a00 */
[C---:B--2---:R-:W-:Y:S08]  /*5c690*/  HMMA.16816.F32 R8, R28.reuse, R20, R8 ;  /* 0x000000141c08723c */ /* 0x044ff00000001808 */
[C---:B0-----:R-:W-:Y:S11]  /*5c6a0*/  HMMA.16816.F32 R12, R28.reuse, R22, R4 ;  /* 0x000000161c0c723c */ /* 0x041ff60000001804 */
[----:B------:R-:W-:Y:S04]  /*5c6b0*/  STL.64 [R1+0x60], R8 ;  /* 0x0000600801007387 */ /* 0x000fe80000100a00 */
[----:B------:R4:W-:Y:S01]  /*5c6c0*/  STL.64 [R1+0x68], R10 ;  /* 0x0000680a01007387 */ /* 0x0009e20000100a00 */
[C---:B------:R-:W-:Y:S08]  /*5c6d0*/  HMMA.16816.F32 R4, R28.reuse, R26, R48 ;  /* 0x0000001a1c04723c */ /* 0x040ff00000001830 */
[----:B----4-:R-:W-:Y:S01]  /*5c6e0*/  HMMA.16816.F32 R8, R28, R24, R44 ;  /* 0x000000181c08723c */ /* 0x010fe2000000182c */
[----:B------:R-:W-:Y:S04]  /*5c6f0*/  STL.64 [R1+0x50], R12 ;  /* 0x0000500c01007387 */ /* 0x000fe80000100a00 */
[----:B------:R-:W-:Y:S04]  /*5c700*/  STL.64 [R1+0x58], R14 ;  /* 0x0000580e01007387 */ /* 0x000fe80000100a00 */
[----:B------:R-:W-:Y:S10]  /*5c710*/  STL.64 [R1+0x4f78], R26 ;  /* 0x004f781a01007387 */ /* 0x000ff40000100a00 */
[----:B------:R-:W-:Y:S04]  /*5c720*/  STL.64 [R1+0x40], R8 ;  /* 0x0000400801007387 */ /* 0x000fe80000100a00 */
[----:B------:R-:W-:Y:S04]  /*5c730*/  STL.64 [R1+0x48], R10 ;  /* 0x0000480a01007387 */ /* 0x000fe80000100a00 */
[----:B------:R-:W-:Y:S04]  /*5c740*/  STL.64 [R1+0x4f70], R24 ;  /* 0x004f701801007387 */ /* 0x000fe80000100a00 */
[----:B------:R0:W-:Y:S04]  /*5c750*/  STL.64 [R1+0x30], R4 ;  /* 0x0000300401007387 */ /* 0x0001e80000100a00 */
[----:B------:R1:W-:Y:S04]  /*5c760*/  STL.64 [R1+0x38], R6 ;  /* 0x0000380601007387 */ /* 0x0003e80000100a00 */
[----:B------:R-:W2:Y:S04]  /*5c770*/  LDL.LU R44, [R1+0x550] ;  /* 0x00055000012c7983 */ /* 0x000ea80000300800 */
[----:B------:R-:W2:Y:S04]  /*5c780*/  LDL.LU R45, [R1+0x554] ;  /* 0x00055400012d7983 */ /* 0x000ea80000300800 */
[----:B------:R-:W2:Y:S04]  /*5c790*/  LDL.LU R46, [R1+0x558] ;  /* 0x00055800012e7983 */ /* 0x000ea80000300800 */
[----:B------:R-:W2:Y:S04]  /*5c7a0*/  LDL.LU R47, [R1+0x55c] ;  /* 0x00055c00012f7983 */ /* 0x000ea80000300800 */
[----:B0-----:R-:W3:Y:S04]  /*5c7b0*/  LDL.LU R4, [R1+0x4d0] ;  /* 0x0004d00001047983 */ /* 0x001ee80000300800 */
[----:B------:R-:W3:Y:S04]  /*5c7c0*/  LDL.LU R5, [R1+0x4d4] ;  /* 0x0004d40001057983 */ /* 0x000ee80000300800 */
[----:B-1----:R-:W3:Y:S04]  /*5c7d0*/  LDL.LU R6, [R1+0x4d8] ;  /* 0x0004d80001067983 */ /* 0x002ee80000300800 */
        /* <DEDUP_REMOVED lines=8> */
[----:B------:R-:W2:Y:S01]  /*5c860*/  LDL.LU R15, [R1+0x4bc] ;  /* 0x0004bc00010f7983 */ /* 0x000ea20000300800 */
[----:B------:R-:W-:-:S02]  /*5c870*/  IMAD R38, R54, 0x100, R53 ;  /* 0x0000010036267824 */ /* 0x000fc400078e0235 */
[----:B------:R-:W-:Y:S02]  /*5c880*/  IMAD R52, R43, 0x100, R42 ;  /* 0x000001002b347824 */ /* 0x000fe400078e022a */
[----:B------:R-:W-:Y:S01]  /*5c890*/  IMAD R39, R0, 0x100, R55 ;  /* 0x0000010000277824 */ /* 0x000fe200078e0237 */
[----:B------:R-:W-:Y:S01]  /*5c8a0*/  HMMA.16816.F32 R40, R28, R32, R56 ;  /* 0x000000201c28723c */ /* 0x000fe20000001838 */
[----:B------:R-:W-:Y:S01]  /*5c8b0*/  IMAD R53, R60, 0x100, R61 ;  /* 0x000001003c357824 */ /* 0x000fe200078e023d */
[----:B------:R-:W2:Y:S01]  /*5c8c0*/  LDL.LU R56, [R1+0x4e0] ;  /* 0x0004e00001387983 */ /* 0x000ea20000300800 */
[----:B------:R-:W-:Y:S02]  /*5c8d0*/  F2FP.F16.E5M2.UNPACK_B R28, R38 ;  /* 0x00000026ff1c723e */ /* 0x000fe400020004ff */
[----:B------:R-:W-:Y:S01]  /*5c8e0*/  F2FP.F16.E5M2.UNPACK_B R29, R39 ;  /* 0x00000027ff1d723e */ /* 0x000fe200020004ff */
[----:B------:R-:W2:Y:S01]  /*5c8f0*/  LDL.LU R57, [R1+0x4e4] ;  /* 0x0004e40001397983 */ /* 0x000ea20000300800 */
[----:B------:R-:W-:-:S02]  /*5c900*/  F2FP.F16.E5M2.UNPACK_B R30, R52 ;  /* 0x00000034ff1e723e */ /* 0x000fc400020004ff */
[----:B------:R-:W-:Y:S01]  /*5c910*/  F2FP.F16.E5M2.UNPACK_B R31, R53 ;  /* 0x00000035ff1f723e */ /* 0x000fe200020004ff */
        /* <DEDUP_REMOVED lines=12> */
[----:B------:R0:W-:Y:S04]  /*5c9e0*/  STL [R1+0x4be4], R40 ;  /* 0x004be42801007387 */ /* 0x0001e80000100800 */
[----:B------:R1:W-:Y:S04]  /*5c9f0*/  STL [R1+0x4be0], R41 ;  /* 0x004be02901007387 */ /* 0x0003e80000100800 */
[----:B------:R1:W-:Y:S04]  /*5ca00*/  STL [R1+0x4bdc], R42 ;  /* 0x004bdc2a01007387 */ /* 0x0003e80000100800 */
[----:B------:R1:W-:Y:S04]  /*5ca10*/  STL [R1+0x4bd8], R43 ;  /* 0x004bd82b01007387 */ /* 0x0003e80000100800 */
[----:B0-----:R-:W2:Y:S04]  /*5ca20*/  LDL.LU R40, [R1+0x530] ;  /* 0x0005300001287983 */ /* 0x001ea80000300800 */
[----:B-1----:R-:W2:Y:S04]  /*5ca30*/  LDL.LU R41, [R1+0x534] ;  /* 0x0005340001297983 */ /* 0x002ea80000300800 */
[----:B------:R-:W2:Y:S04]  /*5ca40*/  LDL.LU R42, [R1+0x538] ;  /* 0x00053800012a7983 */ /* 0x000ea80000300800 */
[----:B------:R-:W2:Y:S04]  /*5ca50*/  LDL.LU R43, [R1+0x53c] ;  /* 0x00053c00012b7983 */ /* 0x000ea80000300800 */
[----:B------:R-:W2:Y:S04]  /*5ca60*/  LDL.LU R52, [R1+0x4f0] ;  /* 0x0004f00001347983 */ /* 0x000ea80000300800 */
[----:B------:R-:W2:Y:S04]  /*5ca70*/  LDL.LU R53, [R1+0x4f4] ;  /* 0x0004f40001357983 */ /* 0x000ea80000300800 */
[----:B------:R-:W2:Y:S04]  /*5ca80*/  LDL.LU R54, [R1+0x4f8] ;  /* 0x0004f80001367983 */ /* 0x000ea80000300800 */
[----:B------:R-:W2:Y:S01]  /*5ca90*/  LDL.LU R55, [R1+0x4fc] ;  /* 0x0004fc0001377983 */ /* 0x000ea20000300800 */
[C---:B---3--:R-:W-:Y:S08]  /*5caa0*/  HMMA.16816.F32 R4, R28.reuse, R2, R4 ;  /* 0x000000021c04723c */ /* 0x048ff00000001804 */
[C---:B----4-:R-:W-:Y:S08]  /*5cab0*/  HMMA.16816.F32 R8, R28.reuse, R34, R8 ;  /* 0x000000221c08723c */ /* 0x050ff00000001808 */
[----:B--2---:R-:W-:-:S15]  /*5cac0*/  HMMA.16816.F32 R12, R28, R36, R12 ;  /* 0x000000241c0c723c */ /* 0x004fde000000180c */
[----:B------:R-:W-:-:S04]  /*5cad0*/  NOP ;  /* 0x0000000000007918 */ /* 0x000fc80000000000 */
[----:B------:R-:W-:Y:S04]  /*5cae0*/  STL.64 [R1+0x20], R12 ;  /* 0x0000200c01007387 */ /* 0x000fe80000100a00 */
[----:B------:R0:W-:Y:S04]  /*5caf0*/  STL.64 [R1+0x28], R14 ;  /* 0x0000280e01007387 */ /* 0x0001e80000100a00 */
[----:B0-----:R-:W2:Y:S04]  /*5cb00*/  LDL.LU.64 R14, [R1+0x4fa8] ;  /* 0x004fa800010e7983 */ /* 0x001ea80000300a00 */
[----:B------:R-:W3:Y:S04]  /*5cb10*/  LDL.LU.64 R12, [R1+0x4fa0] ;  /* 0x004fa000010c7983 */ /* 0x000ee80000300a00 */
[----:B------:R-:W-:Y:S04]  /*5cb20*/  STL [R1+0x4f4c], R37 ;  /* 0x004f4c2501007387 */ /* 0x000fe80000100800 */
[----:B------:R-:W-:Y:S04]  /*5cb30*/  STL.64 [R1+0x10], R8 ;  /* 0x0000100801007387 */ /* 0x000fe80000100a00 */
[----:B------:R0:W-:Y:S04]  /*5cb40*/  STL.64 [R1+0x18], R10 ;  /* 0x0000180a01007387 */ /* 0x0001e80000100a00 */
[----:B0-----:R-:W4:Y:S04]  /*5cb50*/  LDL.LU.64 R10, [R1+0x4f98] ;  /* 0x004f9800010a7983 */ /* 0x001f280000300a00 */
[----:B------:R-:W2:Y:S04]  /*5cb60*/  LDL.LU.64 R8, [R1+0x4f90] ;  /* 0x004f900001087983 */ /* 0x000ea80000300a00 */
[----:B------:R-:W-:Y:S04]  /*5cb70*/  STL.64 [R1], R4 ;  /* 0x0000000401007387 */ /* 0x000fe80000100a00 */
[----:B------:R0:W-:Y:S04]  /*5cb80*/  STL.64 [R1+0x8], R6 ;  /* 0x0000080601007387 */ /* 0x0001e80000100a00 */
[----:B0-----:R-:W2:Y:S04]  /*5cb90*/  LDL.LU.64 R6, [R1+0x4f88] ;  /* 0x004f880001067983 */ /* 0x001ea80000300a00 */
[----:B------:R-:W2:Y:S02]  /*5cba0*/  LDL.LU.64 R4, [R1+0x4f80] ;  /* 0x004f800001047983 */ /* 0x000ea40000300a00 */
[C---:B--2---:R-:W-:Y:S08]  /*5cbb0*/  HMMA.16816.F32 R56, R28.reuse, R4, R56 ;  /* 0x000000041c38723c */ /* 0x044ff00000001838 */
[C---:B------:R-:W-:Y:S11]  /*5cbc0*/  HMMA.16816.F32 R52, R28.reuse, R6, R52 ;  /* 0x000000061c34723c */ /* 0x040ff60000001834 */
[----:B------:R-:W-:Y:S04]  /*5cbd0*/  STL.64 [R1+0x4bb0], R58 ;  /* 0x004bb03a01007387 */ /* 0x000fe80000100a00 */
[----:B------:R0:W-:Y:S04]  /*5cbe0*/  STL.64 [R1+0x4ba8], R56 ;  /* 0x004ba83801007387 */ /* 0x0001e80000100a00 */
[----:B0-----:R-:W3:Y:S04]  /*5cbf0*/  LDL.LU R56, [R1+0x520] ;  /* 0x0005200001387983 */ /* 0x001ee80000300800 */
[----:B------:R-:W3:Y:S04]  /*5cc00*/  LDL.LU R57, [R1+0x524] ;  /* 0x0005240001397983 */ /* 0x000ee80000300800 */
[----:B------:R-:W3:Y:S04]  /*5cc10*/  LDL.LU R58, [R1+0x528] ;  /* 0x00052800013a7983 */ /* 0x000ee80000300800 */
[----:B------:R-:W3:Y:S04]  /*5cc20*/  LDL.LU R59, [R1+0x52c] ;  /* 0x00052c00013b7983 */ /* 0x000ee80000300800 */
[----:B------:R-:W-:Y:S04]  /*5cc30*/  STL.64 [R1+0x4f58], R6 ;  /* 0x004f580601007387 */ /* 0x000fe80000100a00 */
[----:B------:R0:W-:Y:S04]  /*5cc40*/  STL.64 [R1+0x4f50], R4 ;  /* 0x004f500401007387 */ /* 0x0001e80000100a00 */
[----:B0-----:R-:W2:Y:S04]  /*5cc50*/  LDL.LU R4, [R1+0x510] ;  /* 0x0005100001047983 */ /* 0x001ea80000300800 */
[----:B------:R-:W2:Y:S04]  /*5cc60*/  LDL.LU R5, [R1+0x514] ;  /* 0x0005140001057983 */ /* 0x000ea80000300800 */
[----:B------:R-:W2:Y:S04]  /*5cc70*/  LDL.LU R6, [R1+0x518] ;  /* 0x0005180001067983 */ /* 0x000ea80000300800 */
[----:B------:R-:W2:Y:S04]  /*5cc80*/  LDL.LU R7, [R1+0x51c] ;  /* 0x00051c0001077983 */ /* 0x000ea80000300800 */
[----:B------:R-:W-:Y:S04]  /*5cc90*/  STL.64 [R1+0x4bc0], R54 ;  /* 0x004bc03601007387 */ /* 0x000fe80000100a00 */
[----:B------:R0:W-:Y:S04]  /*5cca0*/  STL.64 [R1+0x4bb8], R52 ;  /* 0x004bb83401007387 */ /* 0x0001e80000100a00 */
[----:B0-----:R-:W3:Y:S04]  /*5ccb0*/  LDL.LU R52, [R1+0x500] ;  /* 0x0005000001347983 */ /* 0x001ee80000300800 */
[----:B------:R-:W3:Y:S04]  /*5ccc0*/  LDL.LU R53, [R1+0x504] ;  /* 0x0005040001357983 */ /* 0x000ee80000300800 */
[----:B------:R-:W3:Y:S04]  /*5ccd0*/  LDL.LU R54, [R1+0x508] ;  /* 0x0005080001367983 */ /* 0x000ee80000300800 */
[----:B------:R-:W3:Y:S04]  /*5cce0*/  LDL.LU R55, [R1+0x50c] ;  /* 0x00050c0001377983 */ /* 0x000ee80000300800 */
[----:B----4-:R-:W-:Y:S01]  /*5ccf0*/  STL.64 [R1+0x4f68], R10 ;  /* 0x004f680a01007387 */ /* 0x010fe20000100a00 */
[C---:B------:R-:W-:Y:S08]  /*5cd00*/  HMMA.16816.F32 R40, R28.reuse, R14, R40 ;  /* 0x0000000e1c28723c */ /* 0x040ff00000001828 */
[C---:B--2---:R-:W-:Y:S08]  /*5cd10*/  HMMA.16816.F32 R4, R28.reuse, R10, R4 ;  /* 0x0000000a1c04723c */ /* 0x044ff00000001804 */
[----:B---3--:R-:W-:-:S15]  /*5cd20*/  HMMA.16816.F32 R52, R28, R8, R52 ;  /* 0x000000081c34723c */ /* 0x008fde0000001834 */
[----:B------:R-:W-:-:S04]  /*5cd30*/  NOP ;  /* 0x0000000000007918 */ /* 0x000fc80000000000 */
[----:B------:R-:W-:Y:S04]  /*5cd40*/  STL.64 [R1+0x260], R52 ;  /* 0x0002603401007387 */ /* 0x000fe80000100a00 */
[----:B------:R-:W-:Y:S04]  /*5cd50*/  STL.64 [R1+0x268], R54 ;  /* 0x0002683601007387 */ /* 0x000fe80000100a00 */
[----:B------:R-:W-:Y:S04]  /*5cd60*/  STL.64 [R1+0x4f60], R8 ;  /* 0x004f600801007387 */ /* 0x000fe80000100a00 */
[----:B------:R-:W-:Y:S04]  /*5cd70*/  STL.64 [R1+0x280], R4 ;  /* 0x0002800401007387 */ /* 0x000fe80000100a00 */
[----:B------:R0:W-:Y:S02]  /*5cd80*/  STL.64 [R1+0x288], R6 ;  /* 0x0002880601007387 */ /* 0x0001e40000100a00 */
[C---:B0-----:R-:W-:Y:S08]  /*5cd90*/  HMMA.16816.F32 R4, R28.reuse, R12, R56 ;  /* 0x0000000c1c04723c */ /* 0x041ff00000001838 */
[C---:B------:R-:W-:Y:S11]  /*5cda0*/  HMMA.16816.F32 R8, R28.reuse, R16, R24 ;  /* 0x000000101c08723c */ /* 0x040ff60000001818 */
[----:B------:R-:W-:Y:S04]  /*5cdb0*/  STL.64 [R1+0x2a0], R4 ;  /* 0x0002a00401007387 */ /* 0x000fe80000100a00 */
[----:B------:R0:W-:Y:S02]  /*5cdc0*/  STL.64 [R1+0x2a8], R6 ;  /* 0x0002a80601007387 */ /* 0x0001e40000100a00 */
[C---:B0-----:R-:W-:Y:S02]  /*5cdd0*/  HMMA.16816.F32 R4, R28.reuse, R18, R44 ;  /* 0x000000121c04723c */ /* 0x041fe4000000182c */
[----:B------:R-:W-:Y:S04]  /*5cde0*/  STL.64 [R1+0x2c0], R40 ;  /* 0x0002c02801007387 */ /* 0x000fe80000100a00 */
[----:B------:R-:W-:Y:S04]  /*5cdf0*/  STL.64 [R1+0x2c8], R42 ;  /* 0x0002c82a01007387 */ /* 0x000fe80000100a00 */
[----:B------:R-:W-:Y:S04]  /*5ce00*/  STL.64 [R1+0x4f28], R18 ;  /* 0x004f281201007387 */ /* 0x000fe80000100a00 */
[----:B------:R-:W-:Y:S04]  /*5ce10*/  STL.64 [R1+0x2f0], R8 ;  /* 0x0002f00801007387 */ /* 0x000fe80000100a00 */
[----:B------:R-:W-:Y:S04]  /*5ce20*/  STL.64 [R1+0x2f8], R10 ;  /* 0x0002f80a01007387 */ /* 0x000fe80000100a00 */
[----:B------:R-:W-:Y:S04]  /*5ce30*/  STL.64 [R1+0x4f20], R16 ;  /* 0x004f201001007387 */ /* 0x000fe80000100a00 */
[----:B------:R-:W-:Y:S04]  /*5ce40*/  STL.64 [R1+0x300], R4 ;  /* 0x0003000401007387 */ /* 0x000fe80000100a00 */
[----:B------:R0:W-:Y:S02]  /*5ce50*/  STL.64 [R1+0x308], R6 ;  /* 0x0003080601007387 */ /* 0x0001e40000100a00 */
[----:B0-----:R-:W-:Y:S02]  /*5ce60*/  HMMA.16816.F32 R4, R28, R20, R48 ;  /* 0x000000141c04723c */ /* 0x001fe40000001830 */
[----:B------:R-:W2:-:S15]  /*5ce70*/  LDL.LU R48, [R1+0x670] ;  /* 0x0006700001307983 */ /* 0x000e9e0000300800 */
[----:B------:R-:W-:Y:S02]  /*5ce80*/  NOP ;  /* 0x0000000000007918 */ /* 0x000fe40000000000 */
        /* <DEDUP_REMOVED lines=41> */
[----:B---3--:R-:W-:-:S15]  /*5d120*/  HMMA.16816.F32 R24, R28, R22, R24 ;  /* 0x000000161c18723c */ /* 0x008fde0000001818 */
[----:B------:R-:W-:-:S04]  /*5d130*/  NOP ;  /* 0x0000000000007918 */ /* 0x000fc80000000000 */
[----:B------:R-:W-:Y:S02]  /*5d140*/  IMAD.MOV.U32 R42, RZ, RZ, R26 ;  /* 0x000000ffff2a7224 */ /* 0x000fe400078e001a */
[----:B------:R-:W-:Y:S02]  /*5d150*/  IMAD.MOV.U32 R43, RZ, RZ, R27 ;  /* 0x000000ffff2b7224 */ /* 0x000fe400078e001b */
[----:B------:R-:W-:Y:S01]  /*5d160*/  IMAD.MOV.U32 R40, RZ, RZ, R24 ;  /* 0x000000ffff287224 */ /* 0x000fe200078e0018 */
[----:B------:R-:W3:Y:S01]  /*5d170*/  LDL.LU.64 R26, [R1+0x4f78] ;  /* 0x004f7800011a7983 */ /* 0x000ee20000300a00 */
[----:B------:R-:W-:-:S03]  /*5d180*/  IMAD.MOV.U32 R41, RZ, RZ, R25 ;  /* 0x000000ffff297224 */ /* 0x000fc600078e0019 */
[----:B------:R-:W3:Y:S04]  /*5d190*/  LDL.LU.64 R24, [R1+0x4f70] ;  /* 0x004f700001187983 */ /* 0x000ee80000300a00 */
        /* <DEDUP_REMOVED lines=8> */
[----:B0-----:R-:W3:Y:S04]  /*5d220*/  LDL.LU R40, [R1+0x5b0] ;  /* 0x0005b00001287983 */ /* 0x001ee80000300800 */
[----:B------:R-:W3:Y:S04]  /*5d230*/  LDL.LU R41, [R1+0x5b4] ;  /* 0x0005b40001297983 */ /* 0x000ee80000300800 */
[----:B------:R-:W3:Y:S04]  /*5d240*/  LDL.LU R42, [R1+0x5b8] ;  /* 0x0005b800012a7983 */ /* 0x000ee80000300800 */
[----:B------:R-:W3:Y:S01]  /*5d250*/  LDL.LU R43, [R1+0x5bc] ;  /* 0x0005bc00012b7983 */ /* 0x000ee20000300800 */
[----:B--2---:R-:W-:-:S02]  /*5d260*/  IMAD R38, R38, 0x100, R37 ;  /* 0x0000010026267824 */ /* 0x004fc400078e0225 */
[----:B----4-:R-:W-:Y:S02]  /*5d270*/  IMAD R39, R39, 0x100, R32 ;  /* 0x0000010027277824 */ /* 0x010fe400078e0220 */
[----:B------:R-:W-:Y:S01]  /*5d280*/  IMAD R60, R60, 0x100, R33 ;  /* 0x000001003c3c7824 */ /* 0x000fe200078e0221 */
[C---:B---3--:R-:W-:Y:S08]  /*5d290*/  HMMA.16816.F32 R4, R28.reuse, R26, R4 ;  /* 0x0000001a1c04723c */ /* 0x048ff00000001804 */
[----:B------:R-:W-:-:S15]  /*5d2a0*/  HMMA.16816.F32 R8, R28, R24, R8 ;  /* 0x000000181c08723c */ /* 0x000fde0000001808 */
        /* <DEDUP_REMOVED lines=14> */
[----:B------:R-:W2:Y:S04]  /*5d390*/  LDL.LU R27, [R1+0x59c] ;  /* 0x00059c00011b7983 */ /* 0x000ea80000300800 */
[----:B------:R-:W2:Y:S04]  /*5d3a0*/  LDL.LU R37, [R1+0x4f4c] ;  /* 0x004f4c0001257983 */ /* 0x000ea80000300800 */
[----:B------:R-:W2:Y:S04]  /*5d3b0*/  LDL.LU R32, [R1+0x4f48] ;  /* 0x004f480001207983 */ /* 0x000ea80000300800 */
[----:B------:R-:W2:Y:S01]  /*5d3c0*/  LDL.LU R33, [R1+0x4f44] ;  /* 0x004f440001217983 */ /* 0x000ea20000300800 */
[----:B------:R-:W-:-:S03]  /*5d3d0*/  IMAD R61, R61, 0x100, R0 ;  /* 0x000001003d3d7824 */ /* 0x000fc600078e0200 */
[----:B------:R-:W3:Y:S01]  /*5d3e0*/  LDL.LU R0, [R1+0x4f40] ;  /* 0x004f400001007983 */ /* 0x000ee20000300800 */
[----:B--2---:R-:W-:Y:S01]  /*5d3f0*/  HMMA.16816.F32 R24, R28, R32, R24 ;  /* 0x000000201c18723c */ /* 0x004fe20000001818 */
[----:B------:R-:W-:Y:S02]  /*5d400*/  F2FP.F16.E5M2.UNPACK_B R28, R38 ;  /* 0x00000026ff1c723e */ /* 0x000fe400020004ff */
[----:B------:R-:W-:Y:S02]  /*5d410*/  F2FP.F16.E5M2.UNPACK_B R29, R39 ;  /* 0x00000027ff1d723e */ /* 0x000fe400020004ff */
[----:B------:R-:W-:Y:S02]  /*5d420*/  F2FP.F16.E5M2.UNPACK_B R30, R60 ;  /* 0x0000003cff1e723e */ /* 0x000fe400020004ff */
[----:B------:R-:W-:-:S07]  /*5d430*/  F2FP.F16.E5M2.UNPACK_B R31, R61 ;  /* 0x0000003dff1f723e */ /* 0x000fce00020004ff */
[C---:B------:R-:W-:Y:S05]  /*5d440*/  HMMA.16816.F32 R20, R28.reuse, R34, R20 ;  /* 0x000000221c14723c */ /* 0x040fea0000001814 */
[----:B------:R-:W-:Y:S04]  /*5d450*/  STL.64 [R1+0x360], R24 ;  /* 0x0003601801007387 */ /* 0x000fe80000100a00 */
[----:B------:R0:W-:Y:S02]  /*5d460*/  STL.64 [R1+0x368], R26 ;  /* 0x0003681a01007387 */ /* 0x0001e40000100a00 */
[----:B0-----:R-:W-:Y:S02]  /*5d470*/  HMMA.16816.F32 R24, R28, R36, R40 ;  /* 0x000000241c18723c */ /* 0x001fe40000001828 */
[----:B------:R-:W-:-:S15]  /*5d480*/  STL.64 [R1+0x4f18], R34 ;  /* 0x004f182201007387 */ /* 0x000fde0000100a00 */
[----:B------:R-:W-:Y:S02]  /*5d490*/  NOP ;  /* 0x0000000000007918 */ /* 0x000fe40000000000 */
[----:B------:R-:W-:Y:S04]  /*5d4a0*/  STL.64 [R1+0x3a0], R24 ;  /* 0x0003a01801007387 */ /* 0x000fe80000100a00 */
[----:B------:R0:W-:Y:S04]  /*5d4b0*/  STL.64 [R1+0x3a8], R26 ;  /* 0x0003a81a01007387 */ /* 0x0001e80000100a00 */
[----:B------:R-:W-:Y:S04]  /*5d4c0*/  STL.64 [R1+0x4f10], R32 ;  /* 0x004f102001007387 */ /* 0x000fe80000100a00 */
[----:B------:R-:W-:Y:S01]  /*5d4d0*/  STL.64 [R1+0x3b0], R20 ;  /* 0x0003b01401007387 */ /* 0x000fe20000100a00 */
[C---:B0-----:R-:W-:Y:S03]  /*5d4e0*/  HMMA.16816.F32 R24, R28.reuse, R2, R16 ;  /* 0x000000021c18723c */ /* 0x041fe60000001810 */
[----:B------:R0:W-:Y:S05]  /*5d4f0*/  STL.64 [R1+0x3b8], R22 ;  /* 0x0003b81601007387 */ /* 0x0001ea0000100a00 */
[C---:B----4-:R-:W-:Y:S08]  /*5d500*/  HMMA.16816.F32 R16, R28.reuse, R6, R56 ;  /* 0x000000061c10723c */ /* 0x050ff00000001838 */
        /* <DEDUP_REMOVED lines=9> */
[C---:B0-----:R-:W-:Y:S08]  /*5d5a0*/  HMMA.16816.F32 R4, R28.reuse, R10, R48 ;  /* 0x0000000a1c04723c */ /* 0x041ff00000001830 */
[----:B---3--:R-:W-:Y:S01]  /*5d5b0*/  HMMA.16816.F32 R16, R28, R8, R44 ;  /* 0x000000081c10723c */ /* 0x008fe2000000182c */
[----:B------:R-:W2:-:S15]  /*5d5c0*/  LDL.LU R44, [R1+0x890] ;  /* 0x00089000012c7983 */ /* 0x000e9e0000300800 */
[----:B------:R-:W-:-:S03]  /*5d5d0*/  NOP ;  /* 0x0000000000007918 */ /* 0x000fc60000000000 */
[----:B------:R0:W-:Y:S04]  /*5d5e0*/  STL.64 [R1+0x420], R16 ;  /* 0x0004201001007387 */ /* 0x0001e80000100a00 */
[----:B------:R1:W-:Y:S04]  /*5d5f0*/  STL.64 [R1+0x428], R18 ;  /* 0x0004281201007387 */ /* 0x0003e80000100a00 */
[----:B------:R3:W-:Y:S04]  /*5d600*/  STL.64 [R1+0x440], R4 ;  /* 0x0004400401007387 */ /* 0x0007e80000100a00 */
[----:B------:R4:W-:Y:S04]  /*5d610*/  STL.64 [R1+0x448], R6 ;  /* 0x0004480601007387 */ /* 0x0009e80000100a00 */
        /* <DEDUP_REMOVED lines=76> */
[----:B------:R-:W4:Y:S04]  /*5dae0*/  LDL.LU.64 R20, [R1+0x4f00] ;  /* 0x004f000001147983 */ /* 0x000f280000300a00 */
[----:B------:R-:W-:Y:S04]  /*5daf0*/  STL.64 [R1+0x4e90], R18 ;  /* 0x004e901201007387 */ /* 0x000fe80000100a00 */
[----:B------:R0:W-:Y:S04]  /*5db00*/  STL.64 [R1+0x4e88], R16 ;  /* 0x004e881001007387 */ /* 0x0001e80000100a00 */
[----:B0-----:R-:W2:Y:S04]  /*5db10*/  LDL.LU R16, [R1+0x770] ;  /* 0x0007700001107983 */ /* 0x001ea80000300800 */
[----:B------:R-:W2:Y:S04]  /*5db20*/  LDL.LU R17, [R1+0x774] ;  /* 0x0007740001117983 */ /* 0x000ea80000300800 */
[----:B------:R-:W2:Y:S04]  /*5db30*/  LDL.LU R18, [R1+0x778] ;  /* 0x0007780001127983 */ /* 0x000ea80000300800 */
[----:B------:R-:W2:Y:S01]  /*5db40*/  LDL.LU R19, [R1+0x77c] ;  /* 0x00077c0001137983 */ /* 0x000ea20000300800 */
[----:B----4-:R-:W-:-:S15]  /*5db50*/  HMMA.16816.F32 R24, R28, R20, R24 ;  /* 0x000000141c18723c */ /* 0x010fde0000001818 */
[----:B------:R-:W-:-:S04]  /*5db60*/  NOP ;  /* 0x0000000000007918 */ /* 0x000fc80000000000 */
[----:B------:R-:W-:Y:S04]  /*5db70*/  STL.64 [R1+0x4c0], R24 ;  /* 0x0004c01801007387 */ /* 0x000fe80000100a00 */
[----:B------:R0:W-:Y:S04]  /*5db80*/  STL.64 [R1+0x4c8], R26 ;  /* 0x0004c81a01007387 */ /* 0x0001e80000100a00 */
[----:B0-----:R-:W4:Y:S04]  /*5db90*/  LDL.LU.64 R26, [R1+0x4ef8] ;  /* 0x004ef800011a7983 */ /* 0x001f280000300a00 */
[----:B------:R-:W3:Y:S01]  /*5dba0*/  LDL.LU.64 R24, [R1+0x4ef0] ;  /* 0x004ef00001187983 */ /* 0x000ee20000300a00 */
[----:B--2---:R-:W-:Y:S03]  /*5dbb0*/  HMMA.16816.F32 R16, R28, R22, R16 ;  /* 0x000000161c10723c */ /* 0x004fe60000001810 */
[----:B------:R-:W-:Y:S04]  /*5dbc0*/  STL.64 [R1+0x4e70], R22 ;  /* 0x004e701601007387 */ /* 0x000fe80000100a00 */
[----:B------:R-:W-:-:S12]  /*5dbd0*/  STL.64 [R1+0x4e68], R20 ;  /* 0x004e681401007387 */ /* 0x000fd80000100a00 */
[----:B------:R-:W-:Y:S04]  /*5dbe0*/  STL.64 [R1+0x4d0], R16 ;  /* 0x0004d01001007387 */ /* 0x000fe80000100a00 */
[----:B------:R-:W-:Y:S01]  /*5dbf0*/  STL.64 [R1+0x4d8], R18 ;  /* 0x0004d81201007387 */ /* 0x000fe20000100a00 */
[----:B------:R-:W-:Y:S02]  /*5dc00*/  IMAD R38, R38, 0x100, R61 ;  /* 0x0000010026267824 */ /* 0x000fe400078e023d */
[----:B------:R-:W-:Y:S02]  /*5dc10*/  IMAD R39, R39, 0x100, R60 ;  /* 0x0000010027277824 */ /* 0x000fe400078e023c */
[----:B------:R-:W-:Y:S02]  /*5dc20*/  IMAD R60, R41, 0x100, R40 ;  /* 0x00000100293c7824 */ /* 0x000fe400078e0228 */
[----:B------:R-:W-:Y:S01]  /*5dc30*/  IMAD R61, R43, 0x100, R42 ;  /* 0x000001002b3d7824 */ /* 0x000fe200078e022a */
[C---:B----4-:R-:W-:Y:S08]  /*5dc40*/  HMMA.16816.F32 R8, R28.reuse, R26, R8 ;  /* 0x0000001a1c08723c */ /* 0x050ff00000001808 */
        /* <DEDUP_REMOVED lines=8> */
[----:B0-----:R-:W-:Y:S01]  /*5dcd0*/  HMMA.16816.F32 R8, R28, R32, R52 ;  /* 0x000000201c08723c */ /* 0x001fe20000001834 */
[----:B------:R-:W-:-:S02]  /*5dce0*/  F2FP.F16.E5M2.UNPACK_B R28, R38 ;  /* 0x00000026ff1c723e */ /* 0x000fc400020004ff */
[----:B------:R-:W-:Y:S02]  /*5dcf0*/  F2FP.F16.E5M2.UNPACK_B R29, R39 ;  /* 0x00000027ff1d723e */ /* 0x000fe400020004ff */
[----:B------:R-:W-:Y:S02]  /*5dd00*/  F2FP.F16.E5M2.UNPACK_B R30, R60 ;  /* 0x0000003cff1e723e */ /* 0x000fe400020004ff */
[----:B------:R-:W-:-:S12]  /*5dd10*/  F2FP.F16.E5M2.UNPACK_B R31, R61 ;  /* 0x0000003dff1f723e */ /* 0x000fd800020004ff */
[----:B------:R-:W-:Y:S04]  /*5dd20*/  STL.64 [R1+0x500], R8 ;  /* 0x0005000801007387 */ /* 0x000fe80000100a00 */
[----:B------:R0:W-:Y:S02]  /*5dd30*/  STL.64 [R1+0x508], R10 ;  /* 0x0005080a01007387 */ /* 0x0001e40000100a00 */
[C---:B0-----:R-:W-:Y:S02]  /*5dd40*/  HMMA.16816.F32 R8, R28.reuse, R36, R56 ;  /* 0x000000241c08723c */ /* 0x041fe40000001838 */
[----:B------:R-:W-:Y:S06]  /*5dd50*/  STL.64 [R1+0x4e98], R32 ;  /* 0x004e982001007387 */ /* 0x000fec0000100a00 */
[C---:B------:R-:W-:Y:S11]  /*5dd60*/  HMMA.16816.F32 R12, R28.reuse, R34, R44 ;  /* 0x000000221c0c723c */ /* 0x040ff6000000182c */
[----:B------:R-:W-:Y:S04]  /*5dd70*/  STL.64 [R1+0x600], R8 ;  /* 0x0006000801007387 */ /* 0x000fe80000100a00 */
[----:B------:R0:W-:Y:S02]  /*5dd80*/  STL.64 [R1+0x608], R10 ;  /* 0x0006080a01007387 */ /* 0x0001e40000100a00 */
[----:B0-----:R-:W-:Y:S02]  /*5dd90*/  HMMA.16816.F32 R8, R28, R2, R48 ;  /* 0x000000021c08723c */ /* 0x001fe40000001830 */
[----:B------:R0:W-:Y:S04]  /*5dda0*/  STL.64 [R1+0x5f0], R12 ;  /* 0x0005f00c01007387 */ /* 0x0001e80000100a00 */
[----:B------:R1:W-:Y:S04]  /*5ddb0*/  STL.64 [R1+0x5f8], R14 ;  /* 0x0005f80e01007387 */ /* 0x0003e80000100a00 */
[----:B------:R-:W2:Y:S09]  /*5ddc0*/  LDL.LU R40, [R1+0x790] ;  /* 0x0007900001287983 */ /* 0x000eb20000300800 */
[----:B------:R-:W-:Y:S04]  /*5ddd0*/  STL.64 [R1+0x5e0], R8 ;  /* 0x0005e00801007387 */ /* 0x000fe80000100a00 */
[----:B------:R-:W-:Y:S04]  /*5dde0*/  STL.64 [R1+0x5e8], R10 ;  /* 0x0005e80a01007387 */ /* 0x000fe80000100a00 */
        /* <DEDUP_REMOVED lines=51> */
[----:B------:R-:W-:-:S03]  /*5e120*/  IMAD.MOV.U32 R51, RZ, RZ, R0 ;  /* 0x000000ffff337224 */ /* 0x000fc600078e0000 */
[----:B------:R-:W4:Y:S04]  /*5e130*/  LDL R55, [R1+0xa58] ;  /* 0x000a580001377983 */ /* 0x000f280000100800 */
[----:B------:R-:W4:Y:S04]  /*5e140*/  LDL R44, [R1+0xa5c] ;  /* 0x000a5c00012c7983 */ /* 0x000f280000100800 */
[----:B------:R-:W4:Y:S04]  /*5e150*/  LDL R45, [R1+0xa78] ;  /* 0x000a7800012d7983 */ /* 0x000f280000100800 */
[----:B------:R-:W4:Y:S04]  /*5e160*/  LDL R46, [R1+0xa7c] ;  /* 0x000a7c00012e7983 */ /* 0x000f280000100800 */
[----:B------:R-:W4:Y:S04]  /*5e170*/  LDL R47, [R1+0xa98] ;  /* 0x000a9800012f7983 */ /* 0x000f280000100800 */
[----:B------:R-:W4:Y:S04]  /*5e180*/  LDL.LU R48, [R1+0x8e0] ;  /* 0x0008e00001307983 */ /* 0x000f280000300800 */
[----:B------:R-:W4:Y:S04]  /*5e190*/  LDL.LU R49, [R1+0x8e4] ;  /* 0x0008e40001317983 */ /* 0x000f280000300800 */
[----:B------:R-:W4:Y:S04]  /*5e1a0*/  LDL.LU R50, [R1+0x8e8] ;  /* 0x0008e80001327983 */ /* 0x000f280000300800 */
[----:B------:R-:W4:Y:S01]  /*5e1b0*/  LDL.LU R0, [R1+0x4ee8] ;  /* 0x004ee80001007983 */ /* 0x000f220000300800 */
[C---:B--2---:R-:W-:Y:S08]  /*5e1c0*/  HMMA.16816.F32 R20, R28.reuse, R4, R20 ;  /* 0x000000041c14723c */ /* 0x044ff00000001814 */
[C---:B---3--:R-:W-:Y:S11]  /*5e1d0*/  HMMA.16816.F32 R4, R28.reuse, R6, R8 ;  /* 0x000000061c04723c */ /* 0x048ff60000001808 */
[----:B------:R-:W-:Y:S04]  /*5e1e0*/  STL.64 [R1+0x5d0], R20 ;  /* 0x0005d01401007387 */ /* 0x000fe80000100a00 */
[----:B------:R0:W-:Y:S04]  /*5e1f0*/  STL.64 [R1+0x5d8], R22 ;  /* 0x0005d81601007387 */ /* 0x0001e80000100a00 */
[----:B0-----:R-:W2:Y:S04]  /*5e200*/  LDL.LU.64 R22, [R1+0x4ee0] ;  /* 0x004ee00001167983 */ /* 0x001ea80000300a00 */
[----:B------:R-:W2:Y:S04]  /*5e210*/  LDL.LU.64 R20, [R1+0x4ed8] ;  /* 0x004ed80001147983 */ /* 0x000ea80000300a00 */
[----:B------:R-:W3:Y:S04]  /*5e220*/  LDL.LU.64 R10, [R1+0x4ed0] ;  /* 0x004ed000010a7983 */ /* 0x000ee80000300a00 */
[----:B------:R-:W4:Y:S04]  /*5e230*/  LDL.LU.64 R8, [R1+0x4ec8] ;  /* 0x004ec80001087983 */ /* 0x000f280000300a00 */
[----:B------:R0:W-:Y:S04]  /*5e240*/  STL.64 [R1+0x5c0], R4 ;  /* 0x0005c00401007387 */ /* 0x0001e80000100a00 */
[----:B------:R1:W-:Y:S04]  /*5e250*/  STL.64 [R1+0x5c8], R6 ;  /* 0x0005c80601007387 */ /* 0x0003e80000100a00 */
[----:B0-----:R-:W2:Y:S04]  /*5e260*/  LDL.LU R4, [R1+0x7c0] ;  /* 0x0007c00001047983 */ /* 0x001ea80000300800 */
[----:B------:R-:W2:Y:S04]  /*5e270*/  LDL.LU R5, [R1+0x7c4] ;  /* 0x0007c40001057983 */ /* 0x000ea80000300800 */
[----:B-1----:R-:W2:Y:S04]  /*5e280*/  LDL.LU R6, [R1+0x7c8] ;  /* 0x0007c80001067983 */ /* 0x002ea80000300800 */
[----:B------:R-:W2:Y:S01]  /*5e290*/  LDL.LU R7, [R1+0x7cc] ;  /* 0x0007cc0001077983 */ /* 0x000ea20000300800 */
[C---:B----4-:R-:W-:Y:S08]  /*5e2a0*/  HMMA.16816.F32 R40, R28.reuse, R8, R40 ;  /* 0x000000081c28723c */ /* 0x050ff00000001828 */
[----:B---3--:R-:W-:Y:S11]  /*5e2b0*/  HMMA.16816.F32 R8, R28, R10, R12 ;  /* 0x0000000a1c08723c */ /* 0x008ff6000000180c */
[----:B------:R-:W-:Y:S04]  /*5e2c0*/  STL.64 [R1+0x5b0], R40 ;  /* 0x0005b02801007387 */ /* 0x000fe80000100a00 */
[----:B------:R0:W-:Y:S04]  /*5e2d0*/  STL.64 [R1+0x5b8], R42 ;  /* 0x0005b82a01007387 */ /* 0x0001e80000100a00 */
[----:B0-----:R-:W3:Y:S04]  /*5e2e0*/  LDL.LU.64 R42, [R1+0x4ec0] ;  /* 0x004ec000012a7983 */ /* 0x001ee80000300a00 */
[----:B------:R-:W3:Y:S04]  /*5e2f0*/  LDL.LU.64 R40, [R1+0x4eb8] ;  /* 0x004eb80001287983 */ /* 0x000ee80000300a00 */
[----:B------:R-:W4:Y:S04]  /*5e300*/  LDL.LU.64 R14, [R1+0x4eb0] ;  /* 0x004eb000010e7983 */ /* 0x000f280000300a00 */
[----:B------:R-:W2:Y:S04]  /*5e310*/  LDL.LU.64 R12, [R1+0x4ea8] ;  /* 0x004ea800010c7983 */ /* 0x000ea80000300a00 */
[----:B------:R0:W-:Y:S04]  /*5e320*/  STL.64 [R1+0x5a0], R8 ;  /* 0x0005a00801007387 */ /* 0x0001e80000100a00 */
[----:B------:R1:W-:Y:S04]  /*5e330*/  STL.64 [R1+0x5a8], R10 ;  /* 0x0005a80a01007387 */ /* 0x0003e80000100a00 */
[----:B0-----:R-:W3:Y:S04]  /*5e340*/  LDL.LU R8, [R1+0x7d0] ;  /* 0x0007d00001087983 */ /* 0x001ee80000300800 */
[----:B------:R-:W3:Y:S01]  /*5e350*/  LDL.LU R9, [R1+0x7d4] ;  /* 0x0007d40001097983 */ /* 0x000ee20000300800 */
[----:B-1----:R-:W-:-:S03]  /*5e360*/  IMAD.MOV.U32 R11, RZ, RZ, R0 ;  /* 0x000000ffff0b7224 */ /* 0x002fc600078e0000 */
[----:B------:R-:W3:Y:S04]  /*5e370*/  LDL.LU R10, [R1+0x7d8] ;  /* 0x0007d800010a7983 */ /* 0x000ee80000300800 */
[----:B------:R-:W3:Y:S01]  /*5e380*/  LDL.LU R0, [R1+0x4ea0] ;  /* 0x004ea00001007983 */ /* 0x000ee20000300800 */
[C---:B--2---:R-:W-:Y:S08]  /*5e390*/  HMMA.16816.F32 R32, R28.reuse, R12, R32 ;  /* 0x0000000c1c20723c */ /* 0x044ff00000001820 */
[C---:B----4-:R-:W-:Y:S11]  /*5e3a0*/  HMMA.16816.F32 R12, R28.reuse, R14, R16 ;  /* 0x0000000e1c0c723c */ /* 0x050ff60000001810 */
[----:B------:R0:W-:Y:S04]  /*5e3b0*/  STL.64 [R1+0x590], R32 ;  /* 0x0005902001007387 */ /* 0x0001e80000100a00 */
[----:B------:R-:W-:Y:S04]  /*5e3c0*/  STL.64 [R1+0x598], R34 ;  /* 0x0005982201007387 */ /* 0x000fe80000100a00 */
[----:B0-----:R-:W2:Y:S04]  /*5e3d0*/  LDL.LU.64 R32, [R1+0x4e98] ;  /* 0x004e980001207983 */ /* 0x001ea80000300a00 */
[----:B------:R-:W4:Y:S04]  /*5e3e0*/  LDL.LU.64 R18, [R1+0x4e90] ;  /* 0x004e900001127983 */ /* 0x000f280000300a00 */
[----:B------:R-:W2:Y:S04]  /*5e3f0*/  LDL.LU.64 R16, [R1+0x4e88] ;  /* 0x004e880001107983 */ /* 0x000ea80000300a00 */
[----:B------:R0:W-:Y:S04]  /*5e400*/  STL.64 [R1+0x580], R12 ;  /* 0x0005800c01007387 */ /* 0x0001e80000100a00 */
[----:B------:R1:W-:Y:S04]  /*5e410*/  STL.64 [R1+0x588], R14 ;  /* 0x0005880e01007387 */ /* 0x0003e80000100a00 */
[----:B0-----:R-:W3:Y:S04]  /*5e420*/  LDL.LU R12, [R1+0x7e0] ;  /* 0x0007e000010c7983 */ /* 0x001ee80000300800 */
[----:B------:R-:W3:Y:S04]  /*5e430*/  LDL.LU R13, [R1+0x7e4] ;  /* 0x0007e400010d7983 */ /* 0x000ee80000300800 */
[----:B-1----:R-:W3:Y:S04]  /*5e440*/  LDL.LU R14, [R1+0x7e8] ;  /* 0x0007e800010e7983 */ /* 0x002ee80000300800 */
[----:B------:R-:W3:Y:S01]  /*5e450*/  LDL.LU R15, [R1+0x7ec] ;  /* 0x0007ec00010f7983 */ /* 0x000ee20000300800 */
[C---:B--2---:R-:W-:Y:S08]  /*5e460*/  HMMA.16816.F32 R24, R28.reuse, R16, R24 ;  /* 0x000000101c18723c */ /* 0x044ff00000001818 */
[----:B----4-:R-:W-:Y:S11]  /*5e470*/  HMMA.16816.F32 R16, R28, R18, R20 ;  /* 0x000000121c10723c */ /* 0x010ff60000001814 */
[----:B------:R-:W-:Y:S04]  /*5e480*/  STL.64 [R1+0x570], R24 ;  /* 0x0005701801007387 */ /* 0x000fe80000100a00 */
[----:B------:R0:W-:Y:S04]  /*5e490*/  STL.64 [R1+0x578], R26 ;  /* 0x0005781a01007387 */ /* 0x0001e80000100a00 */
[----:B0-----:R-:W2:Y:S04]  /*5e4a0*/  LDL.LU.64 R26, [R1+0x4e80] ;  /* 0x004e8000011a7983 */ /* 0x001ea80000300a00 */
[----:B------:R-:W4:Y:S04]  /*5e4b0*/  LDL.LU.64 R24, [R1+0x4e78] ;  /* 0x004e780001187983 */ /* 0x000f280000300a00 */
[----:B------:R-:W4:Y:S04]  /*5e4c0*/  LDL.LU.64 R22, [R1+0x4e70] ;  /* 0x004e700001167983 */ /* 0x000f280000300a00 */
[----:B------:R-:W4:Y:S04]  /*5e4d0*/  LDL.LU.64 R20, [R1+0x4e68] ;  /* 0x004e680001147983 */ /* 0x000f280000300a00 */
[----:B------:R0:W-:Y:S04]  /*5e4e0*/  STL.64 [R1+0x560], R16 ;  /* 0x0005601001007387 */ /* 0x0001e80000100a00 */
[----:B------:R1:W-:Y:S04]  /*5e4f0*/  STL.64 [R1+0x568], R18 ;  /* 0x0005681201007387 */ /* 0x0003e80000100a00 */
[----:B0-----:R-:W4:Y:S04]  /*5e500*/  LDL.LU R16, [R1+0x7f0] ;  /* 0x0007f00001107983 */ /* 0x001f280000300800 */
[----:B------:R-:W4:Y:S04]  /*5e510*/  LDL.LU R17, [R1+0x7f4] ;  /* 0x0007f40001117983 */ /* 0x000f280000300800 */
[----:B-1----:R-:W4:Y:S01]  /*5e520*/  LDL.LU R18, [R1+0x7f8] ;  /* 0x0007f80001127983 */ /* 0x002f220000300800 */
[----:B---3--:R-:W-:-:S02]  /*5e530*/  IMAD.MOV.U32 R19, RZ, RZ, R0 ;  /* 0x000000ffff137224 */ /* 0x008fc400078e0000 */
[----:B------:R-:W-:Y:S02]  /*5e540*/  IMAD R2, R61, 0x100, R37 ;  /* 0x000001003d027824 */ /* 0x000fe400078e0225 */
[----:B------:R-:W-:Y:S01]  /*5e550*/  IMAD R3, R39, 0x100, R60 ;  /* 0x0000010027037824 */ /* 0x000fe200078e023c */
[----:B------:R-:W-:Y:S02]  /*5e560*/  F2FP.F16.E5M2.UNPACK_B R36, R55 ;  /* 0x00000037ff24723e */ /* 0x000fe400020004ff */
[----:B------:R-:W-:Y:S02]  /*5e570*/  F2FP.F16.E5M2.UNPACK_B R37, R44 ;  /* 0x0000002cff25723e */ /* 0x000fe400020004ff */
[----:B------:R-:W-:Y:S02]  /*5e580*/  F2FP.F16.E5M2.UNPACK_B R34, R45 ;  /* 0x0000002dff22723e */ /* 0x000fe400020004ff */
[----:B------:R-:W-:Y:S01]  /*5e590*/  F2FP.F16.E5M2.UNPACK_B R35, R46 ;  /* 0x0000002eff23723e */ /* 0x000fe200020004ff */
[C---:B--2---:R-:W-:Y:S08]  /*5e5a0*/  HMMA.16816.F32 R4, R28.reuse, R26, R4 ;  /* 0x0000001a1c04723c */ /* 0x044ff00000001804 */
[C---:B----4-:R-:W-:Y:S08]  /*5e5b0*/  HMMA.16816.F32 R12, R28.reuse, R22, R12 ;  /* 0x000000161c0c723c */ /* 0x050ff0000000180c */
[C---:B------:R-:W-:Y:S08]  /*5e5c0*/  HMMA.16816.F32 R8, R28.reuse, R24, R8 ;  /* 0x000000181c08723c */ /* 0x040ff00000001808 */
[----:B------:R-:W-:-:S15]  /*5e5d0*/  HMMA.16816.F32 R16, R28, R20, R16 ;  /* 0x000000141c10723c */ /* 0x000fde0000001810 */
[----:B------:R-:W-:-:S04]  /*5e5e0*/  NOP ;  /* 0x0000000000007918 */ /* 0x000fc80000000000 */
[----:B------:R-:W-:Y:S01]  /*5e5f0*/  IMAD.MOV.U32 R0, RZ, RZ, R19 ;  /* 0x000000ffff007224 */ /* 0x000fe200078e0013 */
[----:B------:R-:W-:Y:S04]  /*5e600*/  STL.64 [R1+0x550], R16 ;  /* 0x0005501001007387 */ /* 0x000fe80000100a00 */
[----:B------:R-:W-:Y:S04]  /*5e610*/  STL [R1+0x558], R18 ;  /* 0x0005581201007387 */ /* 0x000fe80000100800 */
[----:B------:R-:W-:Y:S04]  /*5e620*/  STL [R1+0x4b28], R0 ;  /* 0x004b280001007387 */ /* 0x000fe80000100800 */
[----:B------:R-:W-:Y:S04]  /*5e630*/  STL.64 [R1+0x540], R12 ;  /* 0x0005400c01007387 */ /* 0x000fe80000100a00 */
[----:B------:R-:W-:Y:S04]  /*5e640*/  STL.64 [R1+0x548], R14 ;  /* 0x0005480e01007387 */ /* 0x000fe80000100a00 */
[----:B------:R-:W-:Y:S04]  /*5e650*/  STL.64 [R1+0x530], R8 ;  /* 0x0005300801007387 */ /* 0x000fe80000100a00 */
[----:B------:R0:W-:Y:S04]  /*5e660*/  STL.64 [R1+0x538], R10 ;  /* 0x0005380a01007387 */ /* 0x0001e80000100a00 */
[----:B------:R1:W-:Y:S01]  /*5e670*/  STL.64 [R1+0x520], R4 ;  /* 0x0005200401007387 */ /* 0x0003e20000100a00 */
[----:B0-----:R-:W-:Y:S01]  /*5e680*/  HMMA.16816.F32 R8, R28, R32, R40 ;  /* 0x000000201c08723c */ /* 0x001fe20000001828 */
[----:B-1----:R-:W-:-:S02]  /*5e690*/  IMAD R4, R52, 0x100, R38 ;  /* 0x0000010034047824 */ /* 0x002fc400078e0226 */
[----:B------:R-:W-:Y:S01]  /*5e6a0*/  IMAD R5, R54, 0x100, R53 ;  /* 0x0000010036057824 */ /* 0x000fe200078e0235 */
[----:B------:R-:W-:Y:S02]  /*5e6b0*/  F2FP.F16.E5M2.UNPACK_B R28, R2 ;  /* 0x00000002ff1c723e */ /* 0x000fe400020004ff */
[----:B------:R-:W-:Y:S02]  /*5e6c0*/  F2FP.F16.E5M2.UNPACK_B R29, R3 ;  /* 0x00000003ff1d723e */ /* 0x000fe400020004ff */
[----:B------:R-:W-:Y:S02]  /*5e6d0*/  F2FP.F16.E5M2.UNPACK_B R30, R4 ;  /* 0x00000004ff1e723e */ /* 0x000fe400020004ff */
[----:B------:R-:W-:Y:S01]  /*5e6e0*/  F2FP.F16.E5M2.UNPACK_B R31, R5 ;  /* 0x00000005ff1f723e */ /* 0x000fe200020004ff */
[----:B------:R0:W-:Y:S06]  /*5e6f0*/  STL.64 [R1+0x528], R6 ;  /* 0x0005280601007387 */ /* 0x0001ec0000100a00 */
[----:B0-----:R-:W-:Y:S02]  /*5e700*/  HMMA.16816.F32 R4, R28, R36, R56 ;  /* 0x000000241c04723c */ /* 0x001fe40000001838 */
[----:B------:R-:W-:Y:S04]  /*5e710*/  STL.64 [R1+0x4f0], R8 ;  /* 0x0004f00801007387 */ /* 0x000fe80000100a00 */
[----:B------:R-:W-:-:S13]  /*5e720*/  STL.64 [R1+0x4f8], R10 ;  /* 0x0004f80a01007387 */ /* 0x000fda0000100a00 */
[----:B------:R-:W-:Y:S01]  /*5e730*/  STL.64 [R1+0x670], R4 ;  /* 0x0006700401007387 */ /* 0x000fe20000100a00 */
[----:B------:R-:W-:-:S03]  /*5e740*/  IMAD.MOV.U32 R0, RZ, RZ, R7 ;  /* 0x000000ffff007224 */ /* 0x000fc600078e0007 */
[----:B------:R0:W-:Y:S04]  /*5e750*/  STL [R1+0x678], R6 ;  /* 0x0006780601007387 */ /* 0x0001e80000100800 */
[----:B------:R-:W2:Y:S01]  /*5e760*/  LDL.LU R56, [R1+0x9a0] ;  /* 0x0009a00001387983 */ /* 0x000ea20000300800 */
[----:B0-----:R-:W-:-:S15]  /*5e770*/  HMMA.16816.F32 R4, R28, R34, R48 ;  /* 0x000000221c04723c */ /* 0x001fde0000001830 */
[----:B------:R-:W-:-:S04]  /*5e780*/  NOP ;  /* 0x0000000000007918 */ /* 0x000fc80000000000 */
[----:B------:R-:W-:Y:S04]  /*5e790*/  STL.64 [R1+0x6d0], R4 ;  /* 0x0006d00401007387 */ /* 0x000fe80000100a00 */
        /* <DEDUP_REMOVED lines=16> */
[----:B------:R-:W2:Y:S04]  /*5e8a0*/  LDL R32, [R1+0xa9c] ;  /* 0x000a9c0001207983 */ /* 0x000ea80000100800 */
[----:B------:R-:W3:Y:S04]  /*5e8b0*/  LDL R33, [R1+0xac8] ;  /* 0x000ac80001217983 */ /* 0x000ee80000100800 */
[----:B0-----:R-:W3:Y:S04]  /*5e8c0*/  LDL R6, [R1+0xacc] ;  /* 0x000acc0001067983 */ /* 0x001ee80000100800 */
[----:B------:R-:W4:Y:S04]  /*5e8d0*/  LDL R7, [R1+0xab8] ;  /* 0x000ab80001077983 */ /* 0x000f280000100800 */
[----:B------:R-:W4:Y:S04]  /*5e8e0*/  LDL.LU R8, [R1+0x910] ;  /* 0x0009100001087983 */ /* 0x000f280000300800 */
[----:B------:R-:W4:Y:S04]  /*5e8f0*/  LDL.LU R9, [R1+0x914] ;  /* 0x0009140001097983 */ /* 0x000f280000300800 */
[----:B------:R-:W4:Y:S04]  /*5e900*/  LDL.LU R10, [R1+0x918] ;  /* 0x00091800010a7983 */ /* 0x000f280000300800 */
[----:B------:R-:W4:Y:S04]  /*5e910*/  LDL.LU R11, [R1+0x91c] ;  /* 0x00091c00010b7983 */ /* 0x000f280000300800 */
[----:B------:R-:W4:Y:S04]  /*5e920*/  LDL R61, [R1+0xabc] ;  /* 0x000abc00013d7983 */ /* 0x000f280000100800 */
[----:B------:R-:W4:Y:S04]  /*5e930*/  LDL R60, [R1+0xa68] ;  /* 0x000a6800013c7983 */ /* 0x000f280000100800 */
[----:B------:R-:W4:Y:S04]  /*5e940*/  LDL R39, [R1+0xa6c] ;  /* 0x000a6c0001277983 */ /* 0x000f280000100800 */
        /* <DEDUP_REMOVED lines=13> */
[----:B------:R-:W4:Y:S01]  /*5ea20*/  LDL R44, [R1+0xadc] ;  /* 0x000adc00012c7983 */ /* 0x000f220000100800 */
[----:B------:R-:W-:-:S03]  /*5ea30*/  F2FP.F16.E5M2.UNPACK_B R2, R47 ;  /* 0x0000002fff02723e */ /* 0x000fc600020004ff */
[----:B------:R-:W4:Y:S04]  /*5ea40*/  LDL R45, [R1+0xae8] ;  /* 0x000ae800012d7983 */ /* 0x000f280000100800 */
[----:B------:R-:W4:Y:S04]  /*5ea50*/  LDL R46, [R1+0xaec] ;  /* 0x000aec00012e7983 */ /* 0x000f280000100800 */
[----:B------:R-:W4:Y:S04]  /*5ea60*/  LDL R47, [R1+0xaf8] ;  /* 0x000af800012f7983 */ /* 0x000f280000100800 */
[----:B------:R-:W4:Y:S04]  /*5ea70*/  LDL.LU R48, [R1+0x9c0] ;  /* 0x0009c00001307983 */ /* 0x000f280000300800 */
[----:B------:R-:W4:Y:S04]  /*5ea80*/  LDL.LU R49, [R1+0x9c4] ;  /* 0x0009c40001317983 */ /* 0x000f280000300800 */
[----:B------:R-:W4:Y:S04]  /*5ea90*/  LDL.LU R50, [R1+0x9c8] ;  /* 0x0009c80001327983 */ /* 0x000f280000300800 */
[----:B------:R-:W4:Y:S04]  /*5eaa0*/  LDL.LU R51, [R1+0x9cc] ;  /* 0x0009cc0001337983 */ /* 0x000f280000300800 */
[----:B------:R-:W-:Y:S01]  /*5eab0*/  STL.64 [R1+0x4e60], R34 ;  /* 0x004e602201007387 */ /* 0x000fe20000100a00 */
[----:B--2---:R-:W-:-:S07]  /*5eac0*/  F2FP.F16.E5M2.UNPACK_B R3, R32 ;  /* 0x00000020ff03723e */ /* 0x004fce00020004ff */
[----:B------:R-:W-:Y:S01]  /*5ead0*/  HMMA.16816.F32 R24, R28, R2, R24 ;  /* 0x000000021c18723c */ /* 0x000fe20000001818 */
[----:B---3--:R-:W-:Y:S02]  /*5eae0*/  F2FP.F16.E5M2.UNPACK_B R4, R33 ;  /* 0x00000021ff04723e */ /* 0x008fe400020004ff */
[----:B------:R-:W-:-:S15]  /*5eaf0*/  F2FP.F16.E5M2.UNPACK_B R5, R6 ;  /* 0x00000006ff05723e */ /* 0x000fde00020004ff */
[----:B------:R-:W-:Y:S01]  /*5eb00*/  NOP ;  /* 0x0000000000007918 */ /* 0x000fe20000000000 */
[----:B------:R-:W-:Y:S04]  /*5eb10*/  STL.64 [R1+0x740], R24 ;  /* 0x0007401801007387 */ /* 0x000fe80000100a00 */
[----:B------:R4:W-:Y:S02]  /*5eb20*/  STL.64 [R1+0x748], R26 ;  /* 0x0007481a01007387 */ /* 0x0009e40000100a00 */
[----:B----4-:R-:W-:Y:S01]  /*5eb30*/  HMMA.16816.F32 R24, R28, R4, R8 ;  /* 0x000000041c18723c */ /* 0x010fe20000001808 */
[----:B------:R-:W-:Y:S02]  /*5eb40*/  F2FP.F16.E5M2.UNPACK_B R6, R7 ;  /* 0x00000007ff06723e */ /* 0x000fe400020004ff */
[----:B------:R-:W-:Y:S02]  /*5eb50*/  F2FP.F16.E5M2.UNPACK_B R7, R61 ;  /* 0x0000003dff07723e */ /* 0x000fe400020004ff */
[----:B------:R-:W-:-:S02]  /*5eb60*/  F2FP.F16.E5M2.UNPACK_B R8, R60 ;  /* 0x0000003cff08723e */ /* 0x000fc400020004ff */
[----:B------:R-:W-:-:S03]  /*5eb70*/  F2FP.F16.E5M2.UNPACK_B R9, R39 ;  /* 0x00000027ff09723e */ /* 0x000fc600020004ff */
[C---:B------:R-:W-:Y:S09]  /*5eb80*/  HMMA.16816.F32 R20, R28.reuse, R6, R20 ;  /* 0x000000061c14723c */ /* 0x040ff20000001814 */
[----:B------:R-:W-:Y:S04]  /*5eb90*/  STL.64 [R1+0x790], R24 ;  /* 0x0007901801007387 */ /* 0x000fe80000100a00 */
[----:B------:R-:W-:Y:S04]  /*5eba0*/  STL.64 [R1+0x798], R26 ;  /* 0x0007981a01007387 */ /* 0x000fe80000100a00 */
[----:B------:R-:W-:Y:S04]  /*5ebb0*/  STL.64 [R1+0x4e48], R6 ;  /* 0x004e480601007387 */ /* 0x000fe80000100a00 */
[----:B------:R0:W-:Y:S02]  /*5ebc0*/  STL.64 [R1+0x4e40], R4 ;  /* 0x004e400401007387 */ /* 0x0001e40000100a00 */
[----:B0-----:R-:W-:Y:S01]  /*5ebd0*/  HMMA.16816.F32 R4, R28, R8, R12 ;  /* 0x000000081c04723c */ /* 0x001fe2000000180c */
[----:B------:R-:W-:-:S02]  /*5ebe0*/  F2FP.F16.E5M2.UNPACK_B R10, R38 ;  /* 0x00000026ff0a723e */ /* 0x000fc400020004ff */
[----:B------:R-:W-:Y:S01]  /*5ebf0*/  F2FP.F16.E5M2.UNPACK_B R11, R40 ;  /* 0x00000028ff0b723e */ /* 0x000fe200020004ff */
[----:B------:R-:W-:Y:S04]  /*5ec00*/  STL.64 [R1+0x7d0], R20 ;  /* 0x0007d01401007387 */ /* 0x000fe80000100a00 */
[----:B------:R-:W-:Y:S11]  /*5ec10*/  STL.64 [R1+0x7d8], R22 ;  /* 0x0007d81601007387 */ /* 0x000ff60000100a00 */
        /* <DEDUP_REMOVED lines=11> */
[----:B------:R-:W-:Y:S02]  /*5ecd0*/  F2FP.F16.E5M2.UNPACK_B R15, R44 ;  /* 0x0000002cff0f723e */ /* 0x000fe400020004ff */
[----:B------:R-:W-:Y:S02]  /*5ece0*/  F2FP.F16.E5M2.UNPACK_B R16, R45 ;  /* 0x0000002dff10723e */ /* 0x000fe400020004ff */
[----:B------:R-:W-:-:S07]  /*5ecf0*/  F2FP.F16.E5M2.UNPACK_B R17, R46 ;  /* 0x0000002eff11723e */ /* 0x000fce00020004ff */
[C---:B------:R-:W-:Y:S05]  /*5ed00*/  HMMA.16816.F32 R8, R28.reuse, R16, R48 ;  /* 0x000000101c08723c */ /* 0x040fea0000001830 */
[----:B------:R-:W-:Y:S04]  /*5ed10*/  STL.64 [R1+0x860], R4 ;  /* 0x0008600401007387 */ /* 0x000fe80000100a00 */
[----:B------:R0:W-:Y:S02]  /*5ed20*/  STL.64 [R1+0x868], R6 ;  /* 0x0008680601007387 */ /* 0x0001e40000100a00 */
[----:B0-----:R-:W-:Y:S02]  /*5ed30*/  HMMA.16816.F32 R4, R28, R14, R56 ;  /* 0x0000000e1c04723c */ /* 0x001fe40000001838 */
[----:B------:R-:W-:Y:S04]  /*5ed40*/  STL.64 [R1+0x4e10], R14 ;  /* 0x004e100e01007387 */ /* 0x000fe80000100a00 */
[----:B------:R-:W-:-:S13]  /*5ed50*/  STL.64 [R1+0x4e08], R12 ;  /* 0x004e080c01007387 */ /* 0x000fda0000100a00 */
[----:B------:R0:W-:Y:S04]  /*5ed60*/  STL.64 [R1+0x890], R4 ;  /* 0x0008900401007387 */ /* 0x0001e80000100a00 */
[----:B------:R1:W-:Y:S04]  /*5ed70*/  STL.64 [R1+0x898], R6 ;  /* 0x0008980601007387 */ /* 0x0003e80000100a00 */
[----:B0-----:R-:W2:Y:S04]  /*5ed80*/  LDL.LU R4, [R1+0xa40] ;  /* 0x000a400001047983 */ /* 0x001ea80000300800 */
[----:B------:R0:W-:Y:S04]  /*5ed90*/  STL.64 [R1+0x8c0], R8 ;  /* 0x0008c00801007387 */ /* 0x0001e80000100a00 */
[----:B------:R3:W-:Y:S04]  /*5eda0*/  STL.64 [R1+0x8c8], R10 ;  /* 0x0008c80a01007387 */ /* 0x0007e80000100a00 */
[----:B------:R-:W2:Y:S04]  /*5edb0*/  LDL.LU R5, [R1+0xa44] ;  /* 0x000a440001057983 */ /* 0x000ea80000300800 */
[----:B-1----:R-:W2:Y:S04]  /*5edc0*/  LDL.LU R6, [R1+0xa48] ;  /* 0x000a480001067983 */ /* 0x002ea80000300800 */
[----:B------:R-:W2:Y:S04]  /*5edd0*/  LDL.LU R7, [R1+0xa4c] ;  /* 0x000a4c0001077983 */ /* 0x000ea80000300800 */
[----:B0-----:R-:W4:Y:S04]  /*5ede0*/  LDL.LU R8, [R1+0xa30] ;  /* 0x000a300001087983 */ /* 0x001f280000300800 */
[----:B------:R-:W4:Y:S04]  /*5edf0*/  LDL.LU R9, [R1+0xa34] ;  /* 0x000a340001097983 */ /* 0x000f280000300800 */
[----:B---3--:R-:W4:Y:S04]  /*5ee00*/  LDL.LU R10, [R1+0xa38] ;  /* 0x000a3800010a7983 */ /* 0x008f280000300800 */
[----:B------:R-:W4:Y:S04]  /*5ee10*/  LDL.LU R11, [R1+0xa3c] ;  /* 0x000a3c00010b7983 */ /* 0x000f280000300800 */
[----:B------:R-:W3:Y:S04]  /*5ee20*/  LDL.LU R12, [R1+0xa10] ;  /* 0x000a1000010c7983 */ /* 0x000ee80000300800 */
[----:B------:R-:W3:Y:S04]  /*5ee30*/  LDL.LU R13, [R1+0xa14] ;  /* 0x000a1400010d7983 */ /* 0x000ee80000300800 */
[----:B------:R-:W3:Y:S04]  /*5ee40*/  LDL.LU R14, [R1+0xa18] ;  /* 0x000a1800010e7983 */ /* 0x000ee80000300800 */
[----:B------:R-:W3:Y:S04]  /*5ee50*/  LDL.LU R15, [R1+0xa1c] ;  /* 0x000a1c00010f7983 */ /* 0x000ee80000300800 */
[----:B------:R-:W2:Y:S04]  /*5ee60*/  LDL R51, [R1+0xafc] ;  /* 0x000afc0001337983 */ /* 0x000ea80000100800 */
[----:B------:R-:W3:Y:S04]  /*5ee70*/  LDL.LU R32, [R1+0x9d0] ;  /* 0x0009d00001207983 */ /* 0x000ee80000300800 */
[----:B------:R-:W3:Y:S04]  /*5ee80*/  LDL.LU R33, [R1+0x9d4] ;  /* 0x0009d40001217983 */ /* 0x000ee80000300800 */
[----:B------:R-:W3:Y:S04]  /*5ee90*/  LDL.LU R34, [R1+0x9d8] ;  /* 0x0009d80001227983 */ /* 0x000ee80000300800 */
[----:B------:R-:W3:Y:S04]  /*5eea0*/  LDL.LU R35, [R1+0x9dc] ;  /* 0x0009dc0001237983 */ /* 0x000ee80000300800 */
        /* <DEDUP_REMOVED lines=18> */
[----:B------:R-:W4:Y:S04]  /*5efd0*/  LDL.LU R56, [R1+0x1198] ;  /* 0x0011980001387983 */ /* 0x000f280000300800 */
[----:B------:R-:W4:Y:S04]  /*5efe0*/  LDL.LU R57, [R1+0x1194] ;  /* 0x0011940001397983 */ /* 0x000f280000300800 */
[----:B------:R-:W4:Y:S01]  /*5eff0*/  LDL.LU R58, [R1+0x11a0] ;  /* 0x0011a000013a7983 */ /* 0x000f220000300800 */
[----:B------:R-:W-:-:S03]  /*5f000*/  F2FP.F16.E5M2.UNPACK_B R18, R47 ;  /* 0x0000002fff12723e */ /* 0x000fc600020004ff */
        /* <DEDUP_REMOVED lines=8> */
[----:B--2---:R-:W-:-:S03]  /*5f090*/  F2FP.F16.E5M2.UNPACK_B R19, R51 ;  /* 0x00000033ff13723e */ /* 0x004fc600020004ff */
[----:B------:R-:W2:Y:S04]  /*5f0a0*/  LDL.LU R51, [R1+0xa2c] ;  /* 0x000a2c0001337983 */ /* 0x000ea80000300800 */
[----:B---3--:R-:W-:Y:S01]  /*5f0b0*/  HMMA.16816.F32 R32, R28, R18, R32 ;  /* 0x000000121c20723c */ /* 0x008fe20000001820 */
[----:B----4-:R-:W-:Y:S02]  /*5f0c0*/  F2FP.F16.E5M2.UNPACK_B R20, R20 ;  /* 0x00000014ff14723e */ /* 0x010fe400020004ff */
[----:B------:R-:W-:Y:S02]  /*5f0d0*/  F2FP.F16.E5M2.UNPACK_B R21, R21 ;  /* 0x00000015ff15723e */ /* 0x000fe400020004ff */
[----:B------:R-:W-:-:S14]  /*5f0e0*/  F2FP.F16.E5M2.UNPACK_B R22, R61 ;  /* 0x0000003dff16723e */ /* 0x000fdc00020004ff */
[----:B------:R-:W-:Y:S04]  /*5f0f0*/  STL.64 [R1+0x900], R32 ;  /* 0x0009002001007387 */ /* 0x000fe80000100a00 */
[----:B------:R0:W-:Y:S01]  /*5f100*/  STL.64 [R1+0x908], R34 ;  /* 0x0009082201007387 */ /* 0x0001e20000100a00 */
[----:B------:R-:W-:-:S03]  /*5f110*/  F2FP.F16.E5M2.UNPACK_B R23, R60 ;  /* 0x0000003cff17723e */ /* 0x000fc600020004ff */
[----:B0-----:R-:W3:Y:S04]  /*5f120*/  LDL.LU.64 R34, [R1+0x4e60] ;  /* 0x004e600001227983 */ /* 0x001ee80000300a00 */
[----:B------:R-:W-:Y:S04]  /*5f130*/  STL.64 [R1+0x4df0], R18 ;  /* 0x004df01201007387 */ /* 0x000fe80000100a00 */
[----:B------:R0:W-:Y:S01]  /*5f140*/  STL.64 [R1+0x4de8], R16 ;  /* 0x004de81001007387 */ /* 0x0001e20000100a00 */
[C---:B------:R-:W-:Y:S08]  /*5f150*/  HMMA.16816.F32 R12, R28.reuse, R22, R12 ;  /* 0x000000161c0c723c */ /* 0x040ff0000000180c */
[----:B0-----:R-:W-:Y:S01]  /*5f160*/  HMMA.16816.F32 R16, R28, R20, R24 ;  /* 0x000000141c10723c */ /* 0x001fe20000001818 */
[----:B------:R-:W-:-:S02]  /*5f170*/  F2FP.F16.E5M2.UNPACK_B R24, R39 ;  /* 0x00000027ff18723e */ /* 0x000fc400020004ff */
[----:B------:R-:W-:Y:S02]  /*5f180*/  F2FP.F16.E5M2.UNPACK_B R25, R38 ;  /* 0x00000026ff19723e */ /* 0x000fe400020004ff */
[----:B------:R-:W-:Y:S02]  /*5f190*/  F2FP.F16.E5M2.UNPACK_B R26, R40 ;  /* 0x00000028ff1a723e */ /* 0x000fe400020004ff */
[----:B------:R-:W-:-:S03]  /*5f1a0*/  F2FP.F16.E5M2.UNPACK_B R27, R41 ;  /* 0x00000029ff1b723e */ /* 0x000fc600020004ff */
[C---:B------:R-:W-:Y:S08]  /*5f1b0*/  HMMA.16816.F32 R8, R28.reuse, R24, R8 ;  /* 0x000000181c08723c */ /* 0x040ff00000001808 */
[----:B------:R-:W-:Y:S01]  /*5f1c0*/  HMMA.16816.F32 R4, R28, R26, R4 ;  /* 0x0000001a1c04723c */ /* 0x000fe20000001804 */
[----:B------:R-:W-:Y:S04]  /*5f1d0*/  STL.64 [R1+0x940], R16 ;  /* 0x0009401001007387 */ /* 0x000fe80000100a00 */
[----:B------:R-:W-:Y:S01]  /*5f1e0*/  STL.64 [R1+0x948], R18 ;  /* 0x0009481201007387 */ /* 0x000fe20000100a00 */
[----:B------:R-:W-:-:S03]  /*5f1f0*/  F2FP.F16.E5M2.UNPACK_B R32, R42 ;  /* 0x0000002aff20723e */ /* 0x000fc600020004ff */
[----:B------:R-:W-:Y:S01]  /*5f200*/  STL.64 [R1+0x4de0], R22 ;  /* 0x004de01601007387 */ /* 0x000fe20000100a00 */
[----:B------:R-:W-:-:S03]  /*5f210*/  F2FP.F16.E5M2.UNPACK_B R33, R43 ;  /* 0x0000002bff21723e */ /* 0x000fc600020004ff */
[----:B------:R-:W-:Y:S04]  /*5f220*/  STL.64 [R1+0x4dd8], R20 ;  /* 0x004dd81401007387 */ /* 0x000fe80000100a00 */
[----:B------:R-:W-:Y:S04]  /*5f230*/  STL.64 [R1+0x980], R12 ;  /* 0x0009800c01007387 */ /* 0x000fe80000100a00 */
[----:B------:R-:W-:Y:S04]  /*5f240*/  STL.64 [R1+0x988], R14 ;  /* 0x0009880e01007387 */ /* 0x000fe80000100a00 */
[----:B------:R-:W-:Y:S04]  /*5f250*/  STL.64 [R1+0x9e0], R8 ;  /* 0x0009e00801007387 */ /* 0x000fe80000100a00 */
[----:B------:R-:W-:Y:S04]  /*5f260*/  STL.64 [R1+0x9e8], R10 ;  /* 0x0009e80a01007387 */ /* 0x000fe80000100a00 */
[----:B------:R-:W-:Y:S04]  /*5f270*/  STL.64 [R1+0x4e00], R26 ;  /* 0x004e001a01007387 */ /* 0x000fe80000100a00 */
[----:B------:R-:W-:Y:S04]  /*5f280*/  STL.64 [R1+0x4df8], R24 ;  /* 0x004df81801007387 */ /* 0x000fe80000100a00 */
[----:B------:R-:W-:Y:S04]  /*5f290*/  STL.64 [R1+0xa40], R4 ;  /* 0x000a400401007387 */ /* 0x000fe80000100a00 */
[----:B------:R0:W-:Y:S01]  /*5f2a0*/  STL.64 [R1+0xa48], R6 ;  /* 0x000a480601007387 */ /* 0x0001e20000100a00 */
[----:B------:R-:W-:-:S02]  /*5f2b0*/  IMAD R38, R53, 0x100, R52 ;  /* 0x0000010035267824 */ /* 0x000fc400078e0234 */
[----:B------:R-:W-:Y:S01]  /*5f2c0*/  IMAD R39, R55, 0x100, R54 ;  /* 0x0000010037277824 */ /* 0x000fe200078e0236 */
[----:B0-----:R-:W-:Y:S01]  /*5f2d0*/  HMMA.16816.F32 R4, R28, R32, R44 ;  /* 0x000000201c04723c */ /* 0x001fe2000000182c */
[----:B------:R-:W-:Y:S02]  /*5f2e0*/  IMAD R60, R57, 0x100, R56 ;  /* 0x00000100393c7824 */ /* 0x000fe400078e0238 */
[----:B------:R-:W-:Y:S01]  /*5f2f0*/  IMAD R61, R59, 0x100, R58 ;  /* 0x000001003b3d7824 */ /* 0x000fe200078e023a */
[----:B------:R-:W-:Y:S02]  /*5f300*/  F2FP.F16.E5M2.UNPACK_B R28, R38 ;  /* 0x00000026ff1c723e */ /* 0x000fe400020004ff */
[----:B------:R-:W-:Y:S02]  /*5f310*/  F2FP.F16.E5M2.UNPACK_B R29, R39 ;  /* 0x00000027ff1d723e */ /* 0x000fe400020004ff */
[----:B------:R-:W-:Y:S02]  /*5f320*/  F2FP.F16.E5M2.UNPACK_B R30, R60 ;  /* 0x0000003cff1e723e */ /* 0x000fe400020004ff */
[----:B------:R-:W-:-:S09]  /*5f330*/  F2FP.F16.E5M2.UNPACK_B R31, R61 ;  /* 0x0000003dff1f723e */ /* 0x000fd200020004ff */
[----:B------:R-:W-:Y:S04]  /*5f340*/  STL.64 [R1+0xa10], R4 ;  /* 0x000a100401007387 */ /* 0x000fe80000100a00 */
[----:B------:R2:W-:Y:S04]  /*5f350*/  STL.64 [R1+0xa18], R6 ;  /* 0x000a180601007387 */ /* 0x0005e80000100a00 */
[----:B------:R-:W-:Y:S04]  /*5f360*/  STL.64 [R1+0x4e18], R36 ;  /* 0x004e182401007387 */ /* 0x000fe80000100a00 */
[----:B------:R-:W4:Y:S01]  /*5f370*/  LDL.LU R52, [R1+0x6e0] ;  /* 0x0006e00001347983 */ /* 0x000f220000300800 */
[----:B--2---:R-:W-:-:S15]  /*5f380*/  HMMA.16816.F32 R4, R28, R36, R48 ;  /* 0x000000241c04723c */ /* 0x004fde0000001830 */
[----:B------:R-:W-:-:S04]  /*5f390*/  NOP ;  /* 0x0000000000007918 */ /* 0x000fc80000000000 */
[----:B------:R0:W-:Y:S04]  /*5f3a0*/  STL.64 [R1+0xa30], R4 ;  /* 0x000a300401007387 */ /* 0x0001e80000100a00 */
[----:B------:R1:W-:Y:S04]  /*5f3b0*/  STL.64 [R1+0xa38], R6 ;  /* 0x000a380601007387 */ /* 0x0003e80000100a00 */
[----:B------:R-:W4:Y:S04]  /*5f3c0*/  LDL.LU R53, [R1+0x6e4] ;  /* 0x0006e40001357983 */ /* 0x000f280000300800 */
[----:B------:R-:W2:Y:S04]  /*5f3d0*/  LDL.LU R54, [R1+0x6e8] ;  /* 0x0006e80001367983 */ /* 0x000ea80000300800 */
[----:B------:R-:W2:Y:S04]  /*5f3e0*/  LDL.LU R55, [R1+0x6ec] ;  /* 0x0006ec0001377983 */ /* 0x000ea80000300800 */
[----:B--2---:R-:W-:Y:S04]  /*5f3f0*/  STL.64 [R1+0x4e38], R54 ;  /* 0x004e383601007387 */ /* 0x004fe80000100a00 */
[----:B----4-:R-:W-:Y:S04]  /*5f400*/  STL.64 [R1+0x4e30], R52 ;  /* 0x004e303401007387 */ /* 0x010fe80000100a00 */
[----:B------:R-:W2:Y:S04]  /*5f410*/  LDL.LU R40, [R1+0x6f0] ;  /* 0x0006f00001287983 */ /* 0x000ea80000300800 */
[----:B------:R-:W2:Y:S04]  /*5f420*/  LDL.LU R41, [R1+0x6f4] ;  /* 0x0006f40001297983 */ /* 0x000ea80000300800 */
[----:B------:R-:W4:Y:S04]  /*5f430*/  LDL.LU R42, [R1+0x6f8] ;  /* 0x0006f800012a7983 */ /* 0x000f280000300800 */
[----:B------:R-:W4:Y:S04]  /*5f440*/  LDL.LU R43, [R1+0x6fc] ;  /* 0x0006fc00012b7983 */ /* 0x000f280000300800 */
[----:B----4-:R-:W-:Y:S04]  /*5f450*/  STL.64 [R1+0x4e58], R42 ;  /* 0x004e582a01007387 */ /* 0x010fe80000100a00 */
[----:B--2---:R2:W-:Y:S04]  /*5f460*/  STL.64 [R1+0x4e50], R40 ;  /* 0x004e502801007387 */ /* 0x0045e80000100a00 */
[----:B------:R-:W4:Y:S04]  /*5f470*/  LDL.LU R20, [R1+0x8b0] ;  /* 0x0008b00001147983 */ /* 0x000f280000300800 */
[----:B------:R-:W4:Y:S04]  /*5f480*/  LDL.LU R21, [R1+0x8b4] ;  /* 0x0008b40001157983 */ /* 0x000f280000300800 */
[----:B------:R-:W4:Y:S04]  /*5f490*/  LDL.LU R22, [R1+0x8b8] ;  /* 0x0008b80001167983 */ /* 0x000f280000300800 */
[----:B------:R-:W4:Y:S04]  /*5f4a0*/  LDL.LU R23, [R1+0x8bc] ;  /* 0x0008bc0001177983 */ /* 0x000f280000300800 */
[----:B------:R-:W3:Y:S04]  /*5f4b0*/  LDL.LU R8, [R1+0x970] ;  /* 0x0009700001087983 */ /* 0x000ee80000300800 */
[----:B------:R-:W3:Y:S04]  /*5f4c0*/  LDL.LU R9, [R1+0x974] ;  /* 0x0009740001097983 */ /* 0x000ee80000300800 */
[----:B------:R-:W3:Y:S04]  /*5f4d0*/  LDL.LU R10, [R1+0x978] ;  /* 0x00097800010a7983 */ /* 0x000ee80000300800 */
[----:B------:R-:W3:Y:S04]  /*5f4e0*/  LDL.LU R11, [R1+0x97c] ;  /* 0x00097c00010b7983 */ /* 0x000ee80000300800 */
        /* <DEDUP_REMOVED lines=49> */
[----:B0-----:R-:W3:Y:S04]  /*5f800*/  LDL.LU.64 R6, [R1+0x4e48] ;  /* 0x004e480001067983 */ /* 0x001ee80000300a00 */
[----:B------:R-:W4:Y:S01]  /*5f810*/  LDL.LU.64 R4, [R1+0x4e40] ;  /* 0x004e400001047983 */ /* 0x000f220000300a00 */
[C---:B---3--:R-:W-:Y:S08]  /*5f820*/  HMMA.16816.F32 R8, R28.reuse, R6, R8 ;  /* 0x000000061c08723c */ /* 0x048ff00000001808 */
[----:B----4-:R-:W-:-:S15]  /*5f830*/  HMMA.16816.F32 R52, R28, R4, R52 ;  /* 0x000000041c34723c */ /* 0x010fde0000001834 */
        /* <DEDUP_REMOVED lines=73> */
[----:B------:R-:W-:Y:S04]  /*5fcd0*/  STL.64 [R1+0x4d78], R24 ;  /* 0x004d781801007387 */ /* 0x000fe80000100a00 */
[----:B------:R-:W-:Y:S04]  /*5fce0*/  STL.64 [R1+0x910], R4 ;  /* 0x0009100401007387 */ /* 0x000fe80000100a00 */
[----:B------:R0:W-:Y:S02]  /*5fcf0*/  STL.64 [R1+0x918], R6 ;  /* 0x0009180601007387 */ /* 0x0001e40000100a00 */
[----:B0-----:R-:W-:Y:S02]  /*5fd00*/  HMMA.16816.F32 R4, R28, R32, R48 ;  /* 0x000000201c04723c */ /* 0x001fe40000001830 */
[----:B------:R-:W-:Y:S04]  /*5fd10*/  STL.64 [R1+0x4dd0], R34 ;  /* 0x004dd02201007387 */ /* 0x000fe80000100a00 */
[----:B------:R-:W-:-:S13]  /*5fd20*/  STL.64 [R1+0x4dc8], R32 ;  /* 0x004dc82001007387 */ /* 0x000fda0000100a00 */
        /* <DEDUP_REMOVED lines=16> */
[----:B------:R-:W2:Y:S04]  /*5fe30*/  LDL.LU R50, [R1+0x618] ;  /* 0x0006180001327983 */ /* 0x000ea80000300800 */
[----:B------:R-:W2:Y:S04]  /*5fe40*/  LDL.LU R51, [R1+0x61c] ;  /* 0x00061c0001337983 */ /* 0x000ea80000300800 */
[----:B------:R-:W3:Y:S04]  /*5fe50*/  LDL.LU R8, [R1+0x660] ;  /* 0x0006600001087983 */ /* 0x000ee80000300800 */
[----:B------:R-:W3:Y:S04]  /*5fe60*/  LDL.LU R9, [R1+0x664] ;  /* 0x0006640001097983 */ /* 0x000ee80000300800 */
[----:B------:R-:W3:Y:S04]  /*5fe70*/  LDL.LU R10, [R1+0x668] ;  /* 0x00066800010a7983 */ /* 0x000ee80000300800 */
[----:B------:R-:W3:Y:S04]  /*5fe80*/  LDL.LU R11, [R1+0x66c] ;  /* 0x00066c00010b7983 */ /* 0x000ee80000300800 */
[----:B0-----:R-:W4:Y:S04]  /*5fe90*/  LDL.LU R52, [R1+0x680] ;  /* 0x0006800001347983 */ /* 0x001f280000300800 */
[----:B------:R-:W4:Y:S04]  /*5fea0*/  LDL.LU R53, [R1+0x684] ;  /* 0x0006840001357983 */ /* 0x000f280000300800 */
[----:B------:R-:W4:Y:S04]  /*5feb0*/  LDL.LU R54, [R1+0x688] ;  /* 0x0006880001367983 */ /* 0x000f280000300800 */
[----:B------:R-:W4:Y:S04]  /*5fec0*/  LDL.LU R55, [R1+0x68c] ;  /* 0x00068c0001377983 */ /* 0x000f280000300800 */
[----:B-1----:R-:W2:Y:S04]  /*5fed0*/  LDL.LU R40, [R1+0x6a0] ;  /* 0x0006a00001287983 */ /* 0x002ea80000300800 */
        /* <DEDUP_REMOVED lines=12> */
[----:B------:R-:W3:Y:S01]  /*5ffa0*/  LDL.LU R5, [R1+0x694] ;  /* 0x0006940001057983 */ /* 0x000ee20000300800 */
[----:B------:R-:W-:Y:S02]  /*5ffb0*/  F2FP.F16.E5M2.UNPACK_B R28, R38 ;  /* 0x00000026ff1c723e */ /* 0x000fe400020004ff */
[----:B------:R-:W-:Y:S01]  /*5ffc0*/  F2FP.F16.E5M2.UNPACK_B R29, R39 ;  /* 0x00000027ff1d723e */ /* 0x000fe200020004ff */
[----:B------:R-:W3:Y:S01]  /*5ffd0*/  LDL.LU R6, [R1+0x698] ;  /* 0x0006980001067983 */ /* 0x000ee20000300800 */
[----:B------:R-:W-:-:S02]  /*5ffe0*/  F2FP.F16.E5M2.UNPACK_B R30, R60 ;  /* 0x0000003cff1e723e */ /* 0x000fc400020004ff */
[----:B------:R-:W-:Y:S01]  /*5fff0*/  F2FP.F16.E5M2.UNPACK_B R31, R61 ;  /* 0x0000003dff1f723e */ /* 0x000fe200020004ff */
[----:B------:R-:W3:Y:S04]  /*60000*/  LDL.LU R7, [R1+0x69c] ;  /* 0x00069c0001077983 */ /* 0x000ee80000300800 */
        /* <DEDUP_REMOVED lines=40> */
[----:B------:R-:W4:Y:S01]  /*60290*/  LDL.LU.64 R4, [R1+0x4da8] ;  /* 0x004da80001047983 */ /* 0x000f220000300a00 */
[C---:B--2---:R-:W-:Y:S08]  /*602a0*/  HMMA.16816.F32 R8, R28.reuse, R6, R8 ;  /* 0x000000061c08723c */ /* 0x044ff00000001808 */
[----:B----4-:R-:W-:-:S15]  /*602b0*/  HMMA.16816.F32 R52, R28, R4, R52 ;  /* 0x000000041c34723c */ /* 0x010fde0000001834 */
        /* <DEDUP_REMOVED lines=38> */
[----:B------:R-:W4:Y:S04]  /*60520*/  LDL.LU.64 R20, [R1+0x4d58] ;  /* 0x004d580001147983 */ /* 0x000f280000300a00 */
[----:B------:R-:W-:Y:S04]  /*60530*/  STL.64 [R1+0x820], R16 ;  /* 0x0008201001007387 */ /* 0x000fe80000100a00 */
[----:B------:R0:W-:Y:S04]  /*60540*/  STL.64 [R1+0x828], R18 ;  /* 0x0008281201007387 */ /* 0x0001e80000100a00 */
[----:B0-----:R-:W3:Y:S04]  /*60550*/  LDL.LU.64 R18, [R1+0x4d50] ;  /* 0x004d500001127983 */ /* 0x001ee80000300a00 */
        /* <DEDUP_REMOVED lines=13> */
[C---:B---3--:R-:W-:Y:S08]  /*60630*/  HMMA.16816.F32 R12, R28.reuse, R18, R12 ;  /* 0x000000121c0c723c */ /* 0x048ff0000000180c */
[C---:B----4-:R-:W-:Y:S08]  /*60640*/  HMMA.16816.F32 R8, R28.reuse, R20, R8 ;  /* 0x000000141c08723c */ /* 0x050ff00000001808 */
[C---:B------:R-:W-:Y:S01]  /*60650*/  HMMA.16816.F32 R4, R28.reuse, R22, R4 ;  /* 0x000000161c04723c */ /* 0x040fe20000001804 */
[----:B------:R-:W-:Y:S04]  /*60660*/  STL.64 [R1+0x4cb0], R18 ;  /* 0x004cb01201007387 */ /* 0x000fe80000100a00 */
[----:B------:R-:W-:Y:S04]  /*60670*/  STL.64 [R1+0x4ca8], R16 ;  /* 0x004ca81001007387 */ /* 0x000fe80000100a00 */
[----:B------:R-:W-:Y:S04]  /*60680*/  STL.64 [R1+0x7f0], R12 ;  /* 0x0007f00c01007387 */ /* 0x000fe80000100a00 */
[----:B------:R-:W-:Y:S04]  /*60690*/  STL.64 [R1+0x7f8], R14 ;  /* 0x0007f80e01007387 */ /* 0x000fe80000100a00 */
[----:B------:R-:W-:Y:S04]  /*606a0*/  STL.64 [R1+0x4cc0], R22 ;  /* 0x004cc01601007387 */ /* 0x000fe80000100a00 */
        /* <DEDUP_REMOVED lines=12> */
[----:B------:R2:W-:Y:S04]  /*60770*/  STL.64 [R1+0x7a8], R6 ;  /* 0x0007a80601007387 */ /* 0x0005e80000100a00 */
[----:B------:R-:W-:Y:S04]  /*60780*/  STL.64 [R1+0x4d30], R34 ;  /* 0x004d302201007387 */ /* 0x000fe80000100a00 */
[----:B------:R-:W-:Y:S01]  /*60790*/  STL.64 [R1+0x4d28], R32 ;  /* 0x004d282001007387 */ /* 0x000fe20000100a00 */
[----:B--2---:R-:W-:-:S15]  /*607a0*/  HMMA.16816.F32 R4, R28, R32, R48 ;  /* 0x000000201c04723c */ /* 0x004fde0000001830 */
[----:B------:R-:W-:-:S04]  /*607b0*/  NOP ;  /* 0x0000000000007918 */ /* 0x000fc80000000000 */
        /* <DEDUP_REMOVED lines=12> */
[----:B------:R-:W-:-:S02]  /*60880*/  IMAD R60, R45, 0x100, R44 ;  /* 0x000001002d3c7824 */ /* 0x000fc400078e022c */
[----:B------:R-:W-:Y:S01]  /*60890*/  IMAD R61, R47, 0x100, R46 ;  /* 0x000001002f3d7824 */ /* 0x000fe200078e022e */
        /* <DEDUP_REMOVED lines=25> */
[----:B------:R-:W-:Y:S02]  /*60a30*/  F2FP.F16.E5M2.UNPACK_B R30, R60 ;  /* 0x0000003cff1e723e */ /* 0x000fe400020004ff */
[----:B------:R-:W-:Y:S01]  /*60a40*/  F2FP.F16.E5M2.UNPACK_B R28, R38 ;  /* 0x00000026ff1c723e */ /* 0x000fe200020004ff */
[----:B------:R-:W3:Y:S01]  /*60a50*/  LDL.LU R5, [R1+0x1e4] ;  /* 0x0001e40001057983 */ /* 0x000ee20000300800 */
[----:B------:R-:W-:Y:S02]  /*60a60*/  F2FP.F16.E5M2.UNPACK_B R29, R39 ;  /* 0x00000027ff1d723e */ /* 0x000fe400020004ff */
[----:B------:R-:W-:Y:S01]  /*60a70*/  F2FP.F16.E5M2.UNPACK_B R31, R61 ;  /* 0x0000003dff1f723e */ /* 0x000fe200020004ff */
[----:B------:R-:W3:Y:S04]  /*60a80*/  LDL.LU R6, [R1+0x1e8] ;  /* 0x0001e80001067983 */ /* 0x000ee80000300800 */
        /* <DEDUP_REMOVED lines=244> */
[----:B------:R-:W2:Y:S01]  /*619d0*/  LDL.LU.64 R12, [R1+0x4c28] ;  /* 0x004c2800010c7983 */ /* 0x000ea20000300a00 */
[C---:B----4-:R-:W-:Y:S08]  /*619e0*/  HMMA.16816.F32 R16, R28.reuse, R14, R16 ;  /* 0x0000000e1c10723c */ /* 0x050ff00000001810 */
[----:B--2---:R-:W-:-:S15]  /*619f0*/  HMMA.16816.F32 R24, R28, R12, R24 ;  /* 0x0000000c1c18723c */ /* 0x004fde0000001818 */
        /* <DEDUP_REMOVED lines=15> */
[C---:B--2---:R-:W-:Y:S08]  /*61af0*/  HMMA.16816.F32 R20, R28.reuse, R16, R20 ;  /* 0x000000101c14723c */ /* 0x044ff00000001814 */
[C---:B----4-:R-:W-:Y:S11]  /*61b00*/  HMMA.16816.F32 R40, R28.reuse, R18, R40 ;  /* 0x000000121c28723c */ /* 0x050ff60000001828 */
[----:B------:R-:W-:Y:S04]  /*61b10*/  STL.64 [R1+0x3e0], R20 ;  /* 0x0003e01401007387 */ /* 0x000fe80000100a00 */
[----:B------:R0:W-:Y:S04]  /*61b20*/  STL.64 [R1+0x3e8], R22 ;  /* 0x0003e81601007387 */ /* 0x0001e80000100a00 */
[----:B0-----:R-:W2:Y:S04]  /*61b30*/  LDL.LU.64 R22, [R1+0x4c00] ;  /* 0x004c000001167983 */ /* 0x001ea80000300a00 */
[----:B------:R-:W3:Y:S04]  /*61b40*/  LDL.LU.64 R20, [R1+0x4bf8] ;  /* 0x004bf80001147983 */ /* 0x000ee80000300a00 */
[----:B------:R-:W-:Y:S04]  /*61b50*/  STL.64 [R1+0x3c0], R40 ;  /* 0x0003c02801007387 */ /* 0x000fe80000100a00 */
[----:B------:R0:W-:Y:S04]  /*61b60*/  STL.64 [R1+0x3c8], R42 ;  /* 0x0003c82a01007387 */ /* 0x0001e80000100a00 */
[----:B0-----:R-:W4:Y:S04]  /*61b70*/  LDL.LU.64 R42, [R1+0x4bf0] ;  /* 0x004bf000012a7983 */ /* 0x001f280000300a00 */
[----:B------:R-:W4:Y:S04]  /*61b80*/  LDL.LU.64 R40, [R1+0x4be8] ;  /* 0x004be80001287983 */ /* 0x000f280000300a00 */
[----:B------:R-:W-:Y:S04]  /*61b90*/  STL.64 [R1+0x4b80], R18 ;  /* 0x004b801201007387 */ /* 0x000fe80000100a00 */
[----:B------:R3:W-:Y:S02]  /*61ba0*/  STL.64 [R1+0x4b78], R16 ;  /* 0x004b781001007387 */ /* 0x0007e40000100a00 */
[C---:B---3--:R-:W-:Y:S08]  /*61bb0*/  HMMA.16816.F32 R16, R28.reuse, R20, R12 ;  /* 0x000000141c10723c */ /* 0x048ff0000000180c */
[----:B--2---:R-:W-:Y:S01]  /*61bc0*/  HMMA.16816.F32 R12, R28, R22, R48 ;  /* 0x000000161c0c723c */ /* 0x004fe20000001830 */
[----:B------:R-:W-:Y:S10]  /*61bd0*/  STL.64 [R1+0x4ba0], R22 ;  /* 0x004ba01601007387 */ /* 0x000ff40000100a00 */
[----:B------:R-:W-:Y:S04]  /*61be0*/  STL.64 [R1+0x390], R16 ;  /* 0x0003901001007387 */ /* 0x000fe80000100a00 */
[----:B------:R-:W-:Y:S01]  /*61bf0*/  STL.64 [R1+0x398], R18 ;  /* 0x0003981201007387 */ /* 0x000fe20000100a00 */
[----:B----4-:R-:W-:-:S03]  /*61c00*/  IMAD.MOV.U32 R48, RZ, RZ, R40 ;  /* 0x000000ffff307224 */ /* 0x010fc600078e0028 */
[----:B------:R-:W-:Y:S01]  /*61c10*/  STL.64 [R1+0x4b98], R20 ;  /* 0x004b981401007387 */ /* 0x000fe20000100a00 */
[----:B------:R-:W-:-:S03]  /*61c20*/  IMAD.MOV.U32 R49, RZ, RZ, R41 ;  /* 0x000000ffff317224 */ /* 0x000fc600078e0029 */
[----:B------:R-:W-:Y:S01]  /*61c30*/  STL.64 [R1+0x380], R12 ;  /* 0x0003800c01007387 */ /* 0x000fe20000100a00 */
[----:B------:R-:W-:-:S03]  /*61c40*/  IMAD.MOV.U32 R50, RZ, RZ, R42 ;  /* 0x000000ffff327224 */ /* 0x000fc600078e002a */
[----:B------:R0:W-:Y:S01]  /*61c50*/  STL.64 [R1+0x388], R14 ;  /* 0x0003880e01007387 */ /* 0x0001e20000100a00 */
[----:B------:R-:W-:-:S03]  /*61c60*/  IMAD.MOV.U32 R51, RZ, RZ, R43 ;  /* 0x000000ffff337224 */ /* 0x000fc600078e002b */
[----:B------:R-:W2:Y:S04]  /*61c70*/  LDL.LU R40, [R1+0x4be4] ;  /* 0x004be40001287983 */ /* 0x000ea80000300800 */
[----:B------:R-:W2:Y:S04]  /*61c80*/  LDL.LU R41, [R1+0x4be0] ;  /* 0x004be00001297983 */ /* 0x000ea80000300800 */
[----:B------:R-:W2:Y:S04]  /*61c90*/  LDL.LU R42, [R1+0x4bdc] ;  /* 0x004bdc00012a7983 */ /* 0x000ea80000300800 */
[----:B------:R-:W2:Y:S01]  /*61ca0*/  LDL.LU R43, [R1+0x4bd8] ;  /* 0x004bd800012b7983 */ /* 0x000ea20000300800 */
[C---:B0-----:R-:W-:Y:S08]  /*61cb0*/  HMMA.16816.F32 R12, R28.reuse, R24, R4 ;  /* 0x000000181c0c723c */ /* 0x041ff00000001804 */
[----:B------:R-:W-:Y:S11]  /*61cc0*/  HMMA.16816.F32 R4, R28, R26, R44 ;  /* 0x0000001a1c04723c */ /* 0x000ff6000000182c */
[----:B------:R-:W-:Y:S04]  /*61cd0*/  STL.64 [R1+0x350], R12 ;  /* 0x0003500c01007387 */ /* 0x000fe80000100a00 */
[----:B------:R-:W-:Y:S04]  /*61ce0*/  STL.64 [R1+0x358], R14 ;  /* 0x0003580e01007387 */ /* 0x000fe80000100a00 */
[----:B------:R0:W-:Y:S04]  /*61cf0*/  STL.64 [R1+0x320], R4 ;  /* 0x0003200401007387 */ /* 0x0001e80000100a00 */
[----:B------:R1:W-:Y:S01]  /*61d00*/  STL.64 [R1+0x328], R6 ;  /* 0x0003280601007387 */ /* 0x0003e20000100a00 */
[----:B------:R-:W-:-:S03]  /*61d10*/  IMAD R44, R57, 0x100, R56 ;  /* 0x00000100392c7824 */ /* 0x000fc600078e0238 */
[----:B0-----:R-:W3:Y:S01]  /*61d20*/  LDL.LU R4, [R1+0x20] ;  /* 0x0000200001047983 */ /* 0x001ee20000300800 */
[----:B------:R-:W-:Y:S02]  /*61d30*/  IMAD R45, R59, 0x100, R58 ;  /* 0x000001003b2d7824 */ /* 0x000fe400078e023a */
[----:B------:R-:W-:Y:S02]  /*61d40*/  IMAD R38, R53, 0x100, R52 ;  /* 0x0000010035267824 */ /* 0x000fe400078e0234 */
[----:B------:R-:W-:Y:S01]  /*61d50*/  IMAD R39, R55, 0x100, R54 ;  /* 0x0000010037277824 */ /* 0x000fe200078e0236 */
[----:B--2---:R-:W-:-:S15]  /*61d60*/  HMMA.16816.F32 R12, R28, R32, R40 ;  /* 0x000000201c0c723c */ /* 0x004fde0000001828 */
[----:B------:R-:W-:-:S04]  /*61d70*/  NOP ;  /* 0x0000000000007918 */ /* 0x000fc80000000000 */
[----:B------:R0:W-:Y:S04]  /*61d80*/  STL.64 [R1+0x2e0], R12 ;  /* 0x0002e00c01007387 */ /* 0x0001e80000100a00 */
[----:B------:R2:W-:Y:S04]  /*61d90*/  STL.64 [R1+0x2e8], R14 ;  /* 0x0002e80e01007387 */ /* 0x0005e80000100a00 */
[----:B------:R-:W3:Y:S04]  /*61da0*/  LDL.LU R5, [R1+0x24] ;  /* 0x0000240001057983 */ /* 0x000ee80000300800 */
[----:B-1----:R-:W3:Y:S04]  /*61db0*/  LDL.LU R6, [R1+0x28] ;  /* 0x0000280001067983 */ /* 0x002ee80000300800 */
[----:B------:R-:W3:Y:S04]  /*61dc0*/  LDL.LU R7, [R1+0x2c] ;  /* 0x00002c0001077983 */ /* 0x000ee80000300800 */
[----:B------:R-:W4:Y:S04]  /*61dd0*/  LDL.LU R56, [R1] ;  /* 0x0000000001387983 */ /* 0x000f280000300800 */
[----:B------:R-:W4:Y:S04]  /*61de0*/  LDL.LU R57, [R1+0x4] ;  /* 0x0000040001397983 */ /* 0x000f280000300800 */
[----:B------:R-:W4:Y:S04]  /*61df0*/  LDL.LU R58, [R1+0x8] ;  /* 0x00000800013a7983 */ /* 0x000f280000300800 */
[----:B------:R-:W4:Y:S04]  /*61e00*/  LDL.LU R59, [R1+0xc] ;  /* 0x00000c00013b7983 */ /* 0x000f280000300800 */
[----:B------:R-:W4:Y:S04]  /*61e10*/  LDL.LU R52, [R1+0x10] ;  /* 0x0000100001347983 */ /* 0x000f280000300800 */
[----:B------:R-:W4:Y:S04]  /*61e20*/  LDL.LU R53, [R1+0x14] ;  /* 0x0000140001357983 */ /* 0x000f280000300800 */
[----:B------:R-:W4:Y:S04]  /*61e30*/  LDL.LU R54, [R1+0x18] ;  /* 0x0000180001367983 */ /* 0x000f280000300800 */
[----:B------:R-:W4:Y:S01]  /*61e40*/  LDL.LU R55, [R1+0x1c] ;  /* 0x00001c0001377983 */ /* 0x000f220000300800 */
[----:B------:R-:W-:-:S02]  /*61e50*/  F2FP.F16.E5M2.UNPACK_B R28, R38 ;  /* 0x00000026ff1c723e */ /* 0x000fc400020004ff */
[----:B------:R-:W-:Y:S01]  /*61e60*/  F2FP.F16.E5M2.UNPACK_B R29, R39 ;  /* 0x00000027ff1d723e */ /* 0x000fe200020004ff */
[----:B------:R-:W4:Y:S01]  /*61e70*/  LDL.LU R16, [R1+0x2a0] ;  /* 0x0002a00001107983 */ /* 0x000f220000300800 */
[----:B------:R-:W-:Y:S02]  /*61e80*/  F2FP.F16.E5M2.UNPACK_B R30, R44 ;  /* 0x0000002cff1e723e */ /* 0x000fe400020004ff */
[----:B------:R-:W-:Y:S01]  /*61e90*/  F2FP.F16.E5M2.UNPACK_B R31, R45 ;  /* 0x0000002dff1f723e */ /* 0x000fe200020004ff */
[----:B------:R-:W4:Y:S04]  /*61ea0*/  LDL.LU R17, [R1+0x2a4] ;  /* 0x0002a40001117983 */ /* 0x000f280000300800 */
[----:B------:R-:W4:Y:S04]  /*61eb0*/  LDL.LU R18, [R1+0x2a8] ;  /* 0x0002a80001127983 */ /* 0x000f280000300800 */
[----:B------:R-:W4:Y:S04]  /*61ec0*/  LDL.LU R19, [R1+0x2ac] ;  /* 0x0002ac0001137983 */ /* 0x000f280000300800 */
[----:B0-----:R-:W4:Y:S04]  /*61ed0*/  LDL.LU R12, [R1+0x280] ;  /* 0x00028000010c7983 */ /* 0x001f280000300800 */
[----:B------:R-:W4:Y:S04]  /*61ee0*/  LDL.LU R13, [R1+0x284] ;  /* 0x00028400010d7983 */ /* 0x000f280000300800 */
[----:B--2---:R-:W2:Y:S04]  /*61ef0*/  LDL.LU R14, [R1+0x288] ;  /* 0x00028800010e7983 */ /* 0x004ea80000300800 */
        /* <DEDUP_REMOVED lines=12> */
[----:B------:R-:W2:Y:S01]  /*61fc0*/  LDL.LU R47, [R1+0x30c] ;  /* 0x00030c00012f7983 */ /* 0x000ea20000300800 */
[C---:B---3--:R-:W-:Y:S08]  /*61fd0*/  HMMA.16816.F32 R4, R28.reuse, R36, R4 ;  /* 0x000000241c04723c */ /* 0x048ff00000001804 */
[C---:B----4-:R-:W-:Y:S11]  /*61fe0*/  HMMA.16816.F32 R56, R28.reuse, R2, R56 ;  /* 0x000000021c38723c */ /* 0x050ff60000001838 */
[----:B------:R-:W-:Y:S01]  /*61ff0*/  STL.64 [R1+0x2d0], R4 ;  /* 0x0002d00401007387 */ /* 0x000fe20000100a00 */
[C---:B------:R-:W-:Y:S03]  /*62000*/  HMMA.16816.F32 R52, R28.reuse, R34, R52 ;  /* 0x000000221c34723c */ /* 0x040fe60000001834 */
[----:B------:R0:W-:Y:S04]  /*62010*/  STL.64 [R1+0x2d8], R6 ;  /* 0x0002d80601007387 */ /* 0x0001e80000100a00 */
[----:B0-----:R-:W3:Y:S04]  /*62020*/  LDL.LU.64 R6, [R1+0x4bd0] ;  /* 0x004bd00001067983 */ /* 0x001ee80000300a00 */
[----:B------:R-:W4:Y:S04]  /*62030*/  LDL.LU.64 R4, [R1+0x4bc8] ;  /* 0x004bc80001047983 */ /* 0x000f280000300a00 */
[----:B------:R0:W-:Y:S04]  /*62040*/  STL.64 [R1+0x4b70], R36 ;  /* 0x004b702401007387 */ /* 0x0001e80000100a00 */
[----:B0-----:R-:W3:Y:S04]  /*62050*/  LDL.LU R36, [R1+0x2f0] ;  /* 0x0002f00001247983 */ /* 0x001ee80000300800 */
[----:B------:R-:W3:Y:S04]  /*62060*/  LDL.LU R37, [R1+0x2f4] ;  /* 0x0002f40001257983 */ /* 0x000ee80000300800 */
[----:B------:R-:W3:Y:S04]  /*62070*/  LDL.LU R38, [R1+0x2f8] ;  /* 0x0002f80001267983 */ /* 0x000ee80000300800 */
[----:B------:R-:W3:Y:S04]  /*62080*/  LDL.LU R39, [R1+0x2fc] ;  /* 0x0002fc0001277983 */ /* 0x000ee80000300800 */
[----:B------:R-:W-:Y:S04]  /*62090*/  STL.64 [R1+0x2b0], R52 ;  /* 0x0002b03401007387 */ /* 0x000fe80000100a00 */
[----:B------:R0:W-:Y:S04]  /*620a0*/  STL.64 [R1+0x2b8], R54 ;  /* 0x0002b83601007387 */ /* 0x0001e80000100a00 */
[----:B0-----:R-:W3:Y:S04]  /*620b0*/  LDL.LU.64 R54, [R1+0x4bc0] ;  /* 0x004bc00001367983 */ /* 0x001ee80000300a00 */
[----:B------:R-:W3:Y:S04]  /*620c0*/  LDL.LU.64 R52, [R1+0x4bb8] ;  /* 0x004bb80001347983 */ /* 0x000ee80000300a00 */
[----:B------:R-:W-:Y:S04]  /*620d0*/  STL.64 [R1+0x290], R56 ;  /* 0x0002903801007387 */ /* 0x000fe80000100a00 */
[----:B------:R0:W-:Y:S04]  /*620e0*/  STL.64 [R1+0x298], R58 ;  /* 0x0002983a01007387 */ /* 0x0001e80000100a00 */
[----:B0-----:R-:W4:Y:S04]  /*620f0*/  LDL.LU.64 R58, [R1+0x4bb0] ;  /* 0x004bb000013a7983 */ /* 0x001f280000300a00 */
[----:B------:R-:W4:Y:S01]  /*62100*/  LDL.LU.64 R56, [R1+0x4ba8] ;  /* 0x004ba80001387983 */ /* 0x000f220000300a00 */
[C---:B--2---:R-:W-:Y:S08]  /*62110*/  HMMA.16816.F32 R20, R28.reuse, R8, R20 ;  /* 0x000000081c14723c */ /* 0x044ff00000001814 */
[C---:B------:R-:W-:Y:S08]  /*62120*/  HMMA.16816.F32 R12, R28.reuse, R10, R12 ;  /* 0x0000000a1c0c723c */ /* 0x040ff0000000180c */
[C---:B---3--:R-:W-:Y:S08]  /*62130*/  HMMA.16816.F32 R52, R28.reuse, R6, R52 ;  /* 0x000000061c34723c */ /* 0x048ff00000001834 */
[----:B----4-:R-:W-:-:S15]  /*62140*/  HMMA.16816.F32 R56, R28, R4, R56 ;  /* 0x000000041c38723c */ /* 0x010fde0000001838 */
[----:B------:R-:W-:-:S04]  /*62150*/  NOP ;  /* 0x0000000000007918 */ /* 0x000fc80000000000 */
[----:B------:R0:W-:Y:S04]  /*62160*/  STL.64 [R1+0x270], R56 ;  /* 0x0002703801007387 */ /* 0x0001e80000100a00 */
[----:B------:R1:W-:Y:S04]  /*62170*/  STL.64 [R1+0x278], R58 ;  /* 0x0002783a01007387 */ /* 0x0003e80000100a00 */
[----:B0-----:R-:W2:Y:S04]  /*62180*/  LDL.LU R56, [R1+0x340] ;  /* 0x0003400001387983 */ /* 0x001ea80000300800 */
[----:B------:R-:W2:Y:S04]  /*62190*/  LDL.LU R57, [R1+0x344] ;  /* 0x0003440001397983 */ /* 0x000ea80000300800 */
[----:B-1----:R-:W2:Y:S04]  /*621a0*/  LDL.LU R58, [R1+0x348] ;  /* 0x00034800013a7983 */ /* 0x002ea80000300800 */
[----:B------:R-:W2:Y:S04]  /*621b0*/  LDL.LU R59, [R1+0x34c] ;  /* 0x00034c00013b7983 */ /* 0x000ea80000300800 */
[----:B------:R0:W-:Y:S04]  /*621c0*/  STL.64 [R1+0x170], R52 ;  /* 0x0001703401007387 */ /* 0x0001e80000100a00 */
[----:B------:R1:W-:Y:S04]  /*621d0*/  STL.64 [R1+0x178], R54 ;  /* 0x0001783601007387 */ /* 0x0003e80000100a00 */
[----:B0-----:R-:W3:Y:S04]  /*621e0*/  LDL.LU R52, [R1+0x2c0] ;  /* 0x0002c00001347983 */ /* 0x001ee80000300800 */
[----:B------:R-:W3:Y:S04]  /*621f0*/  LDL.LU R53, [R1+0x2c4] ;  /* 0x0002c40001357983 */ /* 0x000ee80000300800 */
[----:B-1----:R-:W3:Y:S04]  /*62200*/  LDL.LU R54, [R1+0x2c8] ;  /* 0x0002c80001367983 */ /* 0x002ee80000300800 */
[----:B------:R-:W3:Y:S04]  /*62210*/  LDL.LU R55, [R1+0x2cc] ;  /* 0x0002cc0001377983 */ /* 0x000ee80000300800 */
[----:B------:R-:W-:Y:S04]  /*62220*/  STL.64 [R1+0x160], R20 ;  /* 0x0001601401007387 */ /* 0x000fe80000100a00 */
[----:B------:R0:W-:Y:S04]  /*62230*/  STL.64 [R1+0x168], R22 ;  /* 0x0001681601007387 */ /* 0x0001e80000100a00 */
[----:B0-----:R-:W4:Y:S04]  /*62240*/  LDL.LU.64 R22, [R1+0x4ba0] ;  /* 0x004ba00001167983 */ /* 0x001f280000300a00 */
[----:B------:R-:W2:Y:S04]  /*62250*/  LDL.LU.64 R20, [R1+0x4b98] ;  /* 0x004b980001147983 */ /* 0x000ea80000300a00 */
[----:B------:R-:W-:Y:S04]  /*62260*/  STL.64 [R1+0x150], R12 ;  /* 0x0001500c01007387 */ /* 0x000fe80000100a00 */
[----:B------:R0:W-:Y:S04]  /*62270*/  STL.64 [R1+0x158], R14 ;  /* 0x0001580e01007387 */ /* 0x0001e80000100a00 */
[----:B0-----:R-:W3:Y:S04]  /*62280*/  LDL.LU.64 R14, [R1+0x4b90] ;  /* 0x004b9000010e7983 */ /* 0x001ee80000300a00 */
[----:B------:R-:W2:Y:S02]  /*62290*/  LDL.LU.64 R12, [R1+0x4b88] ;  /* 0x004b8800010c7983 */ /* 0x000ea40000300a00 */
        /* <DEDUP_REMOVED lines=10> */
[C---:B------:R-:W-:Y:S08]  /*62340*/  HMMA.16816.F32 R40, R28.reuse, R20, R40 ;  /* 0x000000141c28723c */ /* 0x040ff00000001828 */
[C---:B--2---:R-:W-:Y:S01]  /*62350*/  HMMA.16816.F32 R52, R28.reuse, R16, R36 ;  /* 0x000000101c34723c */ /* 0x044fe20000001824 */
[----:B------:R-:W-:Y:S07]  /*62360*/  STL.64 [R1+0x4b68], R18 ;  /* 0x004b681201007387 */ /* 0x000fee0000100a00 */
[C---:B------:R-:W-:Y:S11]  /*62370*/  HMMA.16816.F32 R36, R28.reuse, R18, R44 ;  /* 0x000000121c24723c */ /* 0x040ff6000000182c */
[----:B------:R-:W-:Y:S04]  /*62380*/  STL.64 [R1+0x120], R52 ;  /* 0x0001203401007387 */ /* 0x000fe80000100a00 */
[----:B------:R-:W-:Y:S04]  /*62390*/  STL.64 [R1+0x128], R54 ;  /* 0x0001283601007387 */ /* 0x000fe80000100a00 */
[----:B------:R4:W-:Y:S02]  /*623a0*/  STL.64 [R1+0x4b60], R16 ;  /* 0x004b601001007387 */ /* 0x0009e40000100a00 */
[C---:B----4-:R-:W-:Y:S02]  /*623b0*/  HMMA.16816.F32 R16, R28.reuse, R22, R48 ;  /* 0x000000161c10723c */ /* 0x050fe40000001830 */
[----:B------:R0:W-:Y:S04]  /*623c0*/  STL.64 [R1+0x110], R36 ;  /* 0x0001102401007387 */ /* 0x0001e80000100a00 */
[----:B------:R1:W-:Y:S04]  /*623d0*/  STL.64 [R1+0x118], R38 ;  /* 0x0001182601007387 */ /* 0x0003e80000100a00 */
[----:B0-----:R-:W2:Y:S04]  /*623e0*/  LDL.LU R36, [R1+0x370] ;  /* 0x0003700001247983 */ /* 0x001ea80000300800 */
[----:B------:R0:W-:Y:S04]  /*623f0*/  STL.64 [R1+0x100], R40 ;  /* 0x0001002801007387 */ /* 0x0001e80000100a00 */
[----:B------:R3:W-:Y:S04]  /*62400*/  STL.64 [R1+0x108], R42 ;  /* 0x0001082a01007387 */ /* 0x0007e80000100a00 */
[----:B------:R-:W-:Y:S04]  /*62410*/  STL.64 [R1+0xf0], R16 ;  /* 0x0000f01001007387 */ /* 0x000fe80000100a00 */
[----:B------:R4:W-:Y:S04]  /*62420*/  STL.64 [R1+0xf8], R18 ;  /* 0x0000f81201007387 */ /* 0x0009e80000100a00 */
[----:B------:R-:W2:Y:S04]  /*62430*/  LDL.LU R37, [R1+0x374] ;  /* 0x0003740001257983 */ /* 0x000ea80000300800 */
[----:B-1----:R-:W2:Y:S04]  /*62440*/  LDL.LU R38, [R1+0x378] ;  /* 0x0003780001267983 */ /* 0x002ea80000300800 */
[----:B------:R-:W2:Y:S04]  /*62450*/  LDL.LU R39, [R1+0x37c] ;  /* 0x00037c0001277983 */ /* 0x000ea80000300800 */
[----:B0-----:R-:W2:Y:S04]  /*62460*/  LDL.LU R40, [R1+0x1228] ;  /* 0x0012280001287983 */ /* 0x001ea80000300800 */
[----:B------:R-:W2:Y:S04]  /*62470*/  LDL.LU R41, [R1+0x1224] ;  /* 0x0012240001297983 */ /* 0x000ea80000300800 */
[----:B---3--:R-:W3:Y:S04]  /*62480*/  LDL.LU R42, [R1+0x1230] ;  /* 0x00123000012a7983 */ /* 0x008ee80000300800 */
        /* <DEDUP_REMOVED lines=9> */
[C---:B----4-:R-:W-:Y:S03]  /*62520*/  HMMA.16816.F32 R16, R28.reuse, R24, R56 ;  /* 0x000000181c10723c */ /* 0x050fe60000001838 */
[----:B------:R-:W-:Y:S04]  /*62530*/  STL.64 [R1+0x4b48], R22 ;  /* 0x004b481601007387 */ /* 0x000fe80000100a00 */
[----:B------:R0:W-:Y:S04]  /*62540*/  STL.64 [R1+0x4b40], R20 ;  /* 0x004b401401007387 */ /* 0x0001e80000100a00 */
[----:B------:R-:W4:Y:S08]  /*62550*/  LDL.LU R52, [R1+0x420] ;  /* 0x0004200001347983 */ /* 0x000f300000300800 */
[----:B------:R1:W-:Y:S04]  /*62560*/  STL.64 [R1+0xe0], R16 ;  /* 0x0000e01001007387 */ /* 0x0003e80000100a00 */
[----:B------:R0:W-:Y:S04]  /*62570*/  STL.64 [R1+0xe8], R18 ;  /* 0x0000e81201007387 */ /* 0x0001e80000100a00 */
[----:B------:R-:W4:Y:S04]  /*62580*/  LDL.LU R53, [R1+0x424] ;  /* 0x0004240001357983 */ /* 0x000f280000300800 */
[----:B------:R-:W4:Y:S04]  /*62590*/  LDL.LU R54, [R1+0x428] ;  /* 0x0004280001367983 */ /* 0x000f280000300800 */
[----:B------:R-:W4:Y:S04]  /*625a0*/  LDL.LU R55, [R1+0x42c] ;  /* 0x00042c0001377983 */ /* 0x000f280000300800 */
[----:B0-----:R-:W4:Y:S04]  /*625b0*/  LDL.LU R20, [R1+0x3f0] ;  /* 0x0003f00001147983 */ /* 0x001f280000300800 */
[----:B------:R-:W4:Y:S04]  /*625c0*/  LDL.LU R21, [R1+0x3f4] ;  /* 0x0003f40001157983 */ /* 0x000f280000300800 */
[----:B------:R-:W4:Y:S04]  /*625d0*/  LDL.LU R22, [R1+0x3f8] ;  /* 0x0003f80001167983 */ /* 0x000f280000300800 */
        /* <DEDUP_REMOVED lines=11> */
[----:B------:R0:W-:Y:S04]  /*62690*/  STL.64 [R1+0xd0], R36 ;  /* 0x0000d02401007387 */ /* 0x0001e80000100a00 */
[----:B------:R1:W-:Y:S04]  /*626a0*/  STL.64 [R1+0xd8], R38 ;  /* 0x0000d82601007387 */ /* 0x0003e80000100a00 */
[----:B0-----:R-:W2:Y:S04]  /*626b0*/  LDL.LU.64 R36, [R1+0x4b70] ;  /* 0x004b700001247983 */ /* 0x001ea80000300a00 */
[----:B------:R-:W-:Y:S01]  /*626c0*/  STL.64 [R1+0x4b58], R26 ;  /* 0x004b581a01007387 */ /* 0x000fe20000100a00 */
[----:B---3--:R-:W-:Y:S03]  /*626d0*/  HMMA.16816.F32 R48, R28, R32, R48 ;  /* 0x000000201c30723c */ /* 0x008fe60000001830 */
[----:B------:R0:W-:Y:S01]  /*626e0*/  STL.64 [R1+0x4b50], R24 ;  /* 0x004b501801007387 */ /* 0x0001e20000100a00 */
[----:B-1----:R-:W-:-:S02]  /*626f0*/  IMAD R38, R41, 0x100, R40 ;  /* 0x0000010029267824 */ /* 0x002fc400078e0228 */
[----:B------:R-:W-:Y:S01]  /*62700*/  IMAD R40, R47, 0x100, R46 ;  /* 0x000001002f287824 */ /* 0x000fe200078e022e */
[----:B0-----:R-:W3:Y:S04]  /*62710*/  LDL.LU R24, [R1+0x3d0] ;  /* 0x0003d00001187983 */ /* 0x001ee80000300800 */
[----:B------:R-:W3:Y:S04]  /*62720*/  LDL.LU R25, [R1+0x3d4] ;  /* 0x0003d40001197983 */ /* 0x000ee80000300800 */
[----:B------:R-:W3:Y:S04]  /*62730*/  LDL.LU R26, [R1+0x3d8] ;  /* 0x0003d800011a7983 */ /* 0x000ee80000300800 */
[----:B------:R-:W3:Y:S04]  /*62740*/  LDL.LU R27, [R1+0x3dc] ;  /* 0x0003dc00011b7983 */ /* 0x000ee80000300800 */
[----:B------:R-:W2:Y:S04]  /*62750*/  LDL.LU R44, [R1+0x460] ;  /* 0x00046000012c7983 */ /* 0x000ea80000300800 */
[----:B------:R-:W2:Y:S04]  /*62760*/  LDL.LU R45, [R1+0x464] ;  /* 0x00046400012d7983 */ /* 0x000ea80000300800 */
[----:B------:R-:W2:Y:S04]  /*62770*/  LDL.LU R46, [R1+0x468] ;  /* 0x00046800012e7983 */ /* 0x000ea80000300800 */
[----:B------:R-:W2:Y:S01]  /*62780*/  LDL.LU R47, [R1+0x46c] ;  /* 0x00046c00012f7983 */ /* 0x000ea20000300800 */
[----:B------:R-:W-:-:S03]  /*62790*/  IMAD R41, R60, 0x100, R61 ;  /* 0x000001003c297824 */ /* 0x000fc600078e023d */
[----:B------:R0:W-:Y:S04]  /*627a0*/  STL [R1+0x487c], R48 ;  /* 0x00487c3001007387 */ /* 0x0001e80000100800 */
[----:B------:R1:W-:Y:S04]  /*627b0*/  STL [R1+0x4878], R49 ;  /* 0x0048783101007387 */ /* 0x0003e80000100800 */
[----:B------:R1:W-:Y:S04]  /*627c0*/  STL [R1+0x4874], R50 ;  /* 0x0048743201007387 */ /* 0x0003e80000100800 */
[----:B------:R1:W-:Y:S01]  /*627d0*/  STL [R1+0x4870], R51 ;  /* 0x0048703301007387 */ /* 0x0003e20000100800 */
[----:B------:R-:W-:-:S03]  /*627e0*/  F2FP.F16.E5M2.UNPACK_B R30, R40 ;  /* 0x00000028ff1e723e */ /* 0x000fc600020004ff */
[----:B0-----:R-:W2:Y:S01]  /*627f0*/  LDL.LU R48, [R1+0x3b0] ;  /* 0x0003b00001307983 */ /* 0x001ea20000300800 */
[----:B------:R-:W-:-:S03]  /*62800*/  F2FP.F16.E5M2.UNPACK_B R31, R41 ;  /* 0x00000029ff1f723e */ /* 0x000fc600020004ff */
[----:B-1----:R-:W2:Y:S01]  /*62810*/  LDL.LU R49, [R1+0x3b4] ;  /* 0x0003b40001317983 */ /* 0x002ea20000300800 */
[----:B------:R-:W-:-:S03]  /*62820*/  IMAD R39, R43, 0x100, R42 ;  /* 0x000001002b277824 */ /* 0x000fc600078e022a */
[----:B------:R-:W2:Y:S04]  /*62830*/  LDL.LU R50, [R1+0x3b8] ;  /* 0x0003b80001327983 */ /* 0x000ea80000300800 */
[----:B------:R-:W2:Y:S04]  /*62840*/  LDL.LU R51, [R1+0x3bc] ;  /* 0x0003bc0001337983 */ /* 0x000ea80000300800 */
[----:B------:R-:W2:Y:S04]  /*62850*/  LDL.LU R40, [R1+0x3a0] ;  /* 0x0003a00001287983 */ /* 0x000ea80000300800 */
[----:B------:R-:W2:Y:S04]  /*62860*/  LDL.LU R41, [R1+0x3a4] ;  /* 0x0003a40001297983 */ /* 0x000ea80000300800 */
[----:B------:R-:W2:Y:S04]  /*62870*/  LDL.LU R42, [R1+0x3a8] ;  /* 0x0003a800012a7983 */ /* 0x000ea80000300800 */
[----:B------:R-:W2:Y:S01]  /*62880*/  LDL.LU R43, [R1+0x3ac] ;  /* 0x0003ac00012b7983 */ /* 0x000ea20000300800 */
[----:B------:R-:W-:-:S02]  /*62890*/  F2FP.F16.E5M2.UNPACK_B R28, R38 ;  /* 0x00000026ff1c723e */ /* 0x000fc400020004ff */
[----:B------:R-:W-:-:S07]  /*628a0*/  F2FP.F16.E5M2.UNPACK_B R29, R39 ;  /* 0x00000027ff1d723e */ /* 0x000fce00020004ff */
[C---:B----4-:R-:W-:Y:S08]  /*628b0*/  HMMA.16816.F32 R20, R28.reuse, R4, R20 ;  /* 0x000000041c14723c */ /* 0x050ff00000001814 */
[C---:B------:R-:W-:Y:S08]  /*628c0*/  HMMA.16816.F32 R16, R28.reuse, R6, R16 ;  /* 0x000000061c10723c */ /* 0x040ff00000001810 */
[C---:B---3--:R-:W-:Y:S08]  /*628d0*/  HMMA.16816.F32 R24, R28.reuse, R2, R24 ;  /* 0x000000021c18723c */ /* 0x048ff00000001818 */
[----:B--2---:R-:W-:-:S15]  /*628e0*/  HMMA.16816.F32 R40, R28, R36, R40 ;  /* 0x000000241c28723c */ /* 0x004fde0000001828 */
[----:B------:R-:W-:-:S04]  /*628f0*/  NOP ;  /* 0x0000000000007918 */ /* 0x000fc80000000000 */
[----:B------:R-:W-:Y:S04]  /*62900*/  STL.64 [R1+0xc0], R40 ;  /* 0x0000c02801007387 */ /* 0x000fe80000100a00 */
[----:B------:R0:W-:Y:S02]  /*62910*/  STL.64 [R1+0xc8], R42 ;  /* 0x0000c82a01007387 */ /* 0x0001e40000100a00 */
[----:B0-----:R-:W-:Y:S01]  /*62920*/  HMMA.16816.F32 R40, R28, R34, R48 ;  /* 0x000000221c28723c */ /* 0x001fe20000001830 */
[----:B------:R-:W-:-:S15]  /*62930*/  IMAD.MOV.U32 R51, RZ, RZ, R23 ;  /* 0x000000ffff337224 */ /* 0x000fde00078e0017 */
[----:B------:R-:W-:-:S03]  /*62940*/  NOP ;  /* 0x0000000000007918 */ /* 0x000fc60000000000 */
[----:B------:R-:W-:Y:S04]  /*62950*/  STL.64 [R1+0xb0], R40 ;  /* 0x0000b02801007387 */ /* 0x000fe80000100a00 */
[----:B------:R-:W-:Y:S04]  /*62960*/  STL.64 [R1+0xb8], R42 ;  /* 0x0000b82a01007387 */ /* 0x000fe80000100a00 */
[----:B------:R-:W-:Y:S04]  /*62970*/  STL.64 [R1+0x90], R20 ;  /* 0x0000901401007387 */ /* 0x000fe80000100a00 */
[----:B------:R-:W-:Y:S04]  /*62980*/  STL.64 [R1+0xa0], R24 ;  /* 0x0000a01801007387 */ /* 0x000fe80000100a00 */
[----:B------:R-:W-:Y:S04]  /*62990*/  STL.64 [R1+0xa8], R26 ;  /* 0x0000a81a01007387 */ /* 0x000fe80000100a00 */
[----:B------:R0:W-:Y:S04]  /*629a0*/  STL [R1+0x98], R22 ;  /* 0x0000981601007387 */ /* 0x0001e80000100800 */
[----:B------:R-:W-:Y:S04]  /*629b0*/  STL [R1+0x4880], R51 ;  /* 0x0048803301007387 */ /* 0x000fe80000100800 */
[----:B------:R-:W-:Y:S01]  /*629c0*/  STL.64 [R1+0x4b38], R6 ;  /* 0x004b380601007387 */ /* 0x000fe20000100a00 */
[C---:B0-----:R-:W-:Y:S03]  /*629d0*/  HMMA.16816.F32 R20, R28.reuse, R8, R52 ;  /* 0x000000081c14723c */ /* 0x041fe60000001834 */
[----:B------:R0:W-:Y:S04]  /*629e0*/  STL.64 [R1+0x4b30], R4 ;  /* 0x004b300401007387 */ /* 0x0001e80000100a00 */
[----:B------:R-:W-:Y:S04]  /*629f0*/  STL.64 [R1+0x80], R16 ;  /* 0x0000801001007387 */ /* 0x000fe80000100a00 */
[----:B------:R1:W-:Y:S04]  /*62a00*/  STL.64 [R1+0x88], R18 ;  /* 0x0000881201007387 */ /* 0x0003e80000100a00 */
[----:B0-----:R-:W2:Y:S01]  /*62a10*/  LDL.LU R4, [R1+0x4d0] ;  /* 0x0004d00001047983 */ /* 0x001ea20000300800 */
[----:B-1----:R-:W-:Y:S03]  /*62a20*/  HMMA.16816.F32 R16, R28, R10, R56 ;  /* 0x0000000a1c10723c */ /* 0x002fe60000001838 */
[----:B------:R0:W-:Y:S04]  /*62a30*/  STL.64 [R1+0x70], R20 ;  /* 0x0000701401007387 */ /* 0x0001e80000100a00 */
[----:B------:R1:W-:-:S12]  /*62a40*/  STL.64 [R1+0x78], R22 ;  /* 0x0000781601007387 */ /* 0x0003d80000100a00 */
        /* <DEDUP_REMOVED lines=16> */
[----:B------:R-:W3:Y:S01]  /*62b50*/  LDL.LU R19, [R1+0x47c] ;  /* 0x00047c0001137983 */ /* 0x000ee20000300800 */
[----:B------:R-:W-:-:S15]  /*62b60*/  HMMA.16816.F32 R40, R28, R12, R44 ;  /* 0x0000000c1c28723c */ /* 0x000fde000000182c */
[----:B------:R-:W-:-:S04]  /*62b70*/  NOP ;  /* 0x0000000000007918 */ /* 0x000fc80000000000 */
[----:B------:R0:W-:Y:S04]  /*62b80*/  STL [R1+0x50], R40 ;  /* 0x0000502801007387 */ /* 0x0001e80000100800 */
[----:B------:R-:W4:Y:S04]  /*62b90*/  LDL.LU R56, [R1+0x4e0] ;  /* 0x0004e00001387983 */ /* 0x000f280000300800 */
[----:B------:R-:W4:Y:S04]  /*62ba0*/  LDL.LU R57, [R1+0x4e4] ;  /* 0x0004e40001397983 */ /* 0x000f280000300800 */
[----:B------:R-:W4:Y:S04]  /*62bb0*/  LDL.LU R58, [R1+0x4e8] ;  /* 0x0004e800013a7983 */ /* 0x000f280000300800 */
[----:B------:R-:W4:Y:S01]  /*62bc0*/  LDL.LU R59, [R1+0x4ec] ;  /* 0x0004ec00013b7983 */ /* 0x000f220000300800 */
[----:B------:R-:W-:-:S03]  /*62bd0*/  IMAD.MOV.U32 R48, RZ, RZ, R41 ;  /* 0x000000ffff307224 */ /* 0x000fc600078e0029 */
[----:B------:R-:W2:Y:S04]  /*62be0*/  LDL.LU R52, [R1+0x510] ;  /* 0x0005100001347983 */ /* 0x000ea80000300800 */
[----:B------:R-:W2:Y:S04]  /*62bf0*/  LDL.LU R53, [R1+0x514] ;  /* 0x0005140001357983 */ /* 0x000ea80000300800 */
[----:B------:R-:W2:Y:S04]  /*62c00*/  LDL.LU R54, [R1+0x518] ;  /* 0x0005180001367983 */ /* 0x000ea80000300800 */
[----:B------:R-:W2:Y:S01]  /*62c10*/  LDL.LU R55, [R1+0x51c] ;  /* 0x00051c0001377983 */ /* 0x000ea20000300800 */
[----:B------:R-:W-:-:S03]  /*62c20*/  IMAD.MOV.U32 R49, RZ, RZ, R42 ;  /* 0x000000ffff317224 */ /* 0x000fc600078e002a */
[----:B------:R-:W2:Y:S01]  /*62c30*/  LDL.LU R41, [R1+0x1248] ;  /* 0x0012480001297983 */ /* 0x000ea20000300800 */
[----:B------:R-:W-:-:S03]  /*62c40*/  IMAD.MOV.U32 R50, RZ, RZ, R43 ;  /* 0x000000ffff327224 */ /* 0x000fc600078e002b */
[----:B------:R-:W2:Y:S04]  /*62c50*/  LDL.LU R38, [R1+0x1244] ;  /* 0x0012440001267983 */ /* 0x000ea80000300800 */
        /* <DEDUP_REMOVED lines=13> */
[----:B0-----:R-:W2:Y:S04]  /*62d30*/  LDL.LU R48, [R1+0x4c0] ;  /* 0x0004c00001307983 */ /* 0x001ea80000300800 */
[----:B------:R-:W2:Y:S04]  /*62d40*/  LDL.LU R49, [R1+0x4c4] ;  /* 0x0004c40001317983 */ /* 0x000ea80000300800 */
[----:B------:R-:W2:Y:S04]  /*62d50*/  LDL.LU R50, [R1+0x4c8] ;  /* 0x0004c80001327983 */ /* 0x000ea80000300800 */
[----:B------:R-:W2:Y:S01]  /*62d60*/  LDL.LU R51, [R1+0x4cc] ;  /* 0x0004cc0001337983 */ /* 0x000ea20000300800 */
[----:B---3--:R-:W-:-:S15]  /*62d70*/  HMMA.16816.F32 R16, R28, R14, R16 ;  /* 0x0000000e1c10723c */ /* 0x008fde0000001810 */
[----:B------:R-:W-:-:S04]  /*62d80*/  NOP ;  /* 0x0000000000007918 */ /* 0x000fc80000000000 */
        /* <DEDUP_REMOVED lines=14> */
[----:B------:R-:W3:Y:S01]  /*62e70*/  LDL.LU.64 R20, [R1+0x4b40] ;  /* 0x004b400001147983 */ /* 0x000ee20000300a00 */
[C---:B--2---:R-:W-:Y:S08]  /*62e80*/  HMMA.16816.F32 R52, R28.reuse, R26, R52 ;  /* 0x0000001a1c34723c */ /* 0x044ff00000001834 */
[C---:B----4-:R-:W-:Y:S08]  /*62e90*/  HMMA.16816.F32 R56, R28.reuse, R24, R56 ;  /* 0x000000181c38723c */ /* 0x050ff00000001838 */
[C---:B---3--:R-:W-:Y:S08]  /*62ea0*/  HMMA.16816.F32 R4, R28.reuse, R22, R4 ;  /* 0x000000161c04723c */ /* 0x048ff00000001804 */
[----:B------:R-:W-:-:S15]  /*62eb0*/  HMMA.16816.F32 R48, R28, R20, R48 ;  /* 0x000000141c30723c */ /* 0x000fde0000001830 */
[----:B------:R-:W-:-:S04]  /*62ec0*/  NOP ;  /* 0x0000000000007918 */ /* 0x000fc80000000000 */
[----:B------:R0:W-:Y:S04]  /*62ed0*/  STL.64 [R1+0x10], R48 ;  /* 0x0000103001007387 */ /* 0x0001e80000100a00 */
[----:B------:R1:W-:Y:S04]  /*62ee0*/  STL.64 [R1+0x18], R50 ;  /* 0x0000183201007387 */ /* 0x0003e80000100a00 */
[----:B------:R-:W-:Y:S01]  /*62ef0*/  STL.64 [R1+0x4b10], R22 ;  /* 0x004b101601007387 */ /* 0x000fe20000100a00 */
[----:B0-----:R-:W-:Y:S02]  /*62f00*/  IMAD.MOV.U32 R49, RZ, RZ, R5 ;  /* 0x000000ffff317224 */ /* 0x001fe400078e0005 */
[----:B------:R-:W-:-:S02]  /*62f10*/  IMAD.MOV.U32 R48, RZ, RZ, R6 ;  /* 0x000000ffff307224 */ /* 0x000fc400078e0006 */
[----:B-1----:R-:W-:Y:S02]  /*62f20*/  IMAD.MOV.U32 R50, RZ, RZ, R4 ;  /* 0x000000ffff327224 */ /* 0x002fe400078e0004 */
[----:B------:R-:W-:Y:S01]  /*62f30*/  IMAD.MOV.U32 R51, RZ, RZ, R7 ;  /* 0x000000ffff337224 */ /* 0x000fe200078e0007 */
[----:B------:R0:W-:Y:S04]  /*62f40*/  STL.64 [R1+0x4b08], R20 ;  /* 0x004b081401007387 */ /* 0x0001e80000100a00 */
[----:B------:R-:W-:Y:S04]  /*62f50*/  STL.64 [R1+0x4898], R50 ;  /* 0x0048983201007387 */ /* 0x000fe80000100a00 */
[----:B------:R-:W-:Y:S04]  /*62f60*/  STL.64 [R1+0x4890], R48 ;  /* 0x0048903001007387 */ /* 0x000fe80000100a00 */
[----:B------:R-:W-:Y:S04]  /*62f70*/  STL.64 [R1+0x47e8], R58 ;  /* 0x0047e83a01007387 */ /* 0x000fe80000100a00 */
[----:B------:R-:W-:Y:S04]  /*62f80*/  STL.64 [R1+0x47e0], R56 ;  /* 0x0047e03801007387 */ /* 0x000fe80000100a00 */
[----:B------:R-:W-:Y:S04]  /*62f90*/  STL.64 [R1+0x4b20], R26 ;  /* 0x004b201a01007387 */ /* 0x000fe80000100a00 */
[----:B------:R-:W-:Y:S04]  /*62fa0*/  STL.64 [R1+0x4b18], R24 ;  /* 0x004b181801007387 */ /* 0x000fe80000100a00 */
[----:B------:R1:W-:Y:S04]  /*62fb0*/  STL [R1+0x47bc], R52 ;  /* 0x0047bc3401007387 */ /* 0x0003e80000100800 */
[----:B------:R2:W-:Y:S04]  /*62fc0*/  STL [R1+0x47b8], R53 ;  /* 0x0047b83501007387 */ /* 0x0005e80000100800 */
[----:B------:R3:W-:Y:S04]  /*62fd0*/  STL [R1+0x47b4], R54 ;  /* 0x0047b43601007387 */ /* 0x0007e80000100800 */
[----:B------:R4:W-:Y:S04]  /*62fe0*/  STL [R1+0x47b0], R55 ;  /* 0x0047b03701007387 */ /* 0x0009e80000100800 */
[----:B0-----:R-:W4:Y:S04]  /*62ff0*/  LDL.LU R20, [R1+0x580] ;  /* 0x0005800001147983 */ /* 0x001f280000300800 */
[----:B------:R-:W4:Y:S04]  /*63000*/  LDL.LU R21, [R1+0x584] ;  /* 0x0005840001157983 */ /* 0x000f280000300800 */
[----:B------:R-:W4:Y:S04]  /*63010*/  LDL.LU R22, [R1+0x588] ;  /* 0x0005880001167983 */ /* 0x000f280000300800 */
[----:B------:R-:W4:Y:S04]  /*63020*/  LDL.LU R23, [R1+0x58c] ;  /* 0x00058c0001177983 */ /* 0x000f280000300800 */
[----:B-1----:R-:W4:Y:S04]  /*63030*/  LDL.LU R52, [R1+0x600] ;  /* 0x0006000001347983 */ /* 0x002f280000300800 */
[----:B--2---:R-:W2:Y:S04]  /*63040*/  LDL.LU R53, [R1+0x604] ;  /* 0x0006040001357983 */ /* 0x004ea80000300800 */
[----:B---3--:R-:W2:Y:S04]  /*63050*/  LDL.LU R54, [R1+0x608] ;  /* 0x0006080001367983 */ /* 0x008ea80000300800 */
[----:B----4-:R-:W2:Y:S04]  /*63060*/  LDL.LU R55, [R1+0x60c] ;  /* 0x00060c0001377983 */ /* 0x010ea80000300800 */
[----:B------:R-:W3:Y:S04]  /*63070*/  LDL.LU R4, [R1+0x5f0] ;  /* 0x0005f00001047983 */ /* 0x000ee80000300800 */
[----:B------:R-:W3:Y:S04]  /*63080*/  LDL.LU R5, [R1+0x5f4] ;  /* 0x0005f40001057983 */ /* 0x000ee80000300800 */
[----:B------:R-:W3:Y:S04]  /*63090*/  LDL.LU R6, [R1+0x5f8] ;  /* 0x0005f80001067983 */ /* 0x000ee80000300800 */
[----:B------:R-:W3:Y:S01]  /*630a0*/  LDL.LU R7, [R1+0x5fc] ;  /* 0x0005fc0001077983 */ /* 0x000ee20000300800 */
[----:B------:R-:W-:Y:S01]  /*630b0*/  IMAD R38, R38, 0x100, R41 ;  /* 0x0000010026267824 */ /* 0x000fe200078e0229 */
[----:B------:R-:W-:Y:S01]  /*630c0*/  HMMA.16816.F32 R44, R28, R32, R44 ;  /* 0x000000201c2c723c */ /* 0x000fe2000000182c */
[----:B------:R-:W-:Y:S01]  /*630d0*/  IMAD R39, R39, 0x100, R40 ;  /* 0x0000010027277824 */ /* 0x000fe200078e0228 */
[----:B------:R-:W4:Y:S01]  /*630e0*/  LDL.LU R48, [R1+0x590] ;  /* 0x0005900001307983 */ /* 0x000f220000300800 */
[----:B------:R-:W-:-:S02]  /*630f0*/  IMAD R40, R43, 0x100, R42 ;  /* 0x000001002b287824 */ /* 0x000fc400078e022a */
[----:B------:R-:W-:Y:S01]  /*63100*/  IMAD R41, R60, 0x100, R61 ;  /* 0x000001003c297824 */ /* 0x000fe200078e023d */
[----:B------:R-:W-:Y:S01]  /*63110*/  F2FP.F16.E5M2.UNPACK_B R28, R38 ;  /* 0x00000026ff1c723e */ /* 0x000fe200020004ff */
[----:B------:R-:W4:Y:S01]  /*63120*/  LDL.LU R49, [R1+0x594] ;  /* 0x0005940001317983 */ /* 0x000f220000300800 */
[----:B------:R-:W-:Y:S02]  /*63130*/  F2FP.F16.E5M2.UNPACK_B R29, R39 ;  /* 0x00000027ff1d723e */ /* 0x000fe400020004ff */
[----:B------:R-:W-:Y:S01]  /*63140*/  F2FP.F16.E5M2.UNPACK_B R30, R40 ;  /* 0x00000028ff1e723e */ /* 0x000fe200020004ff */
        /* <DEDUP_REMOVED lines=11> */
[----:B------:R0:W-:Y:S04]  /*63200*/  STL [R1+0x47ac], R44 ;  /* 0x0047ac2c01007387 */ /* 0x0001e80000100800 */
[----:B------:R1:W-:Y:S04]  /*63210*/  STL [R1+0x47a8], R45 ;  /* 0x0047a82d01007387 */ /* 0x0003e80000100800 */
[----:B------:R1:W-:Y:S04]  /*63220*/  STL [R1+0x47a4], R46 ;  /* 0x0047a42e01007387 */ /* 0x0003e80000100800 */
[----:B------:R1:W-:Y:S04]  /*63230*/  STL [R1+0x47a0], R47 ;  /* 0x0047a02f01007387 */ /* 0x0003e80000100800 */
[----:B0-----:R-:W4:Y:S04]  /*63240*/  LDL.LU R44, [R1+0x5c0] ;  /* 0x0005c000012c7983 */ /* 0x001f280000300800 */
[----:B-1----:R-:W4:Y:S04]  /*63250*/  LDL.LU R45, [R1+0x5c4] ;  /* 0x0005c400012d7983 */ /* 0x002f280000300800 */
[----:B------:R-:W4:Y:S04]  /*63260*/  LDL.LU R46, [R1+0x5c8] ;  /* 0x0005c800012e7983 */ /* 0x000f280000300800 */
[----:B------:R-:W4:Y:S04]  /*63270*/  LDL.LU R47, [R1+0x5cc] ;  /* 0x0005cc00012f7983 */ /* 0x000f280000300800 */
[----:B------:R-:W4:Y:S04]  /*63280*/  LDL.LU R40, [R1+0x5d0] ;  /* 0x0005d00001287983 */ /* 0x000f280000300800 */
[----:B------:R-:W4:Y:S04]  /*63290*/  LDL.LU R41, [R1+0x5d4] ;  /* 0x0005d40001297983 */ /* 0x000f280000300800 */
[----:B------:R-:W4:Y:S04]  /*632a0*/  LDL.LU R42, [R1+0x5d8] ;  /* 0x0005d800012a7983 */ /* 0x000f280000300800 */
[----:B------:R-:W4:Y:S01]  /*632b0*/  LDL.LU R43, [R1+0x5dc] ;  /* 0x0005dc00012b7983 */ /* 0x000f220000300800 */
[----:B--2---:R-:W-:Y:S03]  /*632c0*/  HMMA.16816.F32 R52, R28, R36, R52 ;  /* 0x000000241c34723c */ /* 0x004fe60000001834 */
[----:B------:R-:W2:-:S15]  /*632d0*/  LDL.LU R36, [R1+0x5e0] ;  /* 0x0005e00001247983 */ /* 0x000e9e0000300800 */
[----:B------:R-:W-:Y:S01]  /*632e0*/  NOP ;  /* 0x0000000000007918 */ /* 0x000fe20000000000 */
[----:B------:R-:W-:Y:S01]  /*632f0*/  STL.64 [R1+0x260], R52 ;  /* 0x0002603401007387 */ /* 0x000fe20000100a00 */
[----:B---3--:R-:W-:Y:S03]  /*63300*/  HMMA.16816.F32 R4, R28, R34, R4 ;  /* 0x000000221c04723c */ /* 0x008fe60000001804 */
[----:B------:R0:W-:Y:S04]  /*63310*/  STL.64 [R1+0x268], R54 ;  /* 0x0002683601007387 */ /* 0x0001e80000100a00 */
[----:B------:R-:W2:Y:S04]  /*63320*/  LDL.LU R37, [R1+0x5e4] ;  /* 0x0005e40001257983 */ /* 0x000ea80000300800 */
[----:B------:R-:W2:Y:S04]  /*63330*/  LDL.LU R38, [R1+0x5e8] ;  /* 0x0005e80001267983 */ /* 0x000ea80000300800 */
[----:B------:R-:W2:Y:S04]  /*63340*/  LDL.LU R39, [R1+0x5ec] ;  /* 0x0005ec0001277983 */ /* 0x000ea80000300800 */
[----:B------:R1:W-:Y:S01]  /*63350*/  STL [R1+0x25c], R7 ;  /* 0x00025c0701007387 */ /* 0x0003e20000100800 */
[----:B0-----:R-:W-:-:S02]  /*63360*/  IMAD.MOV.U32 R55, RZ, RZ, R6 ;  /* 0x000000ffff377224 */ /* 0x001fc400078e0006 */
[----:B------:R-:W-:Y:S02]  /*63370*/  IMAD.MOV.U32 R53, RZ, RZ, R4 ;  /* 0x000000ffff357224 */ /* 0x000fe400078e0004 */
[----:B------:R-:W-:Y:S01]  /*63380*/  IMAD.MOV.U32 R54, RZ, RZ, R5 ;  /* 0x000000ffff367224 */ /* 0x000fe200078e0005 */
[----:B-1----:R-:W3:Y:S04]  /*63390*/  LDL.LU.64 R6, [R1+0x4b38] ;  /* 0x004b380001067983 */ /* 0x002ee80000300a00 */
[----:B------:R-:W4:Y:S04]  /*633a0*/  LDL.LU.64 R4, [R1+0x4b30] ;  /* 0x004b300001047983 */ /* 0x000f280000300a00 */
[----:B------:R-:W-:Y:S04]  /*633b0*/  STL [R1+0x47c8], R55 ;  /* 0x0047c83701007387 */ /* 0x000fe80000100800 */
[----:B------:R-:W-:Y:S04]  /*633c0*/  STL [R1+0x47c4], R54 ;  /* 0x0047c43601007387 */ /* 0x000fe80000100800 */
[----:B------:R-:W-:Y:S01]  /*633d0*/  STL [R1+0x47c0], R53 ;  /* 0x0047c03501007387 */ /* 0x000fe20000100800 */
[----:B--2---:R-:W-:-:S15]  /*633e0*/  HMMA.16816.F32 R36, R28, R2, R36 ;  /* 0x000000021c24723c */ /* 0x004fde0000001824 */
[----:B------:R-:W-:-:S04]  /*633f0*/  NOP ;  /* 0x0000000000007918 */ /* 0x000fc80000000000 */
[----:B------:R-:W-:Y:S01]  /*63400*/  STL.64 [R1+0x240], R36 ;  /* 0x0002402401007387 */ /* 0x000fe20000100a00 */
[----:B------:R-:W-:-:S03]  /*63410*/  IMAD.MOV.U32 R52, RZ, RZ, R39 ;  /* 0x000000ffff347224 */ /* 0x000fc600078e0027 */
[----:B------:R4:W-:Y:S02]  /*63420*/  STL [R1+0x248], R38 ;  /* 0x0002482601007387 */ /* 0x0009e40000100800 */
[C---:B----4-:R-:W-:Y:S08]  /*63430*/  HMMA.16816.F32 R36, R28.reuse, R4, R40 ;  /* 0x000000041c24723c */ /* 0x050ff00000001828 */
[----:B---3--:R-:W-:Y:S01]  /*63440*/  HMMA.16816.F32 R4, R28, R6, R44 ;  /* 0x000000061c04723c */ /* 0x008fe2000000182c */
[----:B------:R-:W-:-:S15]  /*63450*/  STL [R1+0x47cc], R52 ;  /* 0x0047cc3401007387 */ /* 0x000fde0000100800 */
[----:B------:R-:W-:-:S03]  /*63460*/  NOP ;  /* 0x0000000000007918 */ /* 0x000fc60000000000 */
[----:B------:R-:W-:Y:S02]  /*63470*/  IMAD.MOV.U32 R44, RZ, RZ, R4 ;  /* 0x000000ffff2c7224 */ /* 0x000fe400078e0004 */
[----:B------:R-:W-:Y:S02]  /*63480*/  IMAD.MOV.U32 R45, RZ, RZ, R5 ;  /* 0x000000ffff2d7224 */ /* 0x000fe400078e0005 */
[----:B------:R-:W-:Y:S02]  /*63490*/  IMAD.MOV.U32 R46, RZ, RZ, R6 ;  /* 0x000000ffff2e7224 */ /* 0x000fe400078e0006 */
[----:B------:R-:W-:Y:S02]  /*634a0*/  IMAD.MOV.U32 R47, RZ, RZ, R7 ;  /* 0x000000ffff2f7224 */ /* 0x000fe400078e0007 */
[C---:B------:R-:W-:Y:S01]  /*634b0*/  HMMA.16816.F32 R4, R28.reuse, R8, R24 ;  /* 0x000000081c04723c */ /* 0x040fe20000001818 */
[----:B------:R-:W-:Y:S02]  /*634c0*/  IMAD.MOV.U32 R54, RZ, RZ, R38 ;  /* 0x000000ffff367224 */ /* 0x000fe400078e0026 */
[----:B------:R-:W-:Y:S01]  /*634d0*/  IMAD.MOV.U32 R53, RZ, RZ, R39 ;  /* 0x000000ffff357224 */ /* 0x000fe200078e0027 */
[----:B------:R-:W-:Y:S04]  /*634e0*/  STL [R1+0x230], R36 ;  /* 0x0002302401007387 */ /* 0x000fe80000100800 */
[----:B------:R-:W-:Y:S01]  /*634f0*/  STL [R1+0x47d8], R54 ;  /* 0x0047d83601007387 */ /* 0x000fe20000100800 */
[C---:B------:R-:W-:Y:S03]  /*63500*/  HMMA.16816.F32 R24, R28.reuse, R10, R56 ;  /* 0x0000000a1c18723c */ /* 0x040fe60000001838 */
[----:B------:R-:W-:Y:S04]  /*63510*/  STL [R1+0x47d4], R53 ;  /* 0x0047d43501007387 */ /* 0x000fe80000100800 */
[----:B------:R-:W-:Y:S01]  /*63520*/  STL [R1+0x47d0], R44 ;  /* 0x0047d02c01007387 */ /* 0x000fe20000100800 */
[C---:B------:R-:W-:Y:S03]  /*63530*/  HMMA.16816.F32 R8, R28.reuse, R12, R48 ;  /* 0x0000000c1c08723c */ /* 0x040fe60000001830 */
[----:B------:R-:W-:Y:S04]  /*63540*/  STL.64 [R1+0x210], R4 ;  /* 0x0002100401007387 */ /* 0x000fe80000100a00 */
[----:B------:R0:W-:Y:S02]  /*63550*/  STL.64 [R1+0x218], R6 ;  /* 0x0002180601007387 */ /* 0x0001e40000100a00 */
[----:B0-----:R-:W-:Y:S02]  /*63560*/  HMMA.16816.F32 R4, R28, R14, R20 ;  /* 0x0000000e1c04723c */ /* 0x001fe40000001814 */
[----:B------:R0:W-:Y:S04]  /*63570*/  STL.64 [R1+0x200], R24 ;  /* 0x0002001801007387 */ /* 0x0001e80000100a00 */
[----:B------:R1:W-:Y:S04]  /*63580*/  STL.64 [R1+0x208], R26 ;  /* 0x0002081a01007387 */ /* 0x0003e80000100a00 */
[----:B------:R-:W2:Y:S04]  /*63590*/  LDL.LU R40, [R1+0x4f0] ;  /* 0x0004f00001287983 */ /* 0x000ea80000300800 */
[----:B------:R3:W-:Y:S04]  /*635a0*/  STL.64 [R1+0x1f0], R8 ;  /* 0x0001f00801007387 */ /* 0x0007e80000100a00 */
[----:B------:R4:W-:Y:S04]  /*635b0*/  STL.64 [R1+0x1f8], R10 ;  /* 0x0001f80a01007387 */ /* 0x0009e80000100a00 */
[----:B------:R-:W-:Y:S04]  /*635c0*/  STL.64 [R1+0x1e0], R4 ;  /* 0x0001e00401007387 */ /* 0x000fe80000100a00 */
        /* <DEDUP_REMOVED lines=27> */
[----:B------:R-:W4:Y:S01]  /*63780*/  LDL.LU R36, [R1+0x127c] ;  /* 0x00127c0001247983 */ /* 0x000f220000300800 */
[----:B------:R-:W-:-:S03]  /*63790*/  IMAD.MOV.U32 R55, RZ, RZ, R37 ;  /* 0x000000ffff377224 */ /* 0x000fc600078e0025 */
[----:B------:R-:W4:Y:S04]  /*637a0*/  LDL.LU R48, [R1+0x6d0] ;  /* 0x0006d00001307983 */ /* 0x000f280000300800 */
[----:B------:R-:W4:Y:S04]  /*637b0*/  LDL.LU R49, [R1+0x6d4] ;  /* 0x0006d40001317983 */ /* 0x000f280000300800 */
        /* <DEDUP_REMOVED lines=14> */
[----:B------:R-:W-:Y:S02]  /*638a0*/  IMAD.MOV.U32 R54, RZ, RZ, R24 ;  /* 0x000000ffff367224 */ /* 0x000fe400078e0018 */
[----:B------:R-:W-:Y:S02]  /*638b0*/  IMAD.MOV.U32 R53, RZ, RZ, R25 ;  /* 0x000000ffff357224 */ /* 0x000fe400078e0019 */
[----:B------:R-:W-:Y:S02]  /*638c0*/  IMAD.MOV.U32 R52, RZ, RZ, R27 ;  /* 0x000000ffff347224 */ /* 0x000fe400078e001b */
[----:B------:R-:W-:Y:S02]  /*638d0*/  IMAD.MOV.U32 R44, RZ, RZ, R26 ;  /* 0x000000ffff2c7224 */ /* 0x000fe400078e001a */
[----:B------:R-:W2:Y:S04]  /*638e0*/  LDL.LU.64 R26, [R1+0x4b20] ;  /* 0x004b2000011a7983 */ /* 0x000ea80000300a00 */
[----:B------:R-:W2:Y:S04]  /*638f0*/  LDL.LU.64 R24, [R1+0x4b18] ;  /* 0x004b180001187983 */ /* 0x000ea80000300a00 */
[----:B------:R-:W-:Y:S04]  /*63900*/  STL.64 [R1+0x4808], R54 ;  /* 0x0048083601007387 */ /* 0x000fe80000100a00 */
[----:B------:R0:W-:Y:S04]  /*63910*/  STL.64 [R1+0x4800], R52 ;  /* 0x0048003401007387 */ /* 0x0001e80000100a00 */
[----:B0-----:R-:W2:Y:S04]  /*63920*/  LDL.LU R52, [R1+0x540] ;  /* 0x0005400001347983 */ /* 0x001ea80000300800 */
[----:B------:R-:W2:Y:S04]  /*63930*/  LDL.LU R53, [R1+0x544] ;  /* 0x0005440001357983 */ /* 0x000ea80000300800 */
[----:B------:R-:W2:Y:S04]  /*63940*/  LDL.LU R54, [R1+0x548] ;  /* 0x0005480001367983 */ /* 0x000ea80000300800 */
[----:B------:R-:W2:Y:S04]  /*63950*/  LDL.LU R55, [R1+0x54c] ;  /* 0x00054c0001377983 */ /* 0x000ea80000300800 */
[----:B------:R-:W-:Y:S01]  /*63960*/  STL.64 [R1+0x47f8], R46 ;  /* 0x0047f82e01007387 */ /* 0x000fe20000100a00 */
[----:B---3--:R-:W-:Y:S03]  /*63970*/  HMMA.16816.F32 R16, R28, R18, R20 ;  /* 0x000000121c10723c */ /* 0x008fe60000001814 */
[----:B------:R0:W-:Y:S04]  /*63980*/  STL.64 [R1+0x47f0], R44 ;  /* 0x0047f02c01007387 */ /* 0x0001e80000100a00 */
[----:B0-----:R-:W3:Y:S04]  /*63990*/  LDL.LU R44, [R1+0x550] ;  /* 0x00055000012c7983 */ /* 0x001ee80000300800 */
[----:B------:R-:W3:Y:S04]  /*639a0*/  LDL.LU R45, [R1+0x554] ;  /* 0x00055400012d7983 */ /* 0x000ee80000300800 */
[----:B------:R-:W3:Y:S04]  /*639b0*/  LDL.LU R46, [R1+0x558] ;  /* 0x00055800012e7983 */ /* 0x000ee80000300800 */
[----:B------:R-:W3:Y:S04]  /*639c0*/  LDL.LU.64 R22, [R1+0x4b10] ;  /* 0x004b100001167983 */ /* 0x000ee80000300a00 */
[----:B------:R-:W3:Y:S01]  /*639d0*/  LDL.LU.64 R20, [R1+0x4b08] ;  /* 0x004b080001147983 */ /* 0x000ee20000300a00 */
[----:B------:R-:W-:-:S02]  /*639e0*/  IMAD R3, R3, 0x100, R4 ;  /* 0x0000010003037824 */ /* 0x000fc400078e0204 */
[----:B----4-:R-:W-:Y:S01]  /*639f0*/  IMAD R4, R34, 0x100, R5 ;  /* 0x0000010022047824 */ /* 0x010fe200078e0205 */
[----:B------:R-:W-:Y:S01]  /*63a00*/  STL.64 [R1+0x1c0], R16 ;  /* 0x0001c01001007387 */ /* 0x000fe20000100a00 */
[----:B------:R-:W-:Y:S02]  /*63a10*/  IMAD R2, R2, 0x100, R7 ;  /* 0x0000010002027824 */ /* 0x000fe400078e0207 */
[----:B------:R-:W-:Y:S01]  /*63a20*/  IMAD R5, R36, 0x100, R35 ;  /* 0x0000010024057824 */ /* 0x000fe200078e0223 */
[----:B------:R3:W-:Y:S01]  /*63a30*/  STL.64 [R1+0x1c8], R18 ;  /* 0x0001c81201007387 */ /* 0x0007e20000100a00 */
[----:B------:R-:W-:Y:S01]  /*63a40*/  HMMA.16816.F32 R40, R28, R32, R40 ;  /* 0x000000201c28723c */ /* 0x000fe20000001828 */
[----:B------:R-:W-:Y:S01]  /*63a50*/  F2FP.F16.E5M2.UNPACK_B R36, R37.H1 ;  /* 0x00000025ff24723e */ /* 0x000fe200030004ff */
[----:B------:R-:W-:Y:S01]  /*63a60*/  IMAD.MOV.U32 R47, RZ, RZ, R0 ;  /* 0x000000ffff2f7224 */ /* 0x000fe200078e0000 */
[----:B------:R-:W-:Y:S02]  /*63a70*/  F2FP.F16.E5M2.UNPACK_B R37, R39.H1 ;  /* 0x00000027ff25723e */ /* 0x000fe400030004ff */
[----:B------:R-:W-:-:S02]  /*63a80*/  F2FP.F16.E5M2.UNPACK_B R34, R38.H1 ;  /* 0x00000026ff22723e */ /* 0x000fc400030004ff */
[----:B------:R-:W-:Y:S01]  /*63a90*/  F2FP.F16.E5M2.UNPACK_B R35, R61.H1 ;  /* 0x0000003dff23723e */ /* 0x000fe200030004ff */
[C---:B--2---:R-:W-:Y:S08]  /*63aa0*/  HMMA.16816.F32 R8, R28.reuse, R26, R8 ;  /* 0x0000001a1c08723c */ /* 0x044ff00000001808 */
[----:B------:R-:W-:-:S15]  /*63ab0*/  HMMA.16816.F32 R12, R28, R24, R12 ;  /* 0x000000181c0c723c */ /* 0x000fde000000180c */
[----:B------:R-:W-:-:S04]  /*63ac0*/  NOP ;  /* 0x0000000000007918 */ /* 0x000fc80000000000 */
[----:B------:R-:W-:Y:S01]  /*63ad0*/  IMAD.MOV.U32 R0, RZ, RZ, R15 ;  /* 0x000000ffff007224 */ /* 0x000fe200078e000f */
[C---:B---3--:R-:W-:Y:S08]  /*63ae0*/  HMMA.16816.F32 R16, R28.reuse, R22, R52 ;  /* 0x000000161c10723c */ /* 0x048ff00000001834 */
[----:B------:R-:W-:Y:S01]  /*63af0*/  HMMA.16816.F32 R44, R28, R20, R44 ;  /* 0x000000141c2c723c */ /* 0x000fe2000000182c */
[----:B------:R-:W-:-:S02]  /*63b00*/  F2FP.F16.E5M2.UNPACK_B R28, R2 ;  /* 0x00000002ff1c723e */ /* 0x000fc400020004ff */
[----:B------:R-:W-:Y:S02]  /*63b10*/  F2FP.F16.E5M2.UNPACK_B R29, R3 ;  /* 0x00000003ff1d723e */ /* 0x000fe400020004ff */
[----:B------:R-:W-:Y:S02]  /*63b20*/  F2FP.F16.E5M2.UNPACK_B R30, R4 ;  /* 0x00000004ff1e723e */ /* 0x000fe400020004ff */
[----:B------:R-:W-:-:S07]  /*63b30*/  F2FP.F16.E5M2.UNPACK_B R31, R5 ;  /* 0x00000005ff1f723e */ /* 0x000fce00020004ff */
[C---:B------:R-:W-:Y:S05]  /*63b40*/  HMMA.16816.F32 R4, R28.reuse, R36, R56 ;  /* 0x000000241c04723c */ /* 0x040fea0000001838 */
[----:B------:R-:W-:Y:S04]  /*63b50*/  STL.64 [R1+0x1b0], R44 ;  /* 0x0001b02c01007387 */ /* 0x000fe80000100a00 */
[----:B------:R-:W-:Y:S04]  /*63b60*/  STL.64 [R1+0x1b8], R46 ;  /* 0x0001b82e01007387 */ /* 0x000fe80000100a00 */
[----:B------:R-:W-:Y:S04]  /*63b70*/  STL.64 [R1+0x190], R12 ;  /* 0x0001900c01007387 */ /* 0x000fe80000100a00 */
[----:B------:R-:W-:Y:S04]  /*63b80*/  STL.64 [R1+0x1a0], R16 ;  /* 0x0001a01001007387 */ /* 0x000fe80000100a00 */
[----:B------:R-:W-:Y:S04]  /*63b90*/  STL.64 [R1+0x1a8], R18 ;  /* 0x0001a81201007387 */ /* 0x000fe80000100a00 */
[----:B------:R-:W-:Y:S04]  /*63ba0*/  STL [R1+0x198], R14 ;  /* 0x0001980e01007387 */ /* 0x000fe80000100800 */
[----:B------:R-:W-:Y:S04]  /*63bb0*/  STL [R1+0x4948], R0 ;  /* 0x0049480001007387 */ /* 0x000fe80000100800 */
[----:B------:R-:W-:Y:S04]  /*63bc0*/  STL.64 [R1+0x180], R8 ;  /* 0x0001800801007387 */ /* 0x000fe80000100a00 */
[----:B------:R-:W-:Y:S04]  /*63bd0*/  STL.64 [R1+0x188], R10 ;  /* 0x0001880a01007387 */ /* 0x000fe80000100a00 */
[----:B------:R-:W-:Y:S04]  /*63be0*/  STL [R1+0x4748], R41 ;  /* 0x0047482901007387 */ /* 0x000fe80000100800 */
[----:B------:R-:W-:Y:S04]  /*63bf0*/  STL [R1+0x4744], R42 ;  /* 0x0047442a01007387 */ /* 0x000fe80000100800 */
[----:B------:R-:W-:Y:S04]  /*63c00*/  STL [R1+0x4740], R43 ;  /* 0x0047402b01007387 */ /* 0x000fe80000100800 */
[----:B------:R-:W-:Y:S04]  /*63c10*/  STL.64 [R1+0x2a0], R4 ;  /* 0x0002a00401007387 */ /* 0x000fe80000100a00 */
[----:B------:R0:W-:Y:S02]  /*63c20*/  STL.64 [R1+0x2a8], R6 ;  /* 0x0002a80601007387 */ /* 0x0001e40000100a00 */
[----:B0-----:R-:W-:-:S15]  /*63c30*/  HMMA.16816.F32 R4, R28, R34, R48 ;  /* 0x000000221c04723c */ /* 0x001fde0000001830 */
[----:B------:R-:W-:-:S04]  /*63c40*/  NOP ;  /* 0x0000000000007918 */ /* 0x000fc80000000000 */
[----:B------:R0:W-:Y:S04]  /*63c50*/  STL [R1+0x2fc], R7 ;  /* 0x0002fc0701007387 */ /* 0x0001e80000100800 */
        /* <DEDUP_REMOVED lines=14> */
[----:B------:R-:W2:Y:S01]  /*63d40*/  LDL.LU R26, [R1+0x798] ;  /* 0x00079800011a7983 */ /* 0x000ea20000300800 */
[----:B------:R-:W-:-:S03]  /*63d50*/  IMAD.MOV.U32 R43, RZ, RZ, R6 ;  /* 0x000000ffff2b7224 */ /* 0x000fc600078e0006 */
[----:B------:R-:W2:Y:S04]  /*63d60*/  LDL.LU R27, [R1+0x79c] ;  /* 0x00079c00011b7983 */ /* 0x000ea80000300800 */
[----:B------:R-:W2:Y:S04]  /*63d70*/  LDL.LU R3, [R1+0xa9c] ;  /* 0x000a9c0001037983 */ /* 0x000ea80000300800 */
[----:B------:R-:W3:Y:S04]  /*63d80*/  LDL.LU R0, [R1+0xac8] ;  /* 0x000ac80001007983 */ /* 0x000ee80000300800 */
[----:B------:R-:W4:Y:S04]  /*63d90*/  LDL.LU R14, [R1+0xacc] ;  /* 0x000acc00010e7983 */ /* 0x000f280000300800 */
        /* <DEDUP_REMOVED lines=26> */
[----:B------:R0:W-:Y:S04]  /*63f40*/  STL.64 [R1+0x4b00], R34 ;  /* 0x004b002201007387 */ /* 0x0001e80000100a00 */
[----:B------:R-:W4:Y:S04]  /*63f50*/  LDL.LU R32, [R1+0x740] ;  /* 0x0007400001207983 */ /* 0x000f280000300800 */
[----:B------:R-:W4:Y:S04]  /*63f60*/  LDL.LU R33, [R1+0x744] ;  /* 0x0007440001217983 */ /* 0x000f280000300800 */
[----:B0-----:R-:W4:Y:S04]  /*63f70*/  LDL.LU R34, [R1+0x748] ;  /* 0x0007480001227983 */ /* 0x001f280000300800 */
[----:B------:R-:W4:Y:S01]  /*63f80*/  LDL.LU R35, [R1+0x74c] ;  /* 0x00074c0001237983 */ /* 0x000f220000300800 */
[----:B------:R-:W-:-:S02]  /*63f90*/  IMAD.MOV.U32 R41, RZ, RZ, R4 ;  /* 0x000000ffff297224 */ /* 0x000fc400078e0004 */
[----:B------:R-:W-:-:S05]  /*63fa0*/  IMAD.MOV.U32 R42, RZ, RZ, R5 ;  /* 0x000000ffff2a7224 */ /* 0x000fca00078e0005 */
[----:B------:R-:W-:Y:S04]  /*63fb0*/  STL.64 [R1+0x4758], R42 ;  /* 0x0047582a01007387 */ /* 0x000fe80000100a00 */
[----:B------:R-:W-:Y:S01]  /*63fc0*/  STL.64 [R1+0x4750], R40 ;  /* 0x0047502801007387 */ /* 0x000fe20000100a00 */
[----:B--2---:R-:W-:Y:S02]  /*63fd0*/  F2FP.F16.E5M2.UNPACK_B R3, R3.H1 ;  /* 0x00000003ff03723e */ /* 0x004fe400030004ff */
[----:B---3--:R-:W-:Y:S02]  /*63fe0*/  F2FP.F16.E5M2.UNPACK_B R4, R0.H1 ;  /* 0x00000000ff04723e */ /* 0x008fe400030004ff */
[----:B----4-:R-:W-:-:S07]  /*63ff0*/  F2FP.F16.E5M2.UNPACK_B R5, R14.H1 ;  /* 0x0000000eff05723e */ /* 0x010fce00030004ff */
[----:B------:R-:W-:Y:S01]  /*64000*/  HMMA.16816.F32 R24, R28, R4, R24 ;  /* 0x000000041c18723c */ /* 0x000fe20000001818 */
[----:B------:R-:W-:Y:S02]  /*64010*/  F2FP.F16.E5M2.UNPACK_B R6, R6.H1 ;  /* 0x00000006ff06723e */ /* 0x000fe400030004ff */
[----:B------:R-:W-:Y:S02]  /*64020*/  F2FP.F16.E5M2.UNPACK_B R7, R7.H1 ;  /* 0x00000007ff07723e */ /* 0x000fe400030004ff */
[----:B------:R-:W-:-:S05]  /*64030*/  F2FP.F16.E5M2.UNPACK_B R8, R8.H1 ;  /* 0x00000008ff08723e */ /* 0x000fca00030004ff */
[C---:B------:R-:W-:Y:S01]  /*64040*/  HMMA.16816.F32 R20, R28.reuse, R6, R20 ;  /* 0x000000061c14723c */ /* 0x040fe20000001814 */
[----:B------:R-:W-:Y:S02]  /*64050*/  F2FP.F16.E5M2.UNPACK_B R9, R9.H1 ;  /* 0x00000009ff09723e */ /* 0x000fe400030004ff */
[----:B------:R-:W-:Y:S02]  /*64060*/  F2FP.F16.E5M2.UNPACK_B R10, R10.H1 ;  /* 0x0000000aff0a723e */ /* 0x000fe400030004ff */
[----:B------:R-:W-:Y:S02]  /*64070*/  F2FP.F16.E5M2.UNPACK_B R11, R11.H1 ;  /* 0x0000000bff0b723e */ /* 0x000fe400030004ff */
[----:B------:R-:W-:Y:S01]  /*64080*/  F2FP.F16.E5M2.UNPACK_B R12, R12.H1 ;  /* 0x0000000cff0c723e */ /* 0x000fe200030004ff */
[----:B------:R-:W-:-:S15]  /*64090*/  HMMA.16816.F32 R32, R28, R2, R32 ;  /* 0x000000021c20723c */ /* 0x000fde0000001820 */
[----:B------:R-:W-:-:S04]  /*640a0*/  NOP ;  /* 0x0000000000007918 */ /* 0x000fc80000000000 */
[----:B------:R-:W-:Y:S04]  /*640b0*/  STL.64 [R1+0x360], R32 ;  /* 0x0003602001007387 */ /* 0x000fe80000100a00 */
        /* <DEDUP_REMOVED lines=22> */
[C---:B0-----:R-:W-:Y:S01]  /*64220*/  HMMA.16816.F32 R4, R28.reuse, R14, R56 ;  /* 0x0000000e1c04723c */ /* 0x041fe20000001838 */
[----:B------:R-:W-:Y:S02]  /*64230*/  F2FP.F16.E5M2.UNPACK_B R16, R38.H1 ;  /* 0x00000026ff10723e */ /* 0x000fe400030004ff */
[----:B------:R-:W-:Y:S01]  /*64240*/  F2FP.F16.E5M2.UNPACK_B R17, R61.H1 ;  /* 0x0000003dff11723e */ /* 0x000fe200030004ff */
[----:B------:R-:W-:Y:S04]  /*64250*/  STL.64 [R1+0x4ab0], R14 ;  /* 0x004ab00e01007387 */ /* 0x000fe80000100a00 */
[----:B------:R-:W-:Y:S11]  /*64260*/  STL.64 [R1+0x4aa8], R12 ;  /* 0x004aa80c01007387 */ /* 0x000ff60000100a00 */
        /* <DEDUP_REMOVED lines=53> */
[----:B--2---:R-:W-:-:S03]  /*645c0*/  F2FP.F16.E5M2.UNPACK_B R19, R51.H1 ;  /* 0x00000033ff13723e */ /* 0x004fc600030004ff */
[----:B------:R-:W2:Y:S04]  /*645d0*/  LDL.LU R51, [R1+0xa3c] ;  /* 0x000a3c0001337983 */ /* 0x000ea80000300800 */
[----:B---3--:R-:W-:Y:S01]  /*645e0*/  HMMA.16816.F32 R32, R28, R18, R32 ;  /* 0x000000121c20723c */ /* 0x008fe20000001820 */
[----:B----4-:R-:W-:Y:S02]  /*645f0*/  F2FP.F16.E5M2.UNPACK_B R20, R20.H1 ;  /* 0x00000014ff14723e */ /* 0x010fe400030004ff */
[----:B------:R-:W-:Y:S02]  /*64600*/  F2FP.F16.E5M2.UNPACK_B R21, R21.H1 ;  /* 0x00000015ff15723e */ /* 0x000fe400030004ff */
[----:B------:R-:W-:-:S05]  /*64610*/  F2FP.F16.E5M2.UNPACK_B R22, R22.H1 ;  /* 0x00000016ff16723e */ /* 0x000fca00030004ff */
[----:B------:R-:W-:Y:S01]  /*64620*/  HMMA.16816.F32 R12, R28, R20, R12 ;  /* 0x000000141c0c723c */ /* 0x000fe2000000180c */
[----:B------:R-:W-:Y:S02]  /*64630*/  F2FP.F16.E5M2.UNPACK_B R23, R23.H1 ;  /* 0x00000017ff17723e */ /* 0x000fe400030004ff */
[----:B------:R-:W-:Y:S02]  /*64640*/  F2FP.F16.E5M2.UNPACK_B R24, R24.H1 ;  /* 0x00000018ff18723e */ /* 0x000fe400030004ff */
[----:B------:R-:W-:-:S03]  /*64650*/  F2FP.F16.E5M2.UNPACK_B R25, R25.H1 ;  /* 0x00000019ff19723e */ /* 0x000fc600030004ff */
[C---:B------:R-:W-:Y:S08]  /*64660*/  HMMA.16816.F32 R8, R28.reuse, R22, R8 ;  /* 0x000000161c08723c */ /* 0x040ff00000001808 */
[----:B------:R-:W-:Y:S01]  /*64670*/  HMMA.16816.F32 R4, R28, R24, R4 ;  /* 0x000000181c04723c */ /* 0x000fe20000001804 */
[----:B------:R-:W-:Y:S04]  /*64680*/  STL.64 [R1+0x560], R32 ;  /* 0x0005602001007387 */ /* 0x000fe80000100a00 */
[----:B------:R0:W-:Y:S01]  /*64690*/  STL.64 [R1+0x568], R34 ;  /* 0x0005682201007387 */ /* 0x0001e20000100a00 */
[----:B------:R-:W-:-:S02]  /*646a0*/  F2FP.F16.E5M2.UNPACK_B R26, R44.H1 ;  /* 0x0000002cff1a723e */ /* 0x000fc400030004ff */
[----:B------:R-:W-:Y:S01]  /*646b0*/  F2FP.F16.E5M2.UNPACK_B R27, R45.H1 ;  /* 0x0000002dff1b723e */ /* 0x000fe200030004ff */
[----:B0-----:R-:W3:Y:S04]  /*646c0*/  LDL.LU.64 R34, [R1+0x4b00] ;  /* 0x004b000001227983 */ /* 0x001ee80000300a00 */
        /* <DEDUP_REMOVED lines=10> */
[----:B0-----:R-:W-:Y:S01]  /*64770*/  HMMA.16816.F32 R4, R28, R26, R40 ;  /* 0x0000001a1c04723c */ /* 0x001fe20000001828 */
[----:B------:R-:W-:-:S02]  /*64780*/  F2FP.F16.E5M2.UNPACK_B R32, R46.H1 ;  /* 0x0000002eff20723e */ /* 0x000fc400030004ff */
[----:B------:R-:W-:Y:S01]  /*64790*/  F2FP.F16.E5M2.UNPACK_B R33, R47.H1 ;  /* 0x0000002fff21723e */ /* 0x000fe200030004ff */
[----:B------:R-:W-:Y:S04]  /*647a0*/  STL.64 [R1+0x4aa0], R26 ;  /* 0x004aa01a01007387 */ /* 0x000fe80000100a00 */
[----:B------:R-:W-:Y:S11]  /*647b0*/  STL.64 [R1+0x4a98], R24 ;  /* 0x004a981801007387 */ /* 0x000ff60000100a00 */
        /* <DEDUP_REMOVED lines=150> */
[----:B------:R-:W-:Y:S02]  /*65120*/  IMAD R60, R57, 0x100, R56 ;  /* 0x00000100393c7824 */ /* 0x000fe400078e0238 */
[----:B------:R-:W-:Y:S01]  /*65130*/  IMAD R61, R59, 0x100, R58 ;  /* 0x000001003b3d7824 */ /* 0x000fe200078e023a */
        /* <DEDUP_REMOVED lines=43> */
[----:B--2---:R-:W2:Y:S04]  /*653f0*/  LDL.LU R56, [R1+0x8e0] ;  /* 0x0008e00001387983 */ /* 0x004ea80000300800 */
[----:B------:R-:W2:Y:S04]  /*65400*/  LDL.LU R57, [R1+0x8e4] ;  /* 0x0008e40001397983 */ /* 0x000ea80000300800 */
[----:B------:R-:W2:Y:S04]  /*65410*/  LDL.LU R58, [R1+0x8e8] ;  /* 0x0008e800013a7983 */ /* 0x000ea80000300800 */
[----:B------:R-:W2:Y:S01]  /*65420*/  LDL.LU R59, [R1+0x8ec] ;  /* 0x0008ec00013b7983 */ /* 0x000ea20000300800 */
[----:B------:R-:W-:-:S02]  /*65430*/  IMAD R38, R53, 0x100, R52 ;  /* 0x0000010035267824 */ /* 0x000fc400078e0234 */
[----:B------:R-:W-:Y:S01]  /*65440*/  IMAD R39, R55, 0x100, R54 ;  /* 0x0000010037277824 */ /* 0x000fe200078e0236 */
[----:B------:R-:W2:Y:S01]  /*65450*/  LDL.LU R20, [R1+0x8a0] ;  /* 0x0008a00001147983 */ /* 0x000ea20000300800 */
[----:B------:R-:W-:Y:S02]  /*65460*/  F2FP.F16.E5M2.UNPACK_B R30, R60 ;  /* 0x0000003cff1e723e */ /* 0x000fe400020004ff */
[----:B------:R-:W-:Y:S01]  /*65470*/  F2FP.F16.E5M2.UNPACK_B R28, R38 ;  /* 0x00000026ff1c723e */ /* 0x000fe200020004ff */
[----:B------:R-:W2:Y:S01]  /*65480*/  LDL.LU R21, [R1+0x8a4] ;  /* 0x0008a40001157983 */ /* 0x000ea20000300800 */
[----:B------:R-:W-:Y:S02]  /*65490*/  F2FP.F16.E5M2.UNPACK_B R29, R39 ;  /* 0x00000027ff1d723e */ /* 0x000fe400020004ff */
        /* <DEDUP_REMOVED lines=24> */
[----:B------:R-:W-:Y:S01]  /*65620*/  STL [R1+0x49e8], R33 ;  /* 0x0049e82101007387 */ /* 0x000fe20000100800 */
[C---:B---3--:R-:W-:Y:S08]  /*65630*/  HMMA.16816.F32 R4, R28.reuse, R2, R4 ;  /* 0x000000021c04723c */ /* 0x048ff00000001804 */
[C---:B----4-:R-:W-:Y:S08]  /*65640*/  HMMA.16816.F32 R24, R28.reuse, R34, R24 ;  /* 0x000000221c18723c */ /* 0x050ff00000001818 */
[----:B--2---:R-:W-:-:S15]  /*65650*/  HMMA.16816.F32 R56, R28, R36, R56 ;  /* 0x000000241c38723c */ /* 0x004fde0000001838 */
[----:B------:R-:W-:-:S04]  /*65660*/  NOP ;  /* 0x0000000000007918 */ /* 0x000fc80000000000 */
[----:B------:R-:W-:Y:S04]  /*65670*/  STL.64 [R1+0x8e0], R56 ;  /* 0x0008e03801007387 */ /* 0x000fe80000100a00 */
[----:B------:R0:W-:Y:S04]  /*65680*/  STL.64 [R1+0x8e8], R58 ;  /* 0x0008e83a01007387 */ /* 0x0001e80000100a00 */
[----:B0-----:R-:W2:Y:S04]  /*65690*/  LDL.LU.64 R58, [R1+0x4a70] ;  /* 0x004a7000013a7983 */ /* 0x001ea80000300a00 */
[----:B------:R-:W2:Y:S04]  /*656a0*/  LDL.LU.64 R56, [R1+0x4a68] ;  /* 0x004a680001387983 */ /* 0x000ea80000300a00 */
[----:B------:R-:W-:Y:S04]  /*656b0*/  STL [R1+0x49f0], R37 ;  /* 0x0049f02501007387 */ /* 0x000fe80000100800 */
[----:B------:R-:W-:Y:S04]  /*656c0*/  STL.64 [R1+0x8d0], R24 ;  /* 0x0008d01801007387 */ /* 0x000fe80000100a00 */
[----:B------:R0:W-:Y:S04]  /*656d0*/  STL.64 [R1+0x8d8], R26 ;  /* 0x0008d81a01007387 */ /* 0x0001e80000100a00 */
[----:B0-----:R-:W3:Y:S04]  /*656e0*/  LDL.LU.64 R26, [R1+0x4a60] ;  /* 0x004a6000011a7983 */ /* 0x001ee80000300a00 */
[----:B------:R-:W4:Y:S04]  /*656f0*/  LDL.LU.64 R24, [R1+0x4a58] ;  /* 0x004a580001187983 */ /* 0x000f280000300a00 */
        /* <DEDUP_REMOVED lines=38> */
[C---:B----4-:R-:W-:Y:S03]  /*65960*/  HMMA.16816.F32 R4, R28.reuse, R14, R4 ;  /* 0x0000000e1c04723c */ /* 0x050fe60000001804 */
[----:B------:R-:W-:Y:S05]  /*65970*/  STL.64 [R1+0x49d0], R14 ;  /* 0x0049d00e01007387 */ /* 0x000fea0000100a00 */
[----:B--2---:R-:W-:-:S15]  /*65980*/  HMMA.16816.F32 R8, R28, R12, R8 ;  /* 0x0000000c1c08723c */ /* 0x004fde0000001808 */
[----:B------:R-:W-:-:S04]  /*65990*/  NOP ;  /* 0x0000000000007918 */ /* 0x000fc80000000000 */
[----:B------:R-:W-:Y:S04]  /*659a0*/  STL.64 [R1+0x830], R8 ;  /* 0x0008300801007387 */ /* 0x000fe80000100a00 */
[----:B------:R3:W-:Y:S04]  /*659b0*/  STL.64 [R1+0x838], R10 ;  /* 0x0008380a01007387 */ /* 0x0007e80000100a00 */
[----:B------:R-:W-:Y:S04]  /*659c0*/  STL.64 [R1+0x49c8], R12 ;  /* 0x0049c80c01007387 */ /* 0x000fe80000100a00 */
[----:B------:R-:W-:Y:S01]  /*659d0*/  STL.64 [R1+0x810], R4 ;  /* 0x0008100401007387 */ /* 0x000fe20000100a00 */
[C---:B---3--:R-:W-:Y:S03]  /*659e0*/  HMMA.16816.F32 R8, R28.reuse, R16, R40 ;  /* 0x000000101c08723c */ /* 0x048fe60000001828 */
[----:B------:R0:W-:Y:S05]  /*659f0*/  STL.64 [R1+0x818], R6 ;  /* 0x0008180601007387 */ /* 0x0001ea0000100a00 */
[C---:B0-----:R-:W-:Y:S01]  /*65a00*/  HMMA.16816.F32 R4, R28.reuse, R18, R44 ;  /* 0x000000121c04723c */ /* 0x041fe2000000182c */
[----:B------:R-:W-:Y:S10]  /*65a10*/  STL.64 [R1+0x49e0], R18 ;  /* 0x0049e01201007387 */ /* 0x000ff40000100a00 */
        /* <DEDUP_REMOVED lines=74> */
[----:B------:R0:W-:Y:S01]  /*65ec0*/  STL.64 [R1+0x798], R58 ;  /* 0x0007983a01007387 */ /* 0x0001e20000100a00 */
[----:B---3--:R-:W-:-:S03]  /*65ed0*/  IMAD R38, R38, 0x100, R37 ;  /* 0x0000010026267824 */ /* 0x008fc600078e0225 */
[----:B0-----:R-:W2:Y:S04]  /*65ee0*/  LDL.LU.64 R58, [R1+0x4a00] ;  /* 0x004a0000013a7983 */ /* 0x001ea80000300a00 */
[----:B------:R-:W2:Y:S04]  /*65ef0*/  LDL.LU.64 R56, [R1+0x49f8] ;  /* 0x0049f80001387983 */ /* 0x000ea80000300a00 */
[----:B------:R-:W-:Y:S04]  /*65f00*/  STL.64 [R1+0x4980], R26 ;  /* 0x0049801a01007387 */ /* 0x000fe80000100a00 */
[----:B------:R0:W-:Y:S01]  /*65f10*/  STL.64 [R1+0x4978], R24 ;  /* 0x0049781801007387 */ /* 0x0001e20000100a00 */
[----:B----4-:R-:W-:-:S02]  /*65f20*/  IMAD R39, R39, 0x100, R32 ;  /* 0x0000010027277824 */ /* 0x010fc400078e0220 */
[----:B------:R-:W-:Y:S01]  /*65f30*/  IMAD R60, R60, 0x100, R33 ;  /* 0x000001003c3c7824 */ /* 0x000fe200078e0221 */
[----:B0-----:R-:W3:Y:S04]  /*65f40*/  LDL.LU R24, [R1+0x730] ;  /* 0x0007300001187983 */ /* 0x001ee80000300800 */
[----:B------:R-:W3:Y:S04]  /*65f50*/  LDL.LU R25, [R1+0x734] ;  /* 0x0007340001197983 */ /* 0x000ee80000300800 */
[----:B------:R-:W3:Y:S04]  /*65f60*/  LDL.LU R26, [R1+0x738] ;  /* 0x00073800011a7983 */ /* 0x000ee80000300800 */
[----:B------:R-:W3:Y:S04]  /*65f70*/  LDL.LU R27, [R1+0x73c] ;  /* 0x00073c00011b7983 */ /* 0x000ee80000300800 */
[----:B------:R-:W4:Y:S04]  /*65f80*/  LDL.LU R37, [R1+0x49f0] ;  /* 0x0049f00001257983 */ /* 0x000f280000300800 */
[----:B------:R-:W2:Y:S04]  /*65f90*/  LDL.LU R32, [R1+0x49ec] ;  /* 0x0049ec0001207983 */ /* 0x000ea80000300800 */
[----:B------:R-:W2:Y:S01]  /*65fa0*/  LDL.LU R33, [R1+0x49e8] ;  /* 0x0049e80001217983 */ /* 0x000ea20000300800 */
[----:B------:R-:W-:Y:S01]  /*65fb0*/  IMAD R61, R0, 0x100, R61 ;  /* 0x00000100003d7824 */ /* 0x000fe200078e023d */
[----:B--2---:R-:W-:Y:S02]  /*65fc0*/  HMMA.16816.F32 R28, R28, R32, R16 ;  /* 0x000000201c1c723c */ /* 0x004fe40000001810 */
[----:B------:R-:W2:Y:S04]  /*65fd0*/  LDL.LU.64 R18, [R1+0x49e0] ;  /* 0x0049e00001127983 */ /* 0x000ea80000300a00 */
[----:B------:R-:W2:Y:S04]  /*65fe0*/  LDL.LU.64 R16, [R1+0x49d8] ;  /* 0x0049d80001107983 */ /* 0x000ea80000300a00 */
[----:B------:R-:W-:Y:S04]  /*65ff0*/  STL [R1+0x4950], R32 ;  /* 0x0049502001007387 */ /* 0x000fe80000100800 */
[----:B------:R-:W-:Y:S05]  /*66000*/  STL [R1+0x494c], R33 ;  /* 0x00494c2101007387 */ /* 0x000fea0000100800 */
[----:B------:R0:W-:Y:S04]  /*66010*/  STL.64 [R1+0x780], R28 ;  /* 0x0007801c01007387 */ /* 0x0001e80000100a00 */
[----:B------:R1:W-:Y:S01]  /*66020*/  STL.64 [R1+0x788], R30 ;  /* 0x0007881e01007387 */ /* 0x0003e20000100a00 */
[----:B0-----:R-:W-:-:S02]  /*66030*/  F2FP.F16.E5M2.UNPACK_B R28, R38 ;  /* 0x00000026ff1c723e */ /* 0x001fc400020004ff */
[----:B------:R-:W-:Y:S02]  /*66040*/  F2FP.F16.E5M2.UNPACK_B R29, R39 ;  /* 0x00000027ff1d723e */ /* 0x000fe400020004ff */
[----:B-1----:R-:W-:Y:S02]  /*66050*/  F2FP.F16.E5M2.UNPACK_B R30, R60 ;  /* 0x0000003cff1e723e */ /* 0x002fe400020004ff */
[----:B------:R-:W-:-:S07]  /*66060*/  F2FP.F16.E5M2.UNPACK_B R31, R61 ;  /* 0x0000003dff1f723e */ /* 0x000fce00020004ff */
[C---:B----4-:R-:W-:Y:S08]  /*66070*/  HMMA.16816.F32 R12, R28.reuse, R36, R12 ;  /* 0x000000241c0c723c */ /* 0x050ff0000000180c */
[C---:B------:R-:W-:Y:S08]  /*66080*/  HMMA.16816.F32 R8, R28.reuse, R34, R8 ;  /* 0x000000221c08723c */ /* 0x040ff00000001808 */
[C---:B------:R-:W-:Y:S03]  /*66090*/  HMMA.16816.F32 R4, R28.reuse, R2, R4 ;  /* 0x000000021c04723c */ /* 0x040fe60000001804 */
[----:B------:R-:W-:Y:S04]  /*660a0*/  STL.64 [R1+0x770], R12 ;  /* 0x0007700c01007387 */ /* 0x000fe80000100a00 */
[----:B------:R0:W-:Y:S04]  /*660b0*/  STL.64 [R1+0x778], R14 ;  /* 0x0007780e01007387 */ /* 0x0001e80000100a00 */
[----:B0-----:R-:W4:Y:S04]  /*660c0*/  LDL.LU.64 R14, [R1+0x49d0] ;  /* 0x0049d000010e7983 */ /* 0x001f280000300a00 */
[----:B------:R-:W2:Y:S04]  /*660d0*/  LDL.LU.64 R12, [R1+0x49c8] ;  /* 0x0049c800010c7983 */ /* 0x000ea80000300a00 */
[----:B------:R-:W-:Y:S04]  /*660e0*/  STL [R1+0x4954], R37 ;  /* 0x0049542501007387 */ /* 0x000fe80000100800 */
        /* <DEDUP_REMOVED lines=9> */
[----:B---3--:R-:W-:Y:S01]  /*66180*/  HMMA.16816.F32 R24, R28, R4, R24 ;  /* 0x000000041c18723c */ /* 0x008fe20000001818 */
[----:B------:R-:W-:-:S15]  /*66190*/  STL.64 [R1+0x4960], R6 ;  /* 0x0049600601007387 */ /* 0x000fde0000100a00 */
[----:B------:R-:W-:-:S03]  /*661a0*/  NOP ;  /* 0x0000000000007918 */ /* 0x000fc60000000000 */
[----:B------:R-:W-:Y:S04]  /*661b0*/  STL.64 [R1+0x730], R24 ;  /* 0x0007301801007387 */ /* 0x000fe80000100a00 */
[----:B------:R-:W-:Y:S04]  /*661c0*/  STL.64 [R1+0x738], R26 ;  /* 0x0007381a01007387 */ /* 0x000fe80000100a00 */
[----:B------:R0:W-:Y:S04]  /*661d0*/  STL.64 [R1+0x4958], R4 ;  /* 0x0049580401007387 */ /* 0x0001e80000100a00 */
[----:B------:R-:W-:Y:S04]  /*661e0*/  STL.64 [R1+0x720], R20 ;  /* 0x0007201401007387 */ /* 0x000fe80000100a00 */
[----:B------:R1:W-:Y:S01]  /*661f0*/  STL.64 [R1+0x728], R22 ;  /* 0x0007281601007387 */ /* 0x0003e20000100a00 */
[C---:B0-----:R-:W-:Y:S08]  /*66200*/  HMMA.16816.F32 R4, R28.reuse, R10, R44 ;  /* 0x0000000a1c04723c */ /* 0x041ff0000000182c */
[----:B-1----:R-:W-:Y:S01]  /*66210*/  HMMA.16816.F32 R20, R28, R8, R40 ;  /* 0x000000081c14723c */ /* 0x002fe20000001828 */
        /* <DEDUP_REMOVED lines=8> */
[C---:B----4-:R-:W-:Y:S01]  /*662a0*/  HMMA.16816.F32 R4, R28.reuse, R14, R56 ;  /* 0x0000000e1c04723c */ /* 0x050fe20000001838 */
        /* <DEDUP_REMOVED lines=58> */
[----:B--2---:R-:W-:-:S15]  /*66650*/  HMMA.16816.F32 R20, R28, R18, R20 ;  /* 0x000000121c14723c */ /* 0x004fde0000001814 */
[----:B------:R-:W-:-:S04]  /*66660*/  NOP ;  /* 0x0000000000007918 */ /* 0x000fc80000000000 */
[----:B------:R-:W-:Y:S04]  /*66670*/  STL.64 [R1+0x6b0], R20 ;  /* 0x0006b01401007387 */ /* 0x000fe80000100a00 */
[----:B------:R0:W-:Y:S04]  /*66680*/  STL.64 [R1+0x6b8], R22 ;  /* 0x0006b81601007387 */ /* 0x0001e80000100a00 */
[----:B0-----:R-:W3:Y:S04]  /*66690*/  LDL.LU.64 R22, [R1+0x49a0] ;  /* 0x0049a00001167983 */ /* 0x001ee80000300a00 */
[----:B------:R-:W2:Y:S04]  /*666a0*/  LDL.LU.64 R20, [R1+0x4998] ;  /* 0x0049980001147983 */ /* 0x000ea80000300a00 */
[----:B------:R-:W-:Y:S04]  /*666b0*/  STL.64 [R1+0x4930], R18 ;  /* 0x0049301201007387 */ /* 0x000fe80000100a00 */
[----:B------:R0:W-:Y:S04]  /*666c0*/  STL.64 [R1+0x4928], R16 ;  /* 0x0049281001007387 */ /* 0x0001e80000100a00 */
[----:B0-----:R-:W4:Y:S04]  /*666d0*/  LDL.LU R16, [R1+0x630] ;  /* 0x0006300001107983 */ /* 0x001f280000300800 */
        /* <DEDUP_REMOVED lines=20> */
[----:B------:R-:W-:-:S02]  /*66820*/  IMAD R38, R38, 0x100, R37 ;  /* 0x0000010026267824 */ /* 0x000fc400078e0225 */
[----:B------:R-:W-:Y:S02]  /*66830*/  IMAD R39, R39, 0x100, R32 ;  /* 0x0000010027277824 */ /* 0x000fe400078e0220 */
[----:B------:R-:W-:Y:S01]  /*66840*/  IMAD R60, R60, 0x100, R33 ;  /* 0x000001003c3c7824 */ /* 0x000fe200078e0221 */
        /* <DEDUP_REMOVED lines=13> */
[----:B0-----:R-:W2:Y:S04]  /*66920*/  LDL.LU R24, [R1+0x650] ;  /* 0x0006500001187983 */ /* 0x001ea80000300800 */
[----:B------:R-:W2:Y:S04]  /*66930*/  LDL.LU R25, [R1+0x654] ;  /* 0x0006540001197983 */ /* 0x000ea80000300800 */
[----:B------:R-:W2:Y:S04]  /*66940*/  LDL.LU R26, [R1+0x658] ;  /* 0x00065800011a7983 */ /* 0x000ea80000300800 */
[----:B------:R-:W2:Y:S04]  /*66950*/  LDL.LU R27, [R1+0x65c] ;  /* 0x00065c00011b7983 */ /* 0x000ea80000300800 */
[----:B------:R-:W4:Y:S04]  /*66960*/  LDL.LU R37, [R1+0x4954] ;  /* 0x0049540001257983 */ /* 0x000f280000300800 */
        /* <DEDUP_REMOVED lines=9> */
[C---:B----4-:R-:W-:Y:S08]  /*66a00*/  HMMA.16816.F32 R20, R28.reuse, R36, R20 ;  /* 0x000000241c14723c */ /* 0x050ff00000001814 */
[C---:B------:R-:W-:Y:S01]  /*66a10*/  HMMA.16816.F32 R16, R28.reuse, R34, R16 ;  /* 0x000000221c10723c */ /* 0x040fe20000001810 */
[----:B------:R-:W-:Y:S04]  /*66a20*/  STL.64 [R1+0x5d0], R24 ;  /* 0x0005d01801007387 */ /* 0x000fe80000100a00 */
[----:B------:R0:W-:Y:S04]  /*66a30*/  STL.64 [R1+0x5d8], R26 ;  /* 0x0005d81a01007387 */ /* 0x0001e80000100a00 */
[----:B------:R-:W-:Y:S04]  /*66a40*/  STL.64 [R1+0x4920], R34 ;  /* 0x0049202201007387 */ /* 0x000fe80000100a00 */
[----:B------:R-:W-:Y:S01]  /*66a50*/  STL.64 [R1+0x5c0], R20 ;  /* 0x0005c01401007387 */ /* 0x000fe20000100a00 */
[C---:B0-----:R-:W-:Y:S03]  /*66a60*/  HMMA.16816.F32 R24, R28.reuse, R2, R40 ;  /* 0x000000021c18723c */ /* 0x041fe60000001828 */
[----:B------:R0:W-:Y:S04]  /*66a70*/  STL.64 [R1+0x5c8], R22 ;  /* 0x0005c81601007387 */ /* 0x0001e80000100a00 */
[----:B------:R-:W-:Y:S04]  /*66a80*/  STL.64 [R1+0x4918], R32 ;  /* 0x0049182001007387 */ /* 0x000fe80000100a00 */
[----:B------:R-:W-:Y:S01]  /*66a90*/  STL.64 [R1+0x5b0], R16 ;  /* 0x0005b01001007387 */ /* 0x000fe20000100a00 */
[C---:B0-----:R-:W-:Y:S03]  /*66aa0*/  HMMA.16816.F32 R20, R28.reuse, R4, R44 ;  /* 0x000000041c14723c */ /* 0x041fe6000000182c */
[----:B------:R0:W-:Y:S05]  /*66ab0*/  STL.64 [R1+0x5b8], R18 ;  /* 0x0005b81201007387 */ /* 0x0001ea0000100a00 */
[C---:B0-----:R-:W-:Y:S01]  /*66ac0*/  HMMA.16816.F32 R16, R28.reuse, R6, R52 ;  /* 0x000000061c10723c */ /* 0x041fe20000001834 */
[----:B------:R-:W-:Y:S04]  /*66ad0*/  STL.64 [R1+0x5a0], R24 ;  /* 0x0005a01801007387 */ /* 0x000fe80000100a00 */
[----:B------:R-:W-:Y:S04]  /*66ae0*/  STL.64 [R1+0x5a8], R26 ;  /* 0x0005a81a01007387 */ /* 0x000fe80000100a00 */
[----:B------:R-:W-:Y:S04]  /*66af0*/  STL.64 [R1+0x4940], R6 ;  /* 0x0049400601007387 */ /* 0x000fe80000100a00 */
        /* <DEDUP_REMOVED lines=131> */
[----:B------:R0:W-:Y:S04]  /*67330*/  STL.64 [R1+0x488], R10 ;  /* 0x0004880a01007387 */ /* 0x0001e80000100a00 */
[----:B------:R-:W2:Y:S01]  /*67340*/  LDL.LU R40, [R1+0xe0] ;  /* 0x0000e00001287983 */ /* 0x000ea20000300800 */
[----:B0-----:R-:W-:Y:S03]  /*67350*/  HMMA.16816.F32 R8, R28, R2, R48 ;  /* 0x000000021c08723c */ /* 0x001fe60000001830 */
[----:B------:R-:W-:Y:S04]  /*67360*/  STL.64 [R1+0x470], R12 ;  /* 0x0004700c01007387 */ /* 0x000fe80000100a00 */
[----:B------:R-:W-:-:S12]  /*67370*/  STL.64 [R1+0x478], R14 ;  /* 0x0004780e01007387 */ /* 0x000fd80000100a00 */
        /* <DEDUP_REMOVED lines=44> */
[----:B----4-:R-:W-:-:S15]  /*67640*/  HMMA.16816.F32 R36, R28, R4, R36 ;  /* 0x000000041c24723c */ /* 0x010fde0000001824 */
[----:B------:R-:W-:-:S04]  /*67650*/  NOP ;  /* 0x0000000000007918 */ /* 0x000fc80000000000 */
[----:B------:R0:W-:Y:S04]  /*67660*/  STL.64 [R1+0x430], R36 ;  /* 0x0004302401007387 */ /* 0x0001e80000100a00 */
[----:B------:R-:W-:Y:S04]  /*67670*/  STL.64 [R1+0x438], R38 ;  /* 0x0004382601007387 */ /* 0x000fe80000100a00 */
[----:B0-----:R-:W3:Y:S04]  /*67680*/  LDL.LU.64 R36, [R1+0x48f0] ;  /* 0x0048f00001247983 */ /* 0x001ee80000300a00 */
[----:B------:R-:W-:Y:S04]  /*67690*/  STL.64 [R1+0x420], R8 ;  /* 0x0004200801007387 */ /* 0x000fe80000100a00 */
[----:B------:R0:W-:Y:S04]  /*676a0*/  STL.64 [R1+0x428], R10 ;  /* 0x0004280a01007387 */ /* 0x0001e80000100a00 */
[----:B0-----:R-:W2:Y:S04]  /*676b0*/  LDL.LU.64 R10, [R1+0x48e8] ;  /* 0x0048e800010a7983 */ /* 0x001ea80000300a00 */
[----:B------:R-:W4:Y:S04]  /*676c0*/  LDL.LU.64 R8, [R1+0x48e0] ;  /* 0x0048e00001087983 */ /* 0x000f280000300a00 */
[----:B------:R-:W-:Y:S04]  /*676d0*/  STL.64 [R1+0x4848], R6 ;  /* 0x0048480601007387 */ /* 0x000fe80000100a00 */
[----:B------:R0:W-:Y:S04]  /*676e0*/  STL.64 [R1+0x4840], R4 ;  /* 0x0048400401007387 */ /* 0x0001e80000100a00 */
[----:B0-----:R-:W3:Y:S04]  /*676f0*/  LDL.LU R4, [R1+0xf0] ;  /* 0x0000f00001047983 */ /* 0x001ee80000300800 */
[----:B------:R-:W3:Y:S04]  /*67700*/  LDL.LU R5, [R1+0xf4] ;  /* 0x0000f40001057983 */ /* 0x000ee80000300800 */
[----:B------:R-:W3:Y:S04]  /*67710*/  LDL.LU R6, [R1+0xf8] ;  /* 0x0000f80001067983 */ /* 0x000ee80000300800 */
[----:B------:R-:W3:Y:S01]  /*67720*/  LDL.LU R7, [R1+0xfc] ;  /* 0x0000fc0001077983 */ /* 0x000ee20000300800 */
[C---:B--2---:R-:W-:Y:S08]  /*67730*/  HMMA.16816.F32 R12, R28.reuse, R10, R12 ;  /* 0x0000000a1c0c723c */ /* 0x044ff0000000180c */
[----:B----4-:R-:W-:-:S15]  /*67740*/  HMMA.16816.F32 R24, R28, R8, R24 ;  /* 0x000000081c18723c */ /* 0x010fde0000001818 */
        /* <DEDUP_REMOVED lines=52> */
[----:B--2---:R-:W-:-:S02]  /*67a90*/  IMAD.MOV.U32 R40, RZ, RZ, R50 ;  /* 0x000000ffff287224 */ /* 0x004fc400078e0032 */
[----:B------:R-:W2:Y:S01]  /*67aa0*/  LDL.LU R50, [R1+0x488c] ;  /* 0x00488c0001327983 */ /* 0x000ea20000300800 */
[----:B------:R-:W-:-:S15]  /*67ab0*/  IMAD.MOV.U32 R41, RZ, RZ, R49 ;  /* 0x000000ffff297224 */ /* 0x000fde00078e0031 */
[----:B------:R-:W-:Y:S01]  /*67ac0*/  STL.64 [R1+0x370], R4 ;  /* 0x0003700401007387 */ /* 0x000fe20000100a00 */
[----:B------:R-:W-:-:S03]  /*67ad0*/  IMAD.MOV.U32 R42, RZ, RZ, R48 ;  /* 0x000000ffff2a7224 */ /* 0x000fc600078e0030 */
[----:B------:R0:W-:Y:S01]  /*67ae0*/  STL.64 [R1+0x378], R6 ;  /* 0x0003780601007387 */ /* 0x0001e20000100a00 */
[----:B------:R-:W-:-:S03]  /*67af0*/  IMAD.MOV.U32 R43, RZ, RZ, R51 ;  /* 0x000000ffff2b7224 */ /* 0x000fc600078e0033 */
[----:B------:R-:W3:Y:S04]  /*67b00*/  LDL.LU R49, [R1+0x4888] ;  /* 0x0048880001317983 */ /* 0x000ee80000300800 */
[----:B------:R-:W4:Y:S04]  /*67b10*/  LDL.LU R48, [R1+0x4884] ;  /* 0x0048840001307983 */ /* 0x000f280000300800 */
[----:B------:R-:W2:Y:S01]  /*67b20*/  LDL.LU R51, [R1+0x4880] ;  /* 0x0048800001337983 */ /* 0x000ea20000300800 */
[----:B0-----:R-:W-:Y:S03]  /*67b30*/  HMMA.16816.F32 R4, R28, R26, R44 ;  /* 0x0000001a1c04723c */ /* 0x001fe6000000182c */
[----:B------:R-:W-:Y:S04]  /*67b40*/  STL.64 [R1+0x4868], R42 ;  /* 0x0048682a01007387 */ /* 0x000fe80000100a00 */
[----:B------:R-:W-:-:S12]  /*67b50*/  STL.64 [R1+0x4860], R40 ;  /* 0x0048602801007387 */ /* 0x000fd80000100a00 */
[----:B------:R0:W-:Y:S04]  /*67b60*/  STL.64 [R1+0x350], R4 ;  /* 0x0003500401007387 */ /* 0x0001e80000100a00 */
[----:B------:R1:W-:Y:S04]  /*67b70*/  STL.64 [R1+0x358], R6 ;  /* 0x0003580601007387 */ /* 0x0003e80000100a00 */
[----:B------:R-:W3:Y:S04]  /*67b80*/  LDL.LU R16, [R1+0x90] ;  /* 0x0000900001107983 */ /* 0x000ee80000300800 */
[----:B------:R-:W3:Y:S04]  /*67b90*/  LDL.LU R17, [R1+0x94] ;  /* 0x0000940001117983 */ /* 0x000ee80000300800 */
[----:B------:R-:W3:Y:S01]  /*67ba0*/  LDL.LU R18, [R1+0x98] ;  /* 0x0000980001127983 */ /* 0x000ee20000300800 */
[----:B--2---:R-:W-:-:S03]  /*67bb0*/  IMAD.MOV.U32 R19, RZ, RZ, R51 ;  /* 0x000000ffff137224 */ /* 0x004fc600078e0033 */
        /* <DEDUP_REMOVED lines=20> */
[----:B------:R-:W-:-:S03]  /*67d00*/  IMAD R38, R55, 0x100, R54 ;  /* 0x0000010037267824 */ /* 0x000fc600078e0236 */
[----:B------:R-:W2:Y:S04]  /*67d10*/  LDL.LU R14, [R1+0x78] ;  /* 0x00007800010e7983 */ /* 0x000ea80000300800 */
[----:B------:R-:W2:Y:S04]  /*67d20*/  LDL.LU R15, [R1+0x7c] ;  /* 0x00007c00010f7983 */ /* 0x000ea80000300800 */
[----:B------:R-:W2:Y:S01]  /*67d30*/  LDL.LU R52, [R1+0x60] ;  /* 0x0000600001347983 */ /* 0x000ea20000300800 */
[----:B----4-:R-:W-:-:S03]  /*67d40*/  IMAD.MOV.U32 R45, RZ, RZ, R48 ;  /* 0x000000ffff2d7224 */ /* 0x010fc600078e0030 */
[----:B------:R-:W4:Y:S01]  /*67d50*/  LDL.LU R53, [R1+0x64] ;  /* 0x0000640001357983 */ /* 0x000f220000300800 */
[----:B---3--:R-:W-:-:S03]  /*67d60*/  IMAD.MOV.U32 R46, RZ, RZ, R49 ;  /* 0x000000ffff2e7224 */ /* 0x008fc600078e0031 */
[----:B------:R-:W4:Y:S01]  /*67d70*/  LDL.LU R54, [R1+0x68] ;  /* 0x0000680001367983 */ /* 0x000f220000300800 */
[----:B------:R-:W-:-:S03]  /*67d80*/  IMAD.MOV.U32 R47, RZ, RZ, R50 ;  /* 0x000000ffff2f7224 */ /* 0x000fc600078e0032 */
[----:B------:R-:W4:Y:S01]  /*67d90*/  LDL.LU R55, [R1+0x6c] ;  /* 0x00006c0001377983 */ /* 0x000f220000300800 */
[----:B------:R-:W-:-:S03]  /*67da0*/  IMAD R39, R57, 0x100, R56 ;  /* 0x0000010039277824 */ /* 0x000fc600078e0238 */
[----:B------:R-:W3:Y:S04]  /*67db0*/  LDL.LU R44, [R1+0x50] ;  /* 0x00005000012c7983 */ /* 0x000ee80000300800 */
[----:B------:R-:W3:Y:S01]  /*67dc0*/  LDL.LU R48, [R1+0x487c] ;  /* 0x00487c0001307983 */ /* 0x000ee20000300800 */
[----:B------:R-:W-:-:S03]  /*67dd0*/  IMAD R60, R59, 0x100, R58 ;  /* 0x000001003b3c7824 */ /* 0x000fc600078e023a */
[----:B------:R-:W3:Y:S04]  /*67de0*/  LDL.LU R49, [R1+0x4878] ;  /* 0x0048780001317983 */ /* 0x000ee80000300800 */
[----:B------:R-:W3:Y:S04]  /*67df0*/  LDL.LU R50, [R1+0x4874] ;  /* 0x0048740001327983 */ /* 0x000ee80000300800 */
[----:B------:R-:W3:Y:S04]  /*67e00*/  LDL.LU R56, [R1+0x40] ;  /* 0x0000400001387983 */ /* 0x000ee80000300800 */
[----:B------:R-:W3:Y:S04]  /*67e10*/  LDL.LU R57, [R1+0x44] ;  /* 0x0000440001397983 */ /* 0x000ee80000300800 */
[----:B------:R-:W3:Y:S04]  /*67e20*/  LDL.LU R58, [R1+0x48] ;  /* 0x00004800013a7983 */ /* 0x000ee80000300800 */
[----:B------:R-:W3:Y:S01]  /*67e30*/  LDL.LU R59, [R1+0x4c] ;  /* 0x00004c00013b7983 */ /* 0x000ee20000300800 */
[----:B--2---:R-:W-:-:S03]  /*67e40*/  IMAD R61, R61, 0x100, R51 ;  /* 0x000001003d3d7824 */ /* 0x004fc600078e0233 */
[----:B------:R-:W3:Y:S02]  /*67e50*/  LDL.LU R51, [R1+0x4870] ;  /* 0x0048700001337983 */ /* 0x000ee40000300800 */
[----:B---3--:R-:W-:Y:S02]  /*67e60*/  HMMA.16816.F32 R28, R28, R32, R48 ;  /* 0x000000201c1c723c */ /* 0x008fe40000001830 */
[----:B------:R-:W2:-:S15]  /*67e70*/  LDL.LU R48, [R1+0x10] ;  /* 0x0000100001307983 */ /* 0x000e9e0000300800 */
[----:B------:R-:W-:Y:S02]  /*67e80*/  NOP ;  /* 0x0000000000007918 */ /* 0x000fe40000000000 */
[----:B------:R0:W-:Y:S04]  /*67e90*/  STL.64 [R1+0x340], R28 ;  /* 0x0003401c01007387 */ /* 0x0001e80000100a00 */
[----:B------:R1:W-:Y:S04]  /*67ea0*/  STL.64 [R1+0x348], R30 ;  /* 0x0003481e01007387 */ /* 0x0003e80000100a00 */
[----:B------:R-:W2:Y:S01]  /*67eb0*/  LDL.LU R49, [R1+0x14] ;  /* 0x0000140001317983 */ /* 0x000ea20000300800 */
[----:B0-----:R-:W-:-:S03]  /*67ec0*/  F2FP.F16.E5M2.UNPACK_B R28, R38 ;  /* 0x00000026ff1c723e */ /* 0x001fc600020004ff */
[----:B------:R-:W2:Y:S01]  /*67ed0*/  LDL.LU R50, [R1+0x18] ;  /* 0x0000180001327983 */ /* 0x000ea20000300800 */
[----:B------:R-:W-:Y:S02]  /*67ee0*/  F2FP.F16.E5M2.UNPACK_B R29, R39 ;  /* 0x00000027ff1d723e */ /* 0x000fe400020004ff */
[----:B-1----:R-:W-:Y:S01]  /*67ef0*/  F2FP.F16.E5M2.UNPACK_B R30, R60 ;  /* 0x0000003cff1e723e */ /* 0x002fe200020004ff */
[----:B------:R-:W2:Y:S01]  /*67f00*/  LDL.LU R51, [R1+0x1c] ;  /* 0x00001c0001337983 */ /* 0x000ea20000300800 */
[----:B------:R-:W-:-:S07]  /*67f10*/  F2FP.F16.E5M2.UNPACK_B R31, R61 ;  /* 0x0000003dff1f723e */ /* 0x000fce00020004ff */
[C---:B------:R-:W-:Y:S08]  /*67f20*/  HMMA.16816.F32 R40, R28.reuse, R36, R40 ;  /* 0x000000241c28723c */ /* 0x040ff00000001828 */
[C---:B------:R-:W-:Y:S08]  /*67f30*/  HMMA.16816.F32 R20, R28.reuse, R34, R20 ;  /* 0x000000221c14723c */ /* 0x040ff00000001814 */
[C---:B------:R-:W-:Y:S03]  /*67f40*/  HMMA.16816.F32 R4, R28.reuse, R2, R4 ;  /* 0x000000021c04723c */ /* 0x040fe60000001804 */
[----:B------:R-:W-:Y:S04]  /*67f50*/  STL.64 [R1+0x330], R40 ;  /* 0x0003302801007387 */ /* 0x000fe80000100a00 */
[----:B------:R0:W-:Y:S04]  /*67f60*/  STL.64 [R1+0x338], R42 ;  /* 0x0003382a01007387 */ /* 0x0001e80000100a00 */
[----:B0-----:R-:W3:Y:S04]  /*67f70*/  LDL.LU.64 R42, [R1+0x4868] ;  /* 0x00486800012a7983 */ /* 0x001ee80000300a00 */
[----:B------:R-:W3:Y:S04]  /*67f80*/  LDL.LU.64 R40, [R1+0x4860] ;  /* 0x0048600001287983 */ /* 0x000ee80000300a00 */
[----:B------:R-:W-:Y:S04]  /*67f90*/  STL.64 [R1+0x320], R20 ;  /* 0x0003201401007387 */ /* 0x000fe80000100a00 */
[----:B------:R0:W-:Y:S04]  /*67fa0*/  STL.64 [R1+0x328], R22 ;  /* 0x0003281601007387 */ /* 0x0001e80000100a00 */
[----:B0-----:R-:W3:Y:S04]  /*67fb0*/  LDL.LU.64 R22, [R1+0x4858] ;  /* 0x0048580001167983 */ /* 0x001ee80000300a00 */
        /* <DEDUP_REMOVED lines=30> */
[----:B------:R-:W-:Y:S04]  /*681a0*/  STL.64 [R1+0x2c0], R52 ;  /* 0x0002c03401007387 */ /* 0x000fe80000100a00 */
[----:B------:R0:W-:Y:S04]  /*681b0*/  STL.64 [R1+0x2c8], R54 ;  /* 0x0002c83601007387 */ /* 0x0001e80000100a00 */
[----:B0-----:R-:W4:Y:S04]  /*681c0*/  LDL.LU.64 R54, [R1+0x4808] ;  /* 0x0048080001367983 */ /* 0x001f280000300a00 */
[----:B------:R-:W4:Y:S04]  /*681d0*/  LDL.LU.64 R52, [R1+0x4800] ;  /* 0x0048000001347983 */ /* 0x000f280000300a00 */
        /* <DEDUP_REMOVED lines=16> */
[----:B------:R-:W2:Y:S01]  /*682e0*/  LDL.LU.64 R56, [R1+0x47e0] ;  /* 0x0047e00001387983 */ /* 0x000ea20000300a00 */
[C---:B------:R-:W-:Y:S08]  /*682f0*/  HMMA.16816.F32 R4, R28.reuse, R18, R4 ;  /* 0x000000121c04723c */ /* 0x040ff00000001804 */
[C---:B----4-:R-:W-:Y:S01]  /*68300*/  HMMA.16816.F32 R8, R28.reuse, R16, R8 ;  /* 0x000000101c08723c */ /* 0x050fe20000001808 */
[----:B------:R-:W-:Y:S04]  /*68310*/  STL.64 [R1+0x4788], R14 ;  /* 0x0047880e01007387 */ /* 0x000fe80000100a00 */
[----:B------:R0:W-:Y:S04]  /*68320*/  STL.64 [R1+0x4780], R12 ;  /* 0x0047800c01007387 */ /* 0x0001e80000100a00 */
[----:B------:R-:W-:Y:S01]  /*68330*/  STL.64 [R1+0x4798], R18 ;  /* 0x0047981201007387 */ /* 0x000fe20000100a00 */
[C---:B0-----:R-:W-:Y:S09]  /*68340*/  HMMA.16816.F32 R12, R28.reuse, R20, R48 ;  /* 0x000000141c0c723c */ /* 0x041ff20000001830 */
[----:B------:R-:W-:Y:S04]  /*68350*/  STL.64 [R1+0x280], R8 ;  /* 0x0002800801007387 */ /* 0x000fe80000100a00 */
[----:B------:R0:W-:Y:S04]  /*68360*/  STL.64 [R1+0x288], R10 ;  /* 0x0002880a01007387 */ /* 0x0001e80000100a00 */
[----:B------:R-:W-:Y:S04]  /*68370*/  STL.64 [R1+0x4790], R16 ;  /* 0x0047901001007387 */ /* 0x000fe80000100a00 */
[----:B------:R-:W-:Y:S01]  /*68380*/  STL.64 [R1+0x270], R4 ;  /* 0x0002700401007387 */ /* 0x000fe20000100a00 */
[C---:B0-----:R-:W-:Y:S03]  /*68390*/  HMMA.16816.F32 R8, R28.reuse, R22, R40 ;  /* 0x000000161c08723c */ /* 0x041fe60000001828 */
[----:B------:R2:W-:Y:S04]  /*683a0*/  STL.64 [R1+0x278], R6 ;  /* 0x0002780601007387 */ /* 0x0005e80000100a00 */
[----:B------:R-:W-:Y:S04]  /*683b0*/  STL.64 [R1+0x160], R12 ;  /* 0x0001600c01007387 */ /* 0x000fe80000100a00 */
[----:B------:R-:W-:Y:S04]  /*683c0*/  STL.64 [R1+0x168], R14 ;  /* 0x0001680e01007387 */ /* 0x000fe80000100a00 */
[----:B------:R-:W4:Y:S04]  /*683d0*/  LDL.LU R61, [R1+0x1348] ;  /* 0x00134800013d7983 */ /* 0x000f280000300800 */
[----:B------:R0:W-:Y:S04]  /*683e0*/  STL.64 [R1+0x140], R8 ;  /* 0x0001400801007387 */ /* 0x0001e80000100a00 */
[----:B------:R1:W-:Y:S04]  /*683f0*/  STL.64 [R1+0x148], R10 ;  /* 0x0001480a01007387 */ /* 0x0003e80000100a00 */
[----:B------:R-:W4:Y:S01]  /*68400*/  LDL.LU R38, [R1+0x1344] ;  /* 0x0013440001267983 */ /* 0x000f220000300800 */
[----:B--2---:R-:W-:Y:S01]  /*68410*/  HMMA.16816.F32 R4, R28, R24, R56 ;  /* 0x000000181c04723c */ /* 0x004fe20000001838 */
[----:B------:R-:W-:-:S02]  /*68420*/  IMAD.MOV.U32 R56, RZ, RZ, R54 ;  /* 0x000000ffff387224 */ /* 0x000fc400078e0036 */
[----:B------:R-:W-:-:S15]  /*68430*/  IMAD.MOV.U32 R57, RZ, RZ, R53 ;  /* 0x000000ffff397224 */ /* 0x000fde00078e0035 */
[----:B------:R-:W-:Y:S01]  /*68440*/  NOP ;  /* 0x0000000000007918 */ /* 0x000fe20000000000 */
        /* <DEDUP_REMOVED lines=8> */
[----:B------:R-:W1:Y:S04]  /*684d0*/  LDL.LU R54, [R1+0x47d8] ;  /* 0x0047d80001367983 */ /* 0x000e680000300800 */
[----:B------:R-:W2:Y:S01]  /*684e0*/  LDL.LU R53, [R1+0x47d4] ;  /* 0x0047d40001357983 */ /* 0x000ea20000300800 */
[----:B---3--:R-:W-:-:S02]  /*684f0*/  IMAD.MOV.U32 R58, RZ, RZ, R44 ;  /* 0x000000ffff3a7224 */ /* 0x008fc400078e002c */
[----:B------:R-:W-:Y:S01]  /*68500*/  IMAD.MOV.U32 R59, RZ, RZ, R52 ;  /* 0x000000ffff3b7224 */ /* 0x000fe200078e0034 */
[----:B------:R-:W3:Y:S01]  /*68510*/  LDL.LU R44, [R1+0x47d0] ;  /* 0x0047d000012c7983 */ /* 0x000ee20000300800 */
[----:B0-----:R-:W-:-:S03]  /*68520*/  IMAD.MOV.U32 R9, RZ, RZ, R55 ;  /* 0x000000ffff097224 */ /* 0x001fc600078e0037 */
[----:B------:R-:W3:Y:S04]  /*68530*/  LDL.LU R52, [R1+0x47cc] ;  /* 0x0047cc0001347983 */ /* 0x000ee80000300800 */
[----:B------:R-:W4:Y:S04]  /*68540*/  LDL.LU R8, [R1+0x230] ;  /* 0x0002300001087983 */ /* 0x000f280000300800 */
[----:B------:R-:W4:Y:S01]  /*68550*/  LDL.LU R55, [R1+0x47c8] ;  /* 0x0047c80001377983 */ /* 0x000f220000300800 */
[----:B-1----:R-:W-:-:S03]  /*68560*/  IMAD.MOV.U32 R10, RZ, RZ, R54 ;  /* 0x000000ffff0a7224 */ /* 0x002fc600078e0036 */
[----:B------:R-:W4:Y:S01]  /*68570*/  LDL.LU R54, [R1+0x47c4] ;  /* 0x0047c40001367983 */ /* 0x000f220000300800 */
[----:B--2---:R-:W-:-:S03]  /*68580*/  IMAD.MOV.U32 R11, RZ, RZ, R53 ;  /* 0x000000ffff0b7224 */ /* 0x004fc600078e0035 */
[----:B------:R-:W2:Y:S04]  /*68590*/  LDL.LU R53, [R1+0x47c0] ;  /* 0x0047c00001357983 */ /* 0x000ea80000300800 */
[----:B------:R-:W2:Y:S01]  /*685a0*/  LDL.LU R4, [R1+0x240] ;  /* 0x0002400001047983 */ /* 0x000ea20000300800 */
[----:B---3--:R-:W-:-:S03]  /*685b0*/  IMAD.MOV.U32 R7, RZ, RZ, R52 ;  /* 0x000000ffff077224 */ /* 0x008fc600078e0034 */
[----:B------:R-:W3:Y:S04]  /*685c0*/  LDL.LU R5, [R1+0x244] ;  /* 0x0002440001057983 */ /* 0x000ee80000300800 */
[----:B------:R-:W3:Y:S04]  /*685d0*/  LDL.LU R6, [R1+0x248] ;  /* 0x0002480001067983 */ /* 0x000ee80000300800 */
[----:B------:R-:W3:Y:S04]  /*685e0*/  LDL.LU R52, [R1+0x47bc] ;  /* 0x0047bc0001347983 */ /* 0x000ee80000300800 */
[----:B------:R-:W3:Y:S04]  /*685f0*/  LDL.LU R16, [R1+0x260] ;  /* 0x0002600001107983 */ /* 0x000ee80000300800 */
[----:B------:R-:W3:Y:S01]  /*68600*/  LDL.LU R17, [R1+0x264] ;  /* 0x0002640001117983 */ /* 0x000ee20000300800 */
[----:B----4-:R-:W-:-:S03]  /*68610*/  IMAD.MOV.U32 R14, RZ, RZ, R55 ;  /* 0x000000ffff0e7224 */ /* 0x010fc600078e0037 */
[----:B------:R-:W4:Y:S04]  /*68620*/  LDL.LU R18, [R1+0x268] ;  /* 0x0002680001127983 */ /* 0x000f280000300800 */
[----:B------:R-:W4:Y:S01]  /*68630*/  LDL.LU R19, [R1+0x26c] ;  /* 0x00026c0001137983 */ /* 0x000f220000300800 */
[----:B------:R-:W-:Y:S02]  /*68640*/  IMAD.MOV.U32 R40, RZ, RZ, R44 ;  /* 0x000000ffff287224 */ /* 0x000fe400078e002c */
[----:B------:R-:W-:Y:S02]  /*68650*/  IMAD.MOV.U32 R41, RZ, RZ, R45 ;  /* 0x000000ffff297224 */ /* 0x000fe400078e002d */
[----:B------:R-:W-:Y:S02]  /*68660*/  IMAD.MOV.U32 R42, RZ, RZ, R46 ;  /* 0x000000ffff2a7224 */ /* 0x000fe400078e002e */
[----:B------:R-:W-:-:S02]  /*68670*/  IMAD.MOV.U32 R43, RZ, RZ, R47 ;  /* 0x000000ffff2b7224 */ /* 0x000fc400078e002f */
[----:B------:R-:W-:Y:S02]  /*68680*/  IMAD.MOV.U32 R13, RZ, RZ, R54 ;  /* 0x000000ffff0d7224 */ /* 0x000fe400078e0036 */
[----:B--2---:R-:W-:Y:S02]  /*68690*/  IMAD.MOV.U32 R12, RZ, RZ, R53 ;  /* 0x000000ffff0c7224 */ /* 0x004fe400078e0035 */
[----:B------:R-:W3:Y:S04]  /*686a0*/  LDL.LU R53, [R1+0x47b8] ;  /* 0x0047b80001357983 */ /* 0x000ee80000300800 */
[----:B------:R-:W3:Y:S04]  /*686b0*/  LDL.LU R54, [R1+0x47b4] ;  /* 0x0047b40001367983 */ /* 0x000ee80000300800 */
[----:B------:R-:W3:Y:S04]  /*686c0*/  LDL.LU R55, [R1+0x47b0] ;  /* 0x0047b00001377983 */ /* 0x000ee80000300800 */
[----:B------:R-:W2:Y:S04]  /*686d0*/  LDL.LU R15, [R1+0x25c] ;  /* 0x00025c00010f7983 */ /* 0x000ea80000300800 */
[----:B------:R-:W2:Y:S04]  /*686e0*/  LDL.LU R44, [R1+0x47ac] ;  /* 0x0047ac00012c7983 */ /* 0x000ea80000300800 */
[----:B------:R-:W2:Y:S04]  /*686f0*/  LDL.LU R45, [R1+0x47a8] ;  /* 0x0047a800012d7983 */ /* 0x000ea80000300800 */
[----:B------:R-:W2:Y:S04]  /*68700*/  LDL.LU R46, [R1+0x47a4] ;  /* 0x0047a400012e7983 */ /* 0x000ea80000300800 */
[----:B------:R-:W2:Y:S01]  /*68710*/  LDL.LU R47, [R1+0x47a0] ;  /* 0x0047a000012f7983 */ /* 0x000ea20000300800 */
[----:B------:R-:W-:-:S02]  /*68720*/  IMAD R48, R49, 0x100, R48 ;  /* 0x0000010031307824 */ /* 0x000fc400078e0230 */
[----:B------:R-:W-:Y:S02]  /*68730*/  IMAD R38, R38, 0x100, R61 ;  /* 0x0000010026267824 */ /* 0x000fe400078e023d */
[----:B------:R-:W-:Y:S02]  /*68740*/  IMAD R39, R39, 0x100, R60 ;  /* 0x0000010027277824 */ /* 0x000fe400078e023c */
[----:B------:R-:W-:Y:S01]  /*68750*/  IMAD R49, R51, 0x100, R50 ;  /* 0x0000010033317824 */ /* 0x000fe200078e0232 */
[C---:B---3--:R-:W-:Y:S08]  /*68760*/  HMMA.16816.F32 R52, R28.reuse, R26, R52 ;  /* 0x0000001a1c34723c */ /* 0x048ff00000001834 */
[----:B--2---:R-:W-:Y:S11]  /*68770*/  HMMA.16816.F32 R28, R28, R32, R44 ;  /* 0x000000201c1c723c */ /* 0x004ff6000000182c */
[----:B------:R0:W-:Y:S04]  /*68780*/  STL.64 [R1+0x110], R52 ;  /* 0x0001103401007387 */ /* 0x0001e80000100a00 */
[----:B------:R1:W-:Y:S04]  /*68790*/  STL.64 [R1+0x118], R54 ;  /* 0x0001183601007387 */ /* 0x0003e80000100a00 */
[----:B0-----:R-:W2:Y:S04]  /*687a0*/  LDL.LU R52, [R1+0x1c0] ;  /* 0x0001c00001347983 */ /* 0x001ea80000300800 */
[----:B------:R-:W2:Y:S04]  /*687b0*/  LDL.LU R53, [R1+0x1c4] ;  /* 0x0001c40001357983 */ /* 0x000ea80000300800 */
[----:B-1----:R-:W2:Y:S04]  /*687c0*/  LDL.LU R54, [R1+0x1c8] ;  /* 0x0001c80001367983 */ /* 0x002ea80000300800 */
[----:B------:R-:W2:Y:S04]  /*687d0*/  LDL.LU R55, [R1+0x1cc] ;  /* 0x0001cc0001377983 */ /* 0x000ea80000300800 */
[----:B------:R-:W3:Y:S04]  /*687e0*/  LDL.LU R44, [R1+0x1e0] ;  /* 0x0001e000012c7983 */ /* 0x000ee80000300800 */
[----:B------:R0:W-:Y:S04]  /*687f0*/  STL.64 [R1+0x100], R28 ;  /* 0x0001001c01007387 */ /* 0x0001e80000100a00 */
[----:B------:R1:W-:Y:S04]  /*68800*/  STL.64 [R1+0x108], R30 ;  /* 0x0001081e01007387 */ /* 0x0003e80000100a00 */
[----:B------:R-:W3:Y:S01]  /*68810*/  LDL.LU R45, [R1+0x1e4] ;  /* 0x0001e400012d7983 */ /* 0x000ee20000300800 */
[----:B0-----:R-:W-:-:S03]  /*68820*/  F2FP.F16.E5M2.UNPACK_B R28, R38 ;  /* 0x00000026ff1c723e */ /* 0x001fc600020004ff */
[----:B------:R-:W3:Y:S01]  /*68830*/  LDL.LU R46, [R1+0x1e8] ;  /* 0x0001e800012e7983 */ /* 0x000ee20000300800 */
[----:B------:R-:W-:Y:S02]  /*68840*/  F2FP.F16.E5M2.UNPACK_B R29, R39 ;  /* 0x00000027ff1d723e */ /* 0x000fe400020004ff */
[----:B-1----:R-:W-:Y:S01]  /*68850*/  F2FP.F16.E5M2.UNPACK_B R30, R48 ;  /* 0x00000030ff1e723e */ /* 0x002fe200020004ff */
[----:B------:R-:W3:Y:S01]  /*68860*/  LDL.LU R47, [R1+0x1ec] ;  /* 0x0001ec00012f7983 */ /* 0x000ee20000300800 */
[----:B------:R-:W-:-:S03]  /*68870*/  F2FP.F16.E5M2.UNPACK_B R31, R49 ;  /* 0x00000031ff1f723e */ /* 0x000fc600020004ff */
[----:B------:R-:W2:Y:S04]  /*68880*/  LDL.LU R48, [R1+0x1f0] ;  /* 0x0001f00001307983 */ /* 0x000ea80000300800 */
[C---:B----4-:R-:W-:Y:S01]  /*68890*/  HMMA.16816.F32 R36, R28.reuse, R36, R16 ;  /* 0x000000241c24723c */ /* 0x050fe20000001810 */
[----:B------:R-:W2:Y:S04]  /*688a0*/  LDL.LU R49, [R1+0x1f4] ;  /* 0x0001f40001317983 */ /* 0x000ea80000300800 */
[----:B------:R-:W2:Y:S03]  /*688b0*/  LDL.LU R50, [R1+0x1f8] ;  /* 0x0001f80001327983 */ /* 0x000ea60000300800 */
[C---:B------:R-:W-:Y:S01]  /*688c0*/  HMMA.16816.F32 R12, R28.reuse, R34, R12 ;  /* 0x000000221c0c723c */ /* 0x040fe2000000180c */
[----:B------:R-:W2:Y:S04]  /*688d0*/  LDL.LU R51, [R1+0x1fc] ;  /* 0x0001fc0001337983 */ /* 0x000ea80000300800 */
[----:B------:R-:W4:Y:S03]  /*688e0*/  LDL.LU.64 R18, [R1+0x4798] ;  /* 0x0047980001127983 */ /* 0x000f260000300a00 */
[C---:B------:R-:W-:Y:S01]  /*688f0*/  HMMA.16816.F32 R4, R28.reuse, R2, R4 ;  /* 0x000000021c04723c */ /* 0x040fe20000001804 */
[----:B------:R-:W2:Y:S04]  /*68900*/  LDL.LU.64 R16, [R1+0x4790] ;  /* 0x0047900001107983 */ /* 0x000ea80000300a00 */
        /* <DEDUP_REMOVED lines=8> */
[----:B0-----:R-:W3:Y:S04]  /*68990*/  LDL.LU.64 R14, [R1+0x4788] ;  /* 0x00478800010e7983 */ /* 0x001ee80000300a00 */
[----:B------:R-:W2:Y:S04]  /*689a0*/  LDL.LU.64 R12, [R1+0x4780] ;  /* 0x00478000010c7983 */ /* 0x000ea80000300a00 */
[----:B------:R-:W-:Y:S04]  /*689b0*/  STL.64 [R1+0xc0], R4 ;  /* 0x0000c00401007387 */ /* 0x000fe80000100a00 */
[----:B------:R0:W-:Y:S04]  /*689c0*/  STL.64 [R1+0xc8], R6 ;  /* 0x0000c80601007387 */ /* 0x0001e80000100a00 */
[----:B0-----:R-:W2:Y:S04]  /*689d0*/  LDL.LU.64 R6, [R1+0x4778] ;  /* 0x0047780001067983 */ /* 0x001ea80000300a00 */
[----:B------:R-:W2:Y:S02]  /*689e0*/  LDL.LU.64 R4, [R1+0x4770] ;  /* 0x0047700001047983 */ /* 0x000ea40000300a00 */
[C---:B--2---:R-:W-:Y:S08]  /*689f0*/  HMMA.16816.F32 R8, R28.reuse, R4, R8 ;  /* 0x000000041c08723c */ /* 0x044ff00000001808 */
[C---:B------:R-:W-:Y:S11]  /*68a00*/  HMMA.16816.F32 R4, R28.reuse, R6, R40 ;  /* 0x000000061c04723c */ /* 0x040ff60000001828 */
[----:B------:R-:W-:Y:S04]  /*68a10*/  STL.64 [R1+0xb0], R8 ;  /* 0x0000b00801007387 */ /* 0x000fe80000100a00 */
[----:B------:R0:W-:Y:S04]  /*68a20*/  STL.64 [R1+0xb8], R10 ;  /* 0x0000b80a01007387 */ /* 0x0001e80000100a00 */
[----:B0-----:R-:W2:Y:S04]  /*68a30*/  LDL.LU.64 R10, [R1+0x4768] ;  /* 0x00476800010a7983 */ /* 0x001ea80000300a00 */
[----:B------:R-:W2:Y:S04]  /*68a40*/  LDL.LU.64 R8, [R1+0x4760] ;  /* 0x0047600001087983 */ /* 0x000ea80000300a00 */
[----:B------:R-:W2:Y:S04]  /*68a50*/  LDL.LU.64 R42, [R1+0x4758] ;  /* 0x00475800012a7983 */ /* 0x000ea80000300a00 */
[----:B------:R-:W2:Y:S04]  /*68a60*/  LDL.LU.64 R40, [R1+0x4750] ;  /* 0x0047500001287983 */ /* 0x000ea80000300a00 */
[----:B------:R0:W-:Y:S04]  /*68a70*/  STL.64 [R1+0x90], R4 ;  /* 0x0000900401007387 */ /* 0x0001e80000100a00 */
[----:B------:R1:W-:Y:S04]  /*68a80*/  STL.64 [R1+0x98], R6 ;  /* 0x0000980601007387 */ /* 0x0003e80000100a00 */
[----:B0-----:R-:W2:Y:S04]  /*68a90*/  LDL.LU R4, [R1+0x210] ;  /* 0x0002100001047983 */ /* 0x001ea80000300800 */
[----:B------:R-:W2:Y:S04]  /*68aa0*/  LDL.LU R5, [R1+0x214] ;  /* 0x0002140001057983 */ /* 0x000ea80000300800 */
[----:B-1----:R-:W2:Y:S04]  /*68ab0*/  LDL.LU R6, [R1+0x218] ;  /* 0x0002180001067983 */ /* 0x002ea80000300800 */
[----:B------:R-:W2:Y:S01]  /*68ac0*/  LDL.LU R7, [R1+0x21c] ;  /* 0x00021c0001077983 */ /* 0x000ea20000300800 */
[C---:B------:R-:W-:Y:S01]  /*68ad0*/  HMMA.16816.F32 R48, R28.reuse, R12, R48 ;  /* 0x0000000c1c30723c */ /* 0x040fe20000001830 */
[----:B------:R-:W0:Y:S07]  /*68ae0*/  S2R R60, SR_TID.X ;  /* 0x00000000003c7919 */ /* 0x000e2e0000002100 */
[----:B--2---:R-:W-:-:S15]  /*68af0*/  HMMA.16816.F32 R4, R28, R8, R4 ;  /* 0x000000081c04723c */ /* 0x004fde0000001804 */
[----:B------:R-:W-:-:S04]  /*68b00*/  NOP ;  /* 0x0000000000007918 */ /* 0x000fc80000000000 */
[----:B------:R-:W-:Y:S04]  /*68b10*/  STL.64 [R1+0x80], R4 ;  /* 0x0000800401007387 */ /* 0x000fe80000100a00 */
[----:B------:R1:W-:Y:S02]  /*68b20*/  STL.64 [R1+0x88], R6 ;  /* 0x0000880601007387 */ /* 0x0003e40000100a00 */
[----:B-1----:R-:W-:Y:S02]  /*68b30*/  HMMA.16816.F32 R4, R28, R10, R36 ;  /* 0x0000000a1c04723c */ /* 0x002fe40000001824 */
[----:B------:R-:W2:-:S15]  /*68b40*/  LDL.LU R36, [R1+0x1b0] ;  /* 0x0001b00001247983 */ /* 0x000e9e0000300800 */
[----:B------:R-:W-:Y:S02]  /*68b50*/  NOP ;  /* 0x0000000000007918 */ /* 0x000fe40000000000 */
[----:B------:R-:W-:Y:S04]  /*68b60*/  STL.64 [R1+0x70], R4 ;  /* 0x0000700401007387 */ /* 0x000fe80000100a00 */
[----:B------:R1:W-:Y:S04]  /*68b70*/  STL.64 [R1+0x78], R6 ;  /* 0x0000780601007387 */ /* 0x0003e80000100a00 */
[----:B------:R-:W2:Y:S04]  /*68b80*/  LDL.LU R37, [R1+0x1b4] ;  /* 0x0001b40001257983 */ /* 0x000ea80000300800 */
[----:B------:R-:W2:Y:S04]  /*68b90*/  LDL.LU R38, [R1+0x1b8] ;  /* 0x0001b80001267983 */ /* 0x000ea80000300800 */
[----:B------:R-:W2:Y:S01]  /*68ba0*/  LDL.LU R39, [R1+0x1bc] ;  /* 0x0001bc0001277983 */ /* 0x000ea20000300800 */
[C---:B---3--:R-:W-:Y:S08]  /*68bb0*/  HMMA.16816.F32 R8, R28.reuse, R14, R44 ;  /* 0x0000000e1c08723c */ /* 0x048ff0000000182c */
[C---:B-1----:R-:W-:Y:S01]  /*68bc0*/  HMMA.16816.F32 R4, R28.reuse, R16, R56 ;  /* 0x000000101c04723c */ /* 0x042fe20000001838 */
[----:B------:R1:W-:Y:S04]  /*68bd0*/  STL.64 [R1+0x50], R48 ;  /* 0x0000503001007387 */ /* 0x0003e80000100a00 */
[----:B------:R3:W-:Y:S04]  /*68be0*/  STL.64 [R1+0x58], R50 ;  /* 0x0000583201007387 */ /* 0x0007e80000100a00 */
[----:B------:R-:W2:Y:S04]  /*68bf0*/  LDL.LU R56, [R1+0x1a0] ;  /* 0x0001a00001387983 */ /* 0x000ea80000300800 */
[----:B------:R-:W-:Y:S04]  /*68c00*/  STL.64 [R1+0x40], R8 ;  /* 0x0000400801007387 */ /* 0x000fe80000100a00 */
[----:B------:R-:W-:Y:S04]  /*68c10*/  STL.64 [R1+0x48], R10 ;  /* 0x0000480a01007387 */ /* 0x000fe80000100a00 */
[----:B------:R-:W-:Y:S04]  /*68c20*/  STL.64 [R1+0x30], R4 ;  /* 0x0000300401007387 */ /* 0x000fe80000100a00 */
[----:B------:R4:W-:Y:S04]  /*68c30*/  STL.64 [R1+0x38], R6 ;  /* 0x0000380601007387 */ /* 0x0009e80000100a00 */
[----:B------:R-:W2:Y:S04]  /*68c40*/  LDL.LU R57, [R1+0x1a4] ;  /* 0x0001a40001397983 */ /* 0x000ea80000300800 */
[----:B------:R-:W2:Y:S04]  /*68c50*/  LDL.LU R58, [R1+0x1a8] ;  /* 0x0001a800013a7983 */ /* 0x000ea80000300800 */
[----:B------:R-:W2:Y:S04]  /*68c60*/  LDL.LU R59, [R1+0x1ac] ;  /* 0x0001ac00013b7983 */ /* 0x000ea80000300800 */
[----:B-1----:R-:W2:Y:S04]  /*68c70*/  LDL.LU R48, [R1+0x190] ;  /* 0x0001900001307983 */ /* 0x002ea80000300800 */
[----:B------:R-:W2:Y:S04]  /*68c80*/  LDL.LU R49, [R1+0x194] ;  /* 0x0001940001317983 */ /* 0x000ea80000300800 */
[----:B---3--:R-:W3:Y:S01]  /*68c90*/  LDL.LU R50, [R1+0x198] ;  /* 0x0001980001327983 */ /* 0x008ee20000300800 */
[----:B----4-:R-:W-:Y:S01]  /*68ca0*/  HMMA.16816.F32 R4, R28, R18, R52 ;  /* 0x000000121c04723c */ /* 0x010fe20000001834 */
[C---:B0-----:R-:W-:Y:S01]  /*68cb0*/  LOP3.LUT R2, R60.reuse, 0x7, RZ, 0xc0, !PT ;  /* 0x000000073c027812 */ /* 0x041fe200078ec0ff */
[----:B------:R-:W-:-:S04]  /*68cc0*/  IMAD.SHL.U32 R3, R60, 0x2, RZ ;  /* 0x000000023c037824 */ /* 0x000fc800078e00ff */
[----:B------:R-:W-:-:S05]  /*68cd0*/  IMAD R2, R2, 0x90, RZ ;  /* 0x0000009002027824 */ /* 0x000fca00078e02ff */
[----:B------:R-:W-:Y:S01]  /*68ce0*/  LOP3.LUT R2, R2, 0x30, R3, 0x78, !PT ;  /* 0x0000003002027812 */ /* 0x000fe200078e7803 */
[----:B------:R-:W-:-:S03]  /*68cf0*/  IMAD.MOV.U32 R51, RZ, RZ, R0 ;  /* 0x000000ffff337224 */ /* 0x000fc600078e0000 */
[----:B------:R-:W-:-:S04]  /*68d00*/  LOP3.LUT R2, R2, 0x40, RZ, 0x3c, !PT ;  /* 0x0000004002027812 */ /* 0x000fc800078e3cff */
[----:B------:R-:W-:Y:S01]  /*68d10*/  STL.64 [R1+0x10], R4 ;  /* 0x0000100401007387 */ /* 0x000fe20000100a00 */
[----:B------:R-:W-:-:S03]  /*68d20*/  IMAD.MOV.U32 R0, RZ, RZ, R7 ;  /* 0x000000ffff007224 */ /* 0x000fc600078e0007 */
[----:B------:R-:W-:Y:S04]  /*68d30*/  STL [R1+0x18], R6 ;  /* 0x0000180601007387 */ /* 0x000fe80000100800 */
[----:B------:R-:W0:Y:S04]  /*68d40*/  LDSM.16.M88.4 R4, [R2+UR4] ;  /* 0x000000040204783b */ /* 0x000e280008000200 */
        /* <DEDUP_REMOVED lines=8> */
[----:B------:R-:W-:Y:S04]  /*68dd0*/  STL [R1+0x43d8], R0 ;  /* 0x0043d80001007387 */ /* 0x000fe80000100800 */
[----:B0-----:R-:W-:Y:S01]  /*68de0*/  STL.64 [R1+0xe20], R4 ;  /* 0x000e200401007387 */ /* 0x001fe20000100a00 */
[----:B------:R-:W-:-:S02]  /*68df0*/  IMAD.MOV.U32 R11, RZ, RZ, R4 ;  /* 0x000000ffff0b7224 */ /* 0x000fc400078e0004 */
[----:B------:R-:W-:Y:S01]  /*68e00*/  IMAD.MOV.U32 R10, RZ, RZ, R5 ;  /* 0x000000ffff0a7224 */ /* 0x000fe200078e0005 */
[----:B------:R2:W-:Y:S02]  /*68e10*/  STL.64 [R1+0xe28], R6 ;  /* 0x000e280601007387 */ /* 0x0005e40000100a00 */
[----:B--2---:R-:W-:-:S15]  /*68e20*/  HMMA.16816.F32 R4, R28, R20, R36 ;  /* 0x000000141c04723c */ /* 0x004fde0000001824 */
[----:B------:R-:W-:-:S04]  /*68e30*/  NOP ;  /* 0x0000000000007918 */ /* 0x000fc80000000000 */
[----:B------:R-:W-:Y:S01]  /*68e40*/  STL.64 [R1], R4 ;  /* 0x0000000401007387 */ /* 0x000fe20000100a00 */
[----:B------:R-:W-:-:S03]  /*68e50*/  IMAD.MOV.U32 R0, RZ, RZ, R7 ;  /* 0x000000ffff007224 */ /* 0x000fc600078e0007 */
[----:B------:R-:W-:Y:S04]  /*68e60*/  STL [R1+0x8], R6 ;  /* 0x0000080601007387 */ /* 0x000fe80000100800 */
[----:B------:R-:W0:Y:S04]  /*68e70*/  LDSM.16.M88.4 R4, [R2+UR4+0x400] ;  /* 0x000400040204783b */ /* 0x000e280008000200 */
[----:B------:R-:W2:Y:S04]  /*68e80*/  LDL.LU R39, [R1+0x1378] ;  /* 0x0013780001277983 */ /* 0x000ea80000300800 */
[----:B------:R-:W2:Y:S04]  /*68e90*/  LDL.LU R38, [R1+0x1374] ;  /* 0x0013740001267983 */ /* 0x000ea80000300800 */
[----:B------:R-:W2:Y:S04]  /*68ea0*/  LDL.LU R61, [R1+0x1380] ;  /* 0x00138000013d7983 */ /* 0x000ea80000300800 */
[----:B------:R-:W2:Y:S04]  /*68eb0*/  LDL.LU R60, [R1+0x137c] ;  /* 0x00137c00013c7983 */ /* 0x000ea80000300800 */
[----:B------:R-:W-:Y:S04]  /*68ec0*/  STL [R1+0x4400], R0 ;  /* 0x0044000001007387 */ /* 0x000fe80000100800 */
[----:B0-----:R-:W-:Y:S01]  /*68ed0*/  STL.64 [R1+0xe10], R4 ;  /* 0x000e100401007387 */ /* 0x001fe20000100a00 */
[----:B------:R-:W-:-:S02]  /*68ee0*/  IMAD.MOV.U32 R13, RZ, RZ, R4 ;  /* 0x000000ffff0d7224 */ /* 0x000fc400078e0004 */
[----:B------:R-:W-:Y:S01]  /*68ef0*/  IMAD.MOV.U32 R12, RZ, RZ, R5 ;  /* 0x000000ffff0c7224 */ /* 0x000fe200078e0005 */
[----:B------:R-:W-:Y:S04]  /*68f00*/  STL.64 [R1+0xe18], R6 ;  /* 0x000e180601007387 */ /* 0x000fe80000100a00 */
[----:B------:R-:W0:Y:S01]  /*68f10*/  LDSM.16.M88.4 R4, [R2+UR4+0x800] ;  /* 0x000800040204783b */ /* 0x000e220008000200 */
[C---:B------:R-:W-:Y:S08]  /*68f20*/  HMMA.16816.F32 R56, R28.reuse, R22, R56 ;  /* 0x000000161c38723c */ /* 0x040ff00000001838 */
[----:B---3--:R-:W-:Y:S11]  /*68f30*/  HMMA.16816.F32 R48, R28, R24, R48 ;  /* 0x000000181c30723c */ /* 0x008ff60000001830 */
[----:B------:R-:W-:Y:S04]  /*68f40*/  STL.64 [R1+0x4360], R58 ;  /* 0x0043603a01007387 */ /* 0x000fe80000100a00 */
[----:B------:R-:W-:Y:S04]  /*68f50*/  STL.64 [R1+0x4358], R56 ;  /* 0x0043583801007387 */ /* 0x000fe80000100a00 */
[----:B0-----:R-:W-:Y:S04]  /*68f60*/  STL.64 [R1+0xe00], R4 ;  /* 0x000e000401007387 */ /* 0x001fe80000100a00 */
[----:B------:R-:W-:Y:S04]  /*68f70*/  STL.64 [R1+0xe08], R6 ;  /* 0x000e080601007387 */ /* 0x000fe80000100a00 */
[----:B------:R-:W-:Y:S04]  /*68f80*/  STL.64 [R1+0x4370], R50 ;  /* 0x0043703201007387 */ /* 0x000fe80000100a00 */
[----:B------:R0:W-:Y:S04]  /*68f90*/  STL.64 [R1+0x4368], R48 ;  /* 0x0043683001007387 */ /* 0x0001e80000100a00 */
[----:B0-----:R-:W3:Y:S01]  /*68fa0*/  LDL R48, [R1+0x3758] ;  /* 0x0037580001307983 */ /* 0x001ee20000100800 */
[----:B------:R-:W-:-:S02]  /*68fb0*/  IMAD.MOV.U32 R15, RZ, RZ, R4 ;  /* 0x000000ffff0f7224 */ /* 0x000fc400078e0004 */
[----:B------:R-:W-:Y:S01]  /*68fc0*/  IMAD.MOV.U32 R14, RZ, RZ, R5 ;  /* 0x000000ffff0e7224 */ /* 0x000fe200078e0005 */
[----:B----4-:R-:W-:Y:S01]  /*68fd0*/  HMMA.16816.F32 R44, R28, R26, R44 ;  /* 0x0000001a1c2c723c */ /* 0x010fe2000000182c */
[----:B------:R-:W-:Y:S02]  /*68fe0*/  IMAD R2, R53, 0x100, R52 ;  /* 0x0000010035027824 */ /* 0x000fe400078e0234 */
[----:B------:R-:W-:Y:S02]  /*68ff0*/  IMAD R3, R55, 0x100, R54 ;  /* 0x0000010037037824 */ /* 0x000fe400078e0236 */
[----:B------:R-:W-:Y:S02]  /*69000*/  IMAD.MOV.U32 R56, RZ, RZ, R41 ;  /* 0x000000ffff387224 */ /* 0x000fe400078e0029 */
[----:B------:R-:W-:Y:S02]  /*69010*/  IMAD.MOV.U32 R57, RZ, RZ, R42 ;  /* 0x000000ffff397224 */ /* 0x000fe400078e002a */
[----:B------:R-:W-:Y:S01]  /*69020*/  IMAD.MOV.U32 R58, RZ, RZ, R43 ;  /* 0x000000ffff3a7224 */ /* 0x000fe200078e002b */
[----:B---3--:R-:W0:Y:S04]  /*69030*/  LDSM.16.M88.4 R4, [R48+UR4+0xc00] ;  /* 0x000c00043004783b */ /* 0x008e280008000200 */
[----:B------:R-:W1:Y:S04]  /*69040*/  LDSM.16.M88.4 R16, [R48+UR4+0x1000] ;  /* 0x001000043010783b */ /* 0x000e680008000200 */
[----:B------:R-:W3:Y:S04]  /*69050*/  LDSM.16.M88.4 R24, [R48+UR4+0x1400] ;  /* 0x001400043018783b */ /* 0x000ee80008000200 */
[----:B0-----:R-:W-:Y:S04]  /*69060*/  STL.64 [R1+0xdf0], R4 ;  /* 0x000df00401007387 */ /* 0x001fe80000100a00 */
[----:B------:R0:W-:Y:S04]  /*69070*/  STL.64 [R1+0xdf8], R6 ;  /* 0x000df80601007387 */ /* 0x0001e80000100a00 */
[----:B------:R-:W-:Y:S04]  /*69080*/  STL [R1+0x4350], R44 ;  /* 0x0043502c01007387 */ /* 0x000fe80000100800 */
[----:B------:R-:W-:Y:S04]  /*69090*/  STL [R1+0x434c], R45 ;  /* 0x00434c2d01007387 */ /* 0x000fe80000100800 */
[----:B------:R-:W-:Y:S04]  /*690a0*/  STL [R1+0x4348], R46 ;  /* 0x0043482e01007387 */ /* 0x000fe80000100800 */
[----:B------:R-:W-:Y:S04]  /*690b0*/  STL [R1+0x4344], R47 ;  /* 0x0043442f01007387 */ /* 0x000fe80000100800 */
[----:B------:R-:W4:Y:S04]  /*690c0*/  LDL.LU R52, [R1+0x2a0] ;  /* 0x0002a00001347983 */ /* 0x000f280000300800 */
[----:B------:R-:W4:Y:S04]  /*690d0*/  LDL.LU R53, [R1+0x2a4] ;  /* 0x0002a40001357983 */ /* 0x000f280000300800 */
[----:B------:R-:W4:Y:S04]  /*690e0*/  LDL.LU R54, [R1+0x2a8] ;  /* 0x0002a80001367983 */ /* 0x000f280000300800 */
[----:B------:R-:W4:Y:S04]  /*690f0*/  LDL.LU R55, [R1+0x2ac] ;  /* 0x0002ac0001377983 */ /* 0x000f280000300800 */
[----:B-1----:R1:W-:Y:S04]  /*69100*/  STL.64 [R1+0xde0], R16 ;  /* 0x000de01001007387 */ /* 0x0023e80000100a00 */
[----:B------:R0:W-:Y:S04]  /*69110*/  STL.64 [R1+0xde8], R18 ;  /* 0x000de81201007387 */ /* 0x0001e80000100a00 */
[----:B------:R-:W4:Y:S04]  /*69120*/  LDL.LU R41, [R1+0x4748] ;  /* 0x0047480001297983 */ /* 0x000f280000300800 */
[----:B------:R-:W4:Y:S04]  /*69130*/  LDL.LU R42, [R1+0x4744] ;  /* 0x00474400012a7983 */ /* 0x000f280000300800 */
[----:B------:R-:W4:Y:S04]  /*69140*/  LDL.LU R43, [R1+0x4740] ;  /* 0x00474000012b7983 */ /* 0x000f280000300800 */
[----:B------:R-:W4:Y:S01]  /*69150*/  LDL.LU R59, [R1+0x2fc] ;  /* 0x0002fc00013b7983 */ /* 0x000f220000300800 */
[----:B0-----:R-:W-:-:S02]  /*69160*/  IMAD.MOV.U32 R6, RZ, RZ, R16 ;  /* 0x000000ffff067224 */ /* 0x001fc400078e0010 */
[----:B------:R-:W-:Y:S01]  /*69170*/  IMAD.MOV.U32 R7, RZ, RZ, R17 ;  /* 0x000000ffff077224 */ /* 0x000fe200078e0011 */
[----:B-1----:R-:W4:Y:S04]  /*69180*/  LDL.LU R16, [R1+0x360] ;  /* 0x0003600001107983 */ /* 0x002f280000300800 */
[----:B------:R-:W4:Y:S04]  /*69190*/  LDL.LU R17, [R1+0x364] ;  /* 0x0003640001117983 */ /* 0x000f280000300800 */
[----:B------:R-:W4:Y:S04]  /*691a0*/  LDL.LU R18, [R1+0x368] ;  /* 0x0003680001127983 */ /* 0x000f280000300800 */
[----:B------:R-:W4:Y:S01]  /*691b0*/  LDL.LU R19, [R1+0x36c] ;  /* 0x00036c0001137983 */ /* 0x000f220000300800 */
[----:B---3--:R-:W-:-:S02]  /*691c0*/  IMAD.MOV.U32 R8, RZ, RZ, R24 ;  /* 0x000000ffff087224 */ /* 0x008fc400078e0018 */
[----:B------:R-:W-:Y:S01]  /*691d0*/  IMAD.MOV.U32 R9, RZ, RZ, R25 ;  /* 0x000000ffff097224 */ /* 0x000fe200078e0019 */
[----:B------:R-:W-:Y:S02]  /*691e0*/  F2FP.F16.E5M2.UNPACK_B R36, R11 ;  /* 0x0000000bff24723e */ /* 0x000fe400020004ff */
[----:B------:R-:W-:Y:S01]  /*691f0*/  F2FP.F16.E5M2.UNPACK_B R37, R10 ;  /* 0x0000000aff25723e */ /* 0x000fe200020004ff */
[----:B------:R-:W-:Y:S02]  /*69200*/  IMAD.MOV.U32 R20, RZ, RZ, R4 ;  /* 0x000000ffff147224 */ /* 0x000fe400078e0004 */
[----:B------:R-:W-:Y:S02]  /*69210*/  IMAD.MOV.U32 R0, RZ, RZ, R5 ;  /* 0x000000ffff007224 */ /* 0x000fe400078e0005 */
[----:B--2---:R-:W-:Y:S02]  /*69220*/  IMAD R4, R38, 0x100, R39 ;  /* 0x0000010026047824 */ /* 0x004fe400078e0227 */
[----:B------:R-:W-:Y:S01]  /*69230*/  IMAD R5, R60, 0x100, R61 ;  /* 0x000001003c057824 */ /* 0x000fe200078e023d */
[----:B------:R-:W-:-:S02]  /*69240*/  F2FP.F16.E5M2.UNPACK_B R34, R13 ;  /* 0x0000000dff22723e */ /* 0x000fc400020004ff */
[----:B------:R-:W-:Y:S01]  /*69250*/  F2FP.F16.E5M2.UNPACK_B R35, R12 ;  /* 0x0000000cff23723e */ /* 0x000fe200020004ff */
[----:B----4-:R-:W-:-:S15]  /*69260*/  HMMA.16816.F32 R40, R28, R32, R40 ;  /* 0x000000201c28723c */ /* 0x010fde0000001828 */
[----:B------:R-:W-:-:S04]  /*69270*/  NOP ;  /* 0x0000000000007918 */ /* 0x000fc80000000000 */
[----:B------:R-:W-:Y:S04]  /*69280*/  STL [R1+0x4354], R40 ;  /* 0x0043542801007387 */ /* 0x000fe80000100800 */
[----:B------:R-:W-:Y:S04]  /*69290*/  STL [R1+0x4340], R41 ;  /* 0x0043402901007387 */ /* 0x000fe80000100800 */
[----:B------:R-:W-:Y:S04]  /*692a0*/  STL [R1+0x433c], R42 ;  /* 0x00433c2a01007387 */ /* 0x000fe80000100800 */
[----:B------:R-:W-:Y:S04]  /*692b0*/  STL [R1+0x4338], R43 ;  /* 0x0043382b01007387 */ /* 0x000fe80000100800 */
[----:B------:R-:W-:Y:S04]  /*692c0*/  STL.64 [R1+0xd30], R24 ;  /* 0x000d301801007387 */ /* 0x000fe80000100a00 */
[----:B------:R-:W-:Y:S04]  /*692d0*/  STL.64 [R1+0xd38], R26 ;  /* 0x000d381a01007387 */ /* 0x000fe80000100a00 */
[----:B------:R-:W0:Y:S01]  /*692e0*/  LDSM.16.M88.4 R24, [R48+UR4+0x1800] ;  /* 0x001800043018783b */ /* 0x000e220008000200 */
[----:B------:R-:W-:-:S02]  /*692f0*/  F2FP.F16.E5M2.UNPACK_B R28, R2 ;  /* 0x00000002ff1c723e */ /* 0x000fc400020004ff */
[----:B------:R-:W-:Y:S02]  /*69300*/  F2FP.F16.E5M2.UNPACK_B R29, R3 ;  /* 0x00000003ff1d723e */ /* 0x000fe400020004ff */
[----:B------:R-:W-:Y:S02]  /*69310*/  F2FP.F16.E5M2.UNPACK_B R30, R4 ;  /* 0x00000004ff1e723e */ /* 0x000fe400020004ff */
[----:B------:R-:W-:-:S07]  /*69320*/  F2FP.F16.E5M2.UNPACK_B R31, R5 ;  /* 0x00000005ff1f723e */ /* 0x000fce00020004ff */
[----:B------:R-:W-:Y:S01]  /*69330*/  HMMA.16816.F32 R52, R28, R36, R52 ;  /* 0x000000241c34723c */ /* 0x000fe20000001834 */
[----:B0-----:R-:W-:Y:S01]  /*69340*/  STL.64 [R1+0xdd0], R24 ;  /* 0x000dd01801007387 */ /* 0x001fe20000100a00 */
[----:B------:R-:W-:Y:S02]  /*69350*/  IMAD.MOV.U32 R10, RZ, RZ, R24 ;  /* 0x000000ffff0a7224 */ /* 0x000fe400078e0018 */
[----:B------:R-:W-:Y:S01]  /*69360*/  IMAD.MOV.U32 R11, RZ, RZ, R25 ;  /* 0x000000ffff0b7224 */ /* 0x000fe200078e0019 */
[----:B------:R-:W-:Y:S04]  /*69370*/  STL.64 [R1+0xdd8], R26 ;  /* 0x000dd81a01007387 */ /* 0x000fe80000100a00 */
[----:B------:R-:W0:Y:S10]  /*69380*/  LDSM.16.M88.4 R24, [R48+UR4+0x1c00] ;  /* 0x001c00043018783b */ /* 0x000e340008000200 */
[----:B------:R-:W-:Y:S04]  /*69390*/  STL.64 [R1+0x4380], R54 ;  /* 0x0043803601007387 */ /* 0x000fe80000100a00 */
[----:B------:R-:W-:Y:S04]  /*693a0*/  STL.64 [R1+0x4378], R52 ;  /* 0x0043783401007387 */ /* 0x000fe80000100a00 */
[----:B0-----:R-:W-:Y:S01]  /*693b0*/  STL.64 [R1+0xdc0], R24 ;  /* 0x000dc01801007387 */ /* 0x001fe20000100a00 */
[----:B------:R-:W-:-:S02]  /*693c0*/  IMAD.MOV.U32 R12, RZ, RZ, R24 ;  /* 0x000000ffff0c7224 */ /* 0x000fc400078e0018 */
[----:B------:R-:W-:Y:S01]  /*693d0*/  IMAD.MOV.U32 R13, RZ, RZ, R25 ;  /* 0x000000ffff0d7224 */ /* 0x000fe200078e0019 */
[----:B------:R0:W-:Y:S04]  /*693e0*/  STL.64 [R1+0xdc8], R26 ;  /* 0x000dc81a01007387 */ /* 0x0001e80000100a00 */
[----:B------:R-:W-:Y:S01]  /*693f0*/  STL.64 [R1+0x4728], R34 ;  /* 0x0047282201007387 */ /* 0x000fe20000100a00 */
[----:B0-----:R-:W-:Y:S03]  /*69400*/  HMMA.16816.F32 R24, R28, R34, R56 ;  /* 0x000000221c18723c */ /* 0x001fe60000001838 */
[----:B------:R-:W2:Y:S04]  /*69410*/  LDL.LU R56, [R1+0x3a0] ;  /* 0x0003a00001387983 */ /* 0x000ea80000300800 */
[----:B------:R-:W2:Y:S04]  /*69420*/  LDL.LU R57, [R1+0x3a4] ;  /* 0x0003a40001397983 */ /* 0x000ea80000300800 */
[----:B------:R-:W2:Y:S04]  /*69430*/  LDL.LU R58, [R1+0x3a8] ;  /* 0x0003a800013a7983 */ /* 0x000ea80000300800 */
[----:B------:R-:W2:Y:S04]  /*69440*/  LDL.LU R59, [R1+0x3ac] ;  /* 0x0003ac00013b7983 */ /* 0x000ea80000300800 */
[----:B------:R-:W-:-:S02]  /*69450*/  IMAD.MOV.U32 R40, RZ, RZ, R24 ;  /* 0x000000ffff287224 */ /* 0x000fc400078e0018 */
[----:B------:R-:W-:Y:S02]  /*69460*/  IMAD.MOV.U32 R44, RZ, RZ, R25 ;  /* 0x000000ffff2c7224 */ /* 0x000fe400078e0019 */
[----:B------:R-:W-:Y:S02]  /*69470*/  IMAD.MOV.U32 R45, RZ, RZ, R26 ;  /* 0x000000ffff2d7224 */ /* 0x000fe400078e001a */
[----:B------:R-:W-:Y:S02]  /*69480*/  IMAD.MOV.U32 R46, RZ, RZ, R27 ;  /* 0x000000ffff2e7224 */ /* 0x000fe400078e001b */
[----:B------:R-:W0:Y:S01]  /*69490*/  LDSM.16.M88.4 R24, [R48+UR4+0x2000] ;  /* 0x002000043018783b */ /* 0x000e220008000200 */
[----:B------:R-:W-:Y:S02]  /*694a0*/  F2FP.F16.E5M2.UNPACK_B R4, R20 ;  /* 0x00000014ff04723e */ /* 0x000fe400020004ff */
[----:B------:R-:W-:Y:S02]  /*694b0*/  F2FP.F16.E5M2.UNPACK_B R2, R15 ;  /* 0x0000000fff02723e */ /* 0x000fe400020004ff */
[----:B------:R-:W-:-:S07]  /*694c0*/  F2FP.F16.E5M2.UNPACK_B R3, R14 ;  /* 0x0000000eff03723e */ /* 0x000fce00020004ff */
[----:B------:R-:W-:Y:S01]  /*694d0*/  HMMA.16816.F32 R16, R28, R2, R16 ;  /* 0x000000021c10723c */ /* 0x000fe20000001810 */
[----:B0-----:R-:W-:Y:S04]  /*694e0*/  STL.64 [R1+0xdb0], R24 ;  /* 0x000db01801007387 */ /* 0x001fe80000100a00 */
[----:B------:R-:W-:Y:S04]  /*694f0*/  STL.64 [R1+0xdb8], R26 ;  /* 0x000db81a01007387 */ /* 0x000fe80000100a00 */
[----:B------:R-:W3:Y:S04]  /*69500*/  LDL.LU R20, [R1+0x3f0] ;  /* 0x0003f00001147983 */ /* 0x000ee80000300800 */
[----:B------:R-:W3:Y:S04]  /*69510*/  LDL.LU R21, [R1+0x3f4] ;  /* 0x0003f40001157983 */ /* 0x000ee80000300800 */
[----:B------:R-:W3:Y:S04]  /*69520*/  LDL.LU R22, [R1+0x3f8] ;  /* 0x0003f80001167983 */ /* 0x000ee80000300800 */
[----:B------:R-:W3:Y:S01]  /*69530*/  LDL.LU R23, [R1+0x3fc] ;  /* 0x0003fc0001177983 */ /* 0x000ee20000300800 */
[----:B------:R-:W-:-:S02]  /*69540*/  IMAD.MOV.U32 R47, RZ, RZ, R16 ;  /* 0x000000ffff2f7224 */ /* 0x000fc400078e0010 */
[----:B------:R-:W-:Y:S02]  /*69550*/  IMAD.MOV.U32 R41, RZ, RZ, R17 ;  /* 0x000000ffff297224 */ /* 0x000fe400078e0011 */
[----:B------:R-:W-:Y:S02]  /*69560*/  IMAD.MOV.U32 R42, RZ, RZ, R18 ;  /* 0x000000ffff2a7224 */ /* 0x000fe400078e0012 */
[----:B------:R-:W-:Y:S02]  /*69570*/  IMAD.MOV.U32 R43, RZ, RZ, R19 ;  /* 0x000000ffff2b7224 */ /* 0x000fe400078e0013 */
[----:B------:R-:W0:Y:S04]  /*69580*/  LDSM.16.M88.4 R16, [R48+UR4+0x2400] ;  /* 0x002400043010783b */ /* 0x000e280008000200 */
[----:B------:R-:W-:Y:S04]  /*69590*/  STL.64 [R1+0x43a0], R42 ;  /* 0x0043a02a01007387 */ /* 0x000fe80000100a00 */
[----:B------:R2:W-:Y:S04]  /*695a0*/  STL.64 [R1+0x4398], R40 ;  /* 0x0043982801007387 */ /* 0x0005e80000100a00 */
[----:B------:R-:W-:Y:S04]  /*695b0*/  STL.64 [R1+0x4390], R46 ;  /* 0x0043902e01007387 */ /* 0x000fe80000100a00 */
[----:B------:R-:W-:Y:S04]  /*695c0*/  STL.64 [R1+0x4388], R44 ;  /* 0x0043882c01007387 */ /* 0x000fe80000100a00 */
[----:B------:R-:W4:Y:S04]  /*695d0*/  LDL.LU R32, [R1+0x440] ;  /* 0x0004400001207983 */ /* 0x000f280000300800 */
[----:B------:R-:W4:Y:S04]  /*695e0*/  LDL.LU R33, [R1+0x444] ;  /* 0x0004440001217983 */ /* 0x000f280000300800 */
[----:B------:R-:W4:Y:S04]  /*695f0*/  LDL.LU R34, [R1+0x448] ;  /* 0x0004480001227983 */ /* 0x000f280000300800 */
[----:B------:R-:W4:Y:S04]  /*69600*/  LDL.LU R35, [R1+0x44c] ;  /* 0x00044c0001237983 */ /* 0x000f280000300800 */
[----:B0-----:R-:W-:Y:S04]  /*69610*/  STL.64 [R1+0xda0], R16 ;  /* 0x000da01001007387 */ /* 0x001fe80000100a00 */
[----:B------:R-:W-:Y:S04]  /*69620*/  STL.64 [R1+0xda8], R18 ;  /* 0x000da81201007387 */ /* 0x000fe80000100a00 */
[----:B------:R-:W4:Y:S04]  /*69630*/  LDL.LU R52, [R1+0x460] ;  /* 0x0004600001347983 */ /* 0x000f280000300800 */
[----:B------:R-:W4:Y:S04]  /*69640*/  LDL.LU R53, [R1+0x464] ;  /* 0x0004640001357983 */ /* 0x000f280000300800 */
[----:B------:R-:W4:Y:S04]  /*69650*/  LDL.LU R54, [R1+0x468] ;  /* 0x0004680001367983 */ /* 0x000f280000300800 */
[----:B------:R-:W4:Y:S01]  /*69660*/  LDL.LU R55, [R1+0x46c] ;  /* 0x00046c0001377983 */ /* 0x000f220000300800 */
[----:B------:R-:W-:Y:S01]  /*69670*/  F2FP.F16.E5M2.UNPACK_B R5, R0 ;  /* 0x00000000ff05723e */ /* 0x000fe200020004ff */
[----:B------:R-:W-:-:S02]  /*69680*/  IMAD.MOV.U32 R14, RZ, RZ, R24 ;  /* 0x000000ffff0e7224 */ /* 0x000fc400078e0018 */
[----:B------:R-:W4:Y:S01]  /*69690*/  LDL.LU R24, [R1+0x4b0] ;  /* 0x0004b00001187983 */ /* 0x000f220000300800 */
[----:B------:R-:W-:-:S03]  /*696a0*/  IMAD.MOV.U32 R15, RZ, RZ, R25 ;  /* 0x000000ffff0f7224 */ /* 0x000fc600078e0019 */
[----:B--2---:R-:W-:-:S15]  /*696b0*/  HMMA.16816.F32 R40, R28, R4, R56 ;  /* 0x000000041c28723c */ /* 0x004fde0000001838 */
[----:B------:R-:W-:-:S04]  /*696c0*/  NOP ;  /* 0x0000000000007918 */ /* 0x000fc80000000000 */
[----:B------:R-:W-:Y:S04]  /*696d0*/  STL.64 [R1+0xa0], R40 ;  /* 0x0000a02801007387 */ /* 0x000fe80000100a00 */
[----:B------:R-:W-:Y:S04]  /*696e0*/  STL.64 [R1+0xa8], R42 ;  /* 0x0000a82a01007387 */ /* 0x000fe80000100a00 */
[----:B------:R-:W0:Y:S04]  /*696f0*/  LDSM.16.M88.4 R40, [R48+UR4+0x2800] ;  /* 0x002800043028783b */ /* 0x000e280008000200 */
[----:B------:R-:W2:Y:S04]  /*69700*/  LDL.LU R25, [R1+0x4b4] ;  /* 0x0004b40001197983 */ /* 0x000ea80000300800 */
[----:B------:R-:W2:Y:S04]  /*69710*/  LDL.LU R26, [R1+0x4b8] ;  /* 0x0004b800011a7983 */ /* 0x000ea80000300800 */
[----:B------:R-:W2:Y:S04]  /*69720*/  LDL.LU R27, [R1+0x4bc] ;  /* 0x0004bc00011b7983 */ /* 0x000ea80000300800 */
[----:B0-----:R-:W-:Y:S04]  /*69730*/  STL.64 [R1+0xd90], R40 ;  /* 0x000d902801007387 */ /* 0x001fe80000100a00 */
[----:B------:R-:W-:Y:S04]  /*69740*/  STL.64 [R1+0xd98], R42 ;  /* 0x000d982a01007387 */ /* 0x000fe80000100a00 */
[----:B------:R-:W2:Y:S04]  /*69750*/  LDL.LU R56, [R1+0x4c0] ;  /* 0x0004c00001387983 */ /* 0x000ea80000300800 */
[----:B------:R-:W2:Y:S04]  /*69760*/  LDL.LU R57, [R1+0x4c4] ;  /* 0x0004c40001397983 */ /* 0x000ea80000300800 */
[----:B------:R-:W2:Y:S04]  /*69770*/  LDL.LU R58, [R1+0x4c8] ;  /* 0x0004c800013a7983 */ /* 0x000ea80000300800 */
[----:B------:R-:W2:Y:S01]  /*69780*/  LDL.LU R59, [R1+0x4cc] ;  /* 0x0004cc00013b7983 */ /* 0x000ea20000300800 */
[----:B------:R-:W-:-:S02]  /*69790*/  F2FP.F16.E5M2.UNPACK_B R6, R6 ;  /* 0x00000006ff06723e */ /* 0x000fc400020004ff */
[----:B------:R-:W-:-:S05]  /*697a0*/  F2FP.F16.E5M2.UNPACK_B R7, R7 ;  /* 0x00000007ff07723e */ /* 0x000fca00020004ff */
[----:B------:R-:W-:Y:S02]  /*697b0*/  STL.64 [R1+0x4700], R6 ;  /* 0x0047000601007387 */ /* 0x000fe40000100a00 */
[----:B---3--:R-:W-:Y:S02]  /*697c0*/  HMMA.16816.F32 R20, R28, R6, R20 ;  /* 0x000000061c14723c */ /* 0x008fe40000001814 */
[----:B------:R-:W-:Y:S04]  /*697d0*/  STL.64 [R1+0x46f8], R4 ;  /* 0x0046f80401007387 */ /* 0x000fe80000100a00 */
[----:B------:R-:W0:-:S13]  /*697e0*/  LDSM.16.M88.4 R4, [R48+UR4+0x2c00] ;  /* 0x002c00043004783b */ /* 0x000e1a0008000200 */
[----:B------:R1:W-:Y:S04]  /*697f0*/  STL.64 [R1+0xe0], R20 ;  /* 0x0000e01401007387 */ /* 0x0003e80000100a00 */
[----:B------:R-:W-:Y:S01]  /*69800*/  STL.64 [R1+0xe8], R22 ;  /* 0x0000e81601007387 */ /* 0x000fe20000100a00 */
[----:B------:R-:W-:Y:S02]  /*69810*/  F2FP.F16.E5M2.UNPACK_B R8, R8 ;  /* 0x00000008ff08723e */ /* 0x000fe400020004ff */
[----:B------:R-:W-:Y:S01]  /*69820*/  F2FP.F16.E5M2.UNPACK_B R9, R9 ;  /* 0x00000009ff09723e */ /* 0x000fe200020004ff */
[----:B0-----:R-:W-:Y:S01]  /*69830*/  STL.64 [R1+0xd80], R4 ;  /* 0x000d800401007387 */ /* 0x001fe20000100a00 */
[----:B-1----:R-:W-:Y:S02]  /*69840*/  IMAD.MOV.U32 R20, RZ, RZ, R4 ;  /* 0x000000ffff147224 */ /* 0x002fe400078e0004 */
[----:B------:R-:W-:Y:S01]  /*69850*/  IMAD.MOV.U32 R21, RZ, RZ, R5 ;  /* 0x000000ffff157224 */ /* 0x000fe200078e0005 */
[----:B------:R-:W-:Y:S04]  /*69860*/  STL.64 [R1+0xd88], R6 ;  /* 0x000d880601007387 */ /* 0x000fe80000100a00 */
[----:B------:R-:W0:Y:S01]  /*69870*/  LDSM.16.M88.4 R4, [R48+UR4+0x3000] ;  /* 0x003000043004783b */ /* 0x000e220008000200 */
[----:B----4-:R-:W-:Y:S01]  /*69880*/  HMMA.16816.F32 R32, R28, R8, R32 ;  /* 0x000000081c20723c */ /* 0x010fe20000001820 */
[----:B------:R-:W-:-:S02]  /*69890*/  F2FP.F16.E5M2.UNPACK_B R10, R10 ;  /* 0x0000000aff0a723e */ /* 0x000fc400020004ff */
[----:B------:R-:W-:-:S15]  /*698a0*/  F2FP.F16.E5M2.UNPACK_B R11, R11 ;  /* 0x0000000bff0b723e */ /* 0x000fde00020004ff */
[----:B------:R-:W-:Y:S01]  /*698b0*/  NOP ;  /* 0x0000000000007918 */ /* 0x000fe20000000000 */
[----:B------:R-:W-:Y:S04]  /*698c0*/  STL.64 [R1+0x130], R32 ;  /* 0x0001302001007387 */ /* 0x000fe80000100a00 */
[----:B------:R-:W-:Y:S04]  /*698d0*/  STL.64 [R1+0x138], R34 ;  /* 0x0001382201007387 */ /* 0x000fe80000100a00 */
[----:B0-----:R-:W-:Y:S01]  /*698e0*/  STL.64 [R1+0xd70], R4 ;  /* 0x000d700401007387 */ /* 0x001fe20000100a00 */
[----:B------:R-:W-:Y:S02]  /*698f0*/  IMAD.MOV.U32 R22, RZ, RZ, R4 ;  /* 0x000000ffff167224 */ /* 0x000fe400078e0004 */
[----:B------:R-:W-:Y:S01]  /*69900*/  IMAD.MOV.U32 R23, RZ, RZ, R5 ;  /* 0x000000ffff177224 */ /* 0x000fe200078e0005 */
[----:B------:R0:W-:Y:S02]  /*69910*/  STL.64 [R1+0xd78], R6 ;  /* 0x000d780601007387 */ /* 0x0001e40000100a00 */
[----:B0-----:R-:W-:Y:S02]  /*69920*/  HMMA.16816.F32 R4, R28, R10, R52 ;  /* 0x0000000a1c04723c */ /* 0x001fe40000001834 */
[----:B------:R-:W-:Y:S04]  /*69930*/  STL.64 [R1+0x4738], R22 ;  /* 0x0047381601007387 */ /* 0x000fe80000100a00 */
[----:B------:R-:W-:Y:S04]  /*69940*/  STL.64 [R1+0x4730], R20 ;  /* 0x0047301401007387 */ /* 0x000fe80000100a00 */
[----:B------:R-:W-:Y:S04]  /*69950*/  STL.64 [R1+0x46e0], R10 ;  /* 0x0046e00a01007387 */ /* 0x000fe80000100a00 */
[----:B------:R-:W-:Y:S04]  /*69960*/  STL.64 [R1+0x46d8], R8 ;  /* 0x0046d80801007387 */ /* 0x000fe80000100a00 */
[----:B------:R-:W-:Y:S04]  /*69970*/  LDSM.16.M88.4 R20, [R48+UR4+0x3800] ;  /* 0x003800043014783b */ /* 0x000fe80008000200 */
[----:B------:R-:W-:Y:S04]  /*69980*/  STL.64 [R1+0x150], R4 ;  /* 0x0001500401007387 */ /* 0x000fe80000100a00 */
[----:B------:R-:W-:Y:S04]  /*69990*/  STL.64 [R1+0x158], R6 ;  /* 0x0001580601007387 */ /* 0x000fe80000100a00 */
[----:B------:R-:W0:Y:S01]  /*699a0*/  LDSM.16.M88.4 R4, [R48+UR4+0x3400] ;  /* 0x003400043004783b */ /* 0x000e220008000200 */
[----:B------:R-:W-:-:S02]  /*699b0*/  F2FP.F16.E5M2.UNPACK_B R12, R12 ;  /* 0x0000000cff0c723e */ /* 0x000fc400020004ff */
[----:B------:R-:W-:Y:S02]  /*699c0*/  F2FP.F16.E5M2.UNPACK_B R13, R13 ;  /* 0x0000000dff0d723e */ /* 0x000fe400020004ff */
[----:B------:R-:W-:Y:S02]  /*699d0*/  F2FP.F16.E5M2.UNPACK_B R14, R14 ;  /* 0x0000000eff0e723e */ /* 0x000fe400020004ff */
[----:B------:R-:W-:Y:S01]  /*699e0*/  F2FP.F16.E5M2.UNPACK_B R15, R15 ;  /* 0x0000000fff0f723e */ /* 0x000fe200020004ff */
[----:B0-----:R-:W-:Y:S01]  /*699f0*/  STL.64 [R1+0xd60], R4 ;  /* 0x000d600401007387 */ /* 0x001fe20000100a00 */
[----:B------:R-:W-:Y:S02]  /*69a00*/  IMAD.MOV.U32 R9, RZ, RZ, R4 ;  /* 0x000000ffff097224 */ /* 0x000fe400078e0004 */
[----:B------:R-:W-:Y:S01]  /*69a10*/  IMAD.MOV.U32 R8, RZ, RZ, R5 ;  /* 0x000000ffff087224 */ /* 0x000fe200078e0005 */
[----:B------:R2:W-:Y:S02]  /*69a20*/  STL.64 [R1+0xd68], R6 ;  /* 0x000d680601007387 */ /* 0x0005e40000100a00 */
[----:B--2---:R-:W-:-:S15]  /*69a30*/  HMMA.16816.F32 R4, R28, R12, R24 ;  /* 0x0000000c1c04723c */ /* 0x004fde0000001818 */
[----:B------:R-:W-:-:S04]  /*69a40*/  NOP ;  /* 0x0000000000007918 */ /* 0x000fc80000000000 */
[----:B------:R-:W-:Y:S04]  /*69a50*/  STL.64 [R1+0x170], R4 ;  /* 0x0001700401007387 */ /* 0x000fe80000100a00 */
[----:B------:R0:W-:Y:S04]  /*69a60*/  STL.64 [R1+0x178], R6 ;  /* 0x0001780601007387 */ /* 0x0001e80000100a00 */
[----:B------:R-:W-:Y:S04]  /*69a70*/  STL.64 [R1+0xd50], R20 ;  /* 0x000d501401007387 */ /* 0x000fe80000100a00 */
[----:B------:R1:W-:Y:S01]  /*69a80*/  STL.64 [R1+0xd58], R22 ;  /* 0x000d581601007387 */ /* 0x0003e20000100a00 */
[----:B0-----:R-:W-:-:S02]  /*69a90*/  IMAD.MOV.U32 R7, RZ, RZ, R20 ;  /* 0x000000ffff077224 */ /* 0x001fc400078e0014 */
[----:B------:R-:W-:Y:S02]  /*69aa0*/  IMAD.MOV.U32 R6, RZ, RZ, R21 ;  /* 0x000000ffff067224 */ /* 0x000fe400078e0015 */
[----:B-1----:R-:W-:Y:S01]  /*69ab0*/  HMMA.16816.F32 R20, R28, R14, R56 ;  /* 0x0000000e1c14723c */ /* 0x002fe20000001838 */
[----:B------:R-:W2:-:S15]  /*69ac0*/  LDL.LU R56, [R1+0x980] ;  /* 0x0009800001387983 */ /* 0x000e9e0000300800 */
[----:B------:R-:W-:-:S03]  /*69ad0*/  NOP ;  /* 0x0000000000007918 */ /* 0x000fc60000000000 */
[----:B------:R-:W-:Y:S04]  /*69ae0*/  STL.64 [R1+0x190], R20 ;  /* 0x0001901401007387 */ /* 0x000fe80000100a00 */
[----:B------:R-:W-:Y:S04]  /*69af0*/  STL.64 [R1+0x198], R22 ;  /* 0x0001981601007387 */ /* 0x000fe80000100a00 */
        /* <DEDUP_REMOVED lines=8> */
[----:B------:R-:W0:Y:S04]  /*69b80*/  LDSM.16.M88.4 R20, [R48+UR4+0x3c00] ;  /* 0x003c00043014783b */ /* 0x000e280008000200 */
[----:B------:R-:W4:Y:S04]  /*69b90*/  LDL.LU R33, [R1+0x4e4] ;  /* 0x0004e40001217983 */ /* 0x000f280000300800 */
[----:B------:R-:W4:Y:S04]  /*69ba0*/  LDL.LU R34, [R1+0x4e8] ;  /* 0x0004e80001227983 */ /* 0x000f280000300800 */
[----:B------:R-:W4:Y:S04]  /*69bb0*/  LDL.LU R35, [R1+0x4ec] ;  /* 0x0004ec0001237983 */ /* 0x000f280000300800 */
        /* <DEDUP_REMOVED lines=8> */
[----:B------:R-:W2:Y:S04]  /*69c40*/  LDL.LU R46, [R1+0x7d8] ;  /* 0x0007d800012e7983 */ /* 0x000ea80000300800 */
[----:B------:R-:W2:Y:S04]  /*69c50*/  LDL.LU R47, [R1+0x7dc] ;  /* 0x0007dc00012f7983 */ /* 0x000ea80000300800 */
[----:B------:R-:W2:Y:S01]  /*69c60*/  LDL.LU R40, [R1+0x8c0] ;  /* 0x0008c00001287983 */ /* 0x000ea20000300800 */
[----:B------:R-:W-:-:S03]  /*69c70*/  IMAD.MOV.U32 R0, RZ, RZ, R16 ;  /* 0x000000ffff007224 */ /* 0x000fc600078e0010 */
[----:B------:R-:W2:Y:S04]  /*69c80*/  LDL.LU R41, [R1+0x8c4] ;  /* 0x0008c40001297983 */ /* 0x000ea80000300800 */
[----:B------:R-:W2:Y:S04]  /*69c90*/  LDL.LU R42, [R1+0x8c8] ;  /* 0x0008c800012a7983 */ /* 0x000ea80000300800 */
[----:B------:R-:W2:Y:S04]  /*69ca0*/  LDL.LU R43, [R1+0x8cc] ;  /* 0x0008cc00012b7983 */ /* 0x000ea80000300800 */
[----:B------:R-:W2:Y:S04]  /*69cb0*/  LDL.LU R49, [R1+0x1394] ;  /* 0x0013940001317983 */ /* 0x000ea80000300800 */
[----:B------:R-:W2:Y:S01]  /*69cc0*/  LDL.LU R38, [R1+0x1390] ;  /* 0x0013900001267983 */ /* 0x000ea20000300800 */
[----:B------:R-:W-:-:S03]  /*69cd0*/  F2FP.F16.E5M2.UNPACK_B R16, R0 ;  /* 0x00000000ff10723e */ /* 0x000fc600020004ff */
        /* <DEDUP_REMOVED lines=8> */
[----:B-1----:R-:W2:Y:S04]  /*69d60*/  LDL.LU R12, [R1+0x560] ;  /* 0x00056000010c7983 */ /* 0x002ea80000300800 */
[----:B------:R-:W2:Y:S04]  /*69d70*/  LDL.LU R13, [R1+0x564] ;  /* 0x00056400010d7983 */ /* 0x000ea80000300800 */
[----:B------:R-:W2:Y:S04]  /*69d80*/  LDL.LU R14, [R1+0x568] ;  /* 0x00056800010e7983 */ /* 0x000ea80000300800 */
[----:B------:R-:W2:Y:S01]  /*69d90*/  LDL.LU R15, [R1+0x56c] ;  /* 0x00056c00010f7983 */ /* 0x000ea20000300800 */
[----:B0-----:R-:W-:-:S03]  /*69da0*/  IMAD.MOV.U32 R5, RZ, RZ, R20 ;  /* 0x000000ffff057224 */ /* 0x001fc600078e0014 */
[----:B------:R-:W-:Y:S01]  /*69db0*/  STL.64 [R1+0xd40], R20 ;  /* 0x000d401401007387 */ /* 0x000fe20000100a00 */
[----:B------:R-:W-:-:S03]  /*69dc0*/  IMAD.MOV.U32 R4, RZ, RZ, R21 ;  /* 0x000000ffff047224 */ /* 0x000fc600078e0015 */
[----:B------:R0:W-:Y:S04]  /*69dd0*/  STL.64 [R1+0xd48], R22 ;  /* 0x000d481601007387 */ /* 0x0001e80000100a00 */
[----:B0-----:R-:W3:Y:S04]  /*69de0*/  LDL.LU.64 R22, [R1+0x4738] ;  /* 0x0047380001167983 */ /* 0x001ee80000300a00 */
[----:B------:R-:W3:Y:S01]  /*69df0*/  LDL.LU.64 R20, [R1+0x4730] ;  /* 0x0047300001147983 */ /* 0x000ee20000300a00 */
[----:B------:R-:W-:Y:S02]  /*69e00*/  F2FP.F16.E5M2.UNPACK_B R17, R17 ;  /* 0x00000011ff11723e */ /* 0x000fe400020004ff */
[----:B------:R-:W-:-:S02]  /*69e10*/  F2FP.F16.E5M2.UNPACK_B R18, R18 ;  /* 0x00000012ff12723e */ /* 0x000fc400020004ff */
[----:B------:R-:W-:-:S03]  /*69e20*/  F2FP.F16.E5M2.UNPACK_B R19, R19 ;  /* 0x00000013ff13723e */ /* 0x000fc600020004ff */
[----:B----4-:R-:W-:-:S15]  /*69e30*/  HMMA.16816.F32 R32, R28, R16, R32 ;  /* 0x000000101c20723c */ /* 0x010fde0000001820 */
[----:B------:R-:W-:-:S04]  /*69e40*/  NOP ;  /* 0x0000000000007918 */ /* 0x000fc80000000000 */
[----:B------:R-:W-:Y:S04]  /*69e50*/  STL.64 [R1+0x1b0], R32 ;  /* 0x0001b02001007387 */ /* 0x000fe80000100a00 */
[----:B------:R0:W-:Y:S04]  /*69e60*/  STL.64 [R1+0x1b8], R34 ;  /* 0x0001b82201007387 */ /* 0x0001e80000100a00 */
[----:B0-----:R-:W4:Y:S04]  /*69e70*/  LDL.LU.64 R34, [R1+0x4728] ;  /* 0x0047280001227983 */ /* 0x001f280000300a00 */
[----:B------:R-:W-:Y:S04]  /*69e80*/  STL.64 [R1+0x46a0], R18 ;  /* 0x0046a01201007387 */ /* 0x000fe80000100a00 */
[----:B------:R-:W-:Y:S01]  /*69e90*/  STL.64 [R1+0x4698], R16 ;  /* 0x0046981001007387 */ /* 0x000fe20000100a00 */
[----:B------:R-:W-:-:S02]  /*69ea0*/  F2FP.F16.E5M2.UNPACK_B R32, R5 ;  /* 0x00000005ff20723e */ /* 0x000fc400020004ff */
[----:B------:R-:W-:Y:S01]  /*69eb0*/  F2FP.F16.E5M2.UNPACK_B R33, R4 ;  /* 0x00000004ff21723e */ /* 0x000fe200020004ff */
[----:B--2---:R-:W-:-:S15]  /*69ec0*/  HMMA.16816.F32 R12, R28, R18, R12 ;  /* 0x000000121c0c723c */ /* 0x004fde000000180c */
[----:B------:R-:W-:-:S04]  /*69ed0*/  NOP ;  /* 0x0000000000007918 */ /* 0x000fc80000000000 */
[----:B------:R-:W-:Y:S01]  /*69ee0*/  STL.64 [R1+0x1e0], R12 ;  /* 0x0001e00c01007387 */ /* 0x000fe20000100a00 */
[----:B---3--:R-:W-:Y:S02]  /*69ef0*/  F2FP.F16.E5M2.UNPACK_B R20, R20 ;  /* 0x00000014ff14723e */ /* 0x008fe400020004ff */
[----:B------:R-:W-:Y:S01]  /*69f00*/  F2FP.F16.E5M2.UNPACK_B R21, R21 ;  /* 0x00000015ff15723e */ /* 0x000fe200020004ff */
[----:B------:R0:W-:Y:S06]  /*69f10*/  STL.64 [R1+0x1e8], R14 ;  /* 0x0001e80e01007387 */ /* 0x0001ec0000100a00 */
        /* <DEDUP_REMOVED lines=8> */
[----:B0-----:R-:W-:Y:S01]  /*69fa0*/  HMMA.16816.F32 R12, R28, R22, R44 ;  /* 0x000000161c0c723c */ /* 0x001fe2000000182c */
[----:B------:R-:W-:Y:S01]  /*69fb0*/  F2FP.F16.E5M2.UNPACK_B R26, R7 ;  /* 0x00000007ff1a723e */ /* 0x000fe200020004ff */
[----:B------:R-:W-:Y:S01]  /*69fc0*/  STL.64 [R1+0x46b0], R22 ;  /* 0x0046b01601007387 */ /* 0x000fe20000100a00 */
[----:B------:R-:W-:-:S03]  /*69fd0*/  F2FP.F16.E5M2.UNPACK_B R27, R6 ;  /* 0x00000006ff1b723e */ /* 0x000fc600020004ff */
[----:B------:R-:W-:Y:S02]  /*69fe0*/  STL.64 [R1+0x46a8], R20 ;  /* 0x0046a81401007387 */ /* 0x000fe40000100a00 */
[C---:B------:R-:W-:Y:S11]  /*69ff0*/  HMMA.16816.F32 R4, R28.reuse, R32, R56 ;  /* 0x000000201c04723c */ /* 0x040ff60000001838 */
[----:B------:R-:W-:Y:S04]  /*6a000*/  STL.64 [R1+0x360], R12 ;  /* 0x0003600c01007387 */ /* 0x000fe80000100a00 */
[----:B------:R-:W-:Y:S04]  /*6a010*/  STL.64 [R1+0x368], R14 ;  /* 0x0003680e01007387 */ /* 0x000fe80000100a00 */
[----:B------:R-:W-:Y:S04]  /*6a020*/  STL.64 [R1+0x440], R8 ;  /* 0x0004400801007387 */ /* 0x000fe80000100a00 */
[----:B------:R0:W-:Y:S02]  /*6a030*/  STL.64 [R1+0x448], R10 ;  /* 0x0004480a01007387 */ /* 0x0001e40000100a00 */
[----:B0-----:R-:W-:Y:S02]  /*6a040*/  HMMA.16816.F32 R8, R28, R26, R52 ;  /* 0x0000001a1c08723c */ /* 0x001fe40000001834 */
[----:B------:R-:W-:Y:S04]  /*6a050*/  STL.64 [R1+0x46d0], R26 ;  /* 0x0046d01a01007387 */ /* 0x000fe80000100a00 */
[----:B------:R-:W-:Y:S01]  /*6a060*/  STL.64 [R1+0x46c8], R24 ;  /* 0x0046c81801007387 */ /* 0x000fe20000100a00 */
[----:B------:R-:W-:-:S02]  /*6a070*/  IMAD R38, R38, 0x100, R49 ;  /* 0x0000010026267824 */ /* 0x000fc400078e0231 */
[----:B------:R-:W-:Y:S02]  /*6a080*/  IMAD R39, R39, 0x100, R50 ;  /* 0x0000010027277824 */ /* 0x000fe400078e0232 */
[----:B------:R-:W-:-:S08]  /*6a090*/  IMAD R60, R60, 0x100, R51 ;  /* 0x000001003c3c7824 */ /* 0x000fd000078e0233 */
[----:B------:R0:W-:Y:S04]  /*6a0a0*/  STL.64 [R1+0xa40], R8 ;  /* 0x000a400801007387 */ /* 0x0001e80000100a00 */
[----:B------:R1:W-:Y:S04]  /*6a0b0*/  STL.64 [R1+0xa48], R10 ;  /* 0x000a480a01007387 */ /* 0x0003e80000100a00 */
[----:B------:R-:W2:Y:S04]  /*6a0c0*/  LDL.LU R48, [R1+0x900] ;  /* 0x0009000001307983 */ /* 0x000ea80000300800 */
[----:B------:R-:W-:Y:S04]  /*6a0d0*/  STL.64 [R1+0x600], R4 ;  /* 0x0006000401007387 */ /* 0x000fe80000100a00 */
[----:B------:R-:W-:Y:S04]  /*6a0e0*/  STL.64 [R1+0x608], R6 ;  /* 0x0006080601007387 */ /* 0x000fe80000100a00 */
[----:B------:R-:W2:Y:S04]  /*6a0f0*/  LDL.LU R49, [R1+0x904] ;  /* 0x0009040001317983 */ /* 0x000ea80000300800 */
[----:B------:R-:W3:Y:S04]  /*6a100*/  LDL.LU R50, [R1+0x908] ;  /* 0x0009080001327983 */ /* 0x000ee80000300800 */
[----:B------:R-:W3:Y:S04]  /*6a110*/  LDL.LU R51, [R1+0x90c] ;  /* 0x00090c0001337983 */ /* 0x000ee80000300800 */
[----:B---3--:R-:W-:Y:S04]  /*6a120*/  STL.64 [R1+0x46f0], R50 ;  /* 0x0046f03201007387 */ /* 0x008fe80000100a00 */
[----:B--2---:R2:W-:Y:S04]  /*6a130*/  STL.64 [R1+0x46e8], R48 ;  /* 0x0046e83001007387 */ /* 0x0045e80000100a00 */
[----:B------:R-:W3:Y:S04]  /*6a140*/  LDL.LU R40, [R1+0x930] ;  /* 0x0009300001287983 */ /* 0x000ee80000300800 */
[----:B------:R-:W3:Y:S04]  /*6a150*/  LDL.LU R41, [R1+0x934] ;  /* 0x0009340001297983 */ /* 0x000ee80000300800 */
[----:B------:R-:W2:Y:S04]  /*6a160*/  LDL.LU R42, [R1+0x938] ;  /* 0x00093800012a7983 */ /* 0x000ea80000300800 */
[----:B------:R-:W2:Y:S04]  /*6a170*/  LDL.LU R43, [R1+0x93c] ;  /* 0x00093c00012b7983 */ /* 0x000ea80000300800 */
[----:B--2---:R-:W-:Y:S04]  /*6a180*/  STL.64 [R1+0x4710], R42 ;  /* 0x0047102a01007387 */ /* 0x004fe80000100a00 */
[----:B---3--:R2:W-:Y:S04]  /*6a190*/  STL.64 [R1+0x4708], R40 ;  /* 0x0047082801007387 */ /* 0x0085e80000100a00 */
[----:B------:R-:W3:Y:S04]  /*6a1a0*/  LDL.LU R44, [R1+0x940] ;  /* 0x00094000012c7983 */ /* 0x000ee80000300800 */
[----:B------:R-:W3:Y:S04]  /*6a1b0*/  LDL.LU R45, [R1+0x944] ;  /* 0x00094400012d7983 */ /* 0x000ee80000300800 */
[----:B------:R-:W2:Y:S04]  /*6a1c0*/  LDL.LU R46, [R1+0x948] ;  /* 0x00094800012e7983 */ /* 0x000ea80000300800 */
[----:B------:R-:W2:Y:S04]  /*6a1d0*/  LDL.LU R47, [R1+0x94c] ;  /* 0x00094c00012f7983 */ /* 0x000ea80000300800 */
[----:B--2---:R-:W-:Y:S04]  /*6a1e0*/  STL.64 [R1+0x4720], R46 ;  /* 0x0047202e01007387 */ /* 0x004fe80000100a00 */
[----:B---3--:R2:W-:Y:S04]  /*6a1f0*/  STL.64 [R1+0x4718], R44 ;  /* 0x0047182c01007387 */ /* 0x0085e80000100a00 */
        /* <DEDUP_REMOVED lines=15> */
[----:B------:R-:W2:Y:S04]  /*6a2f0*/  LDL.LU R47, [R1+0xa3c] ;  /* 0x000a3c00012f7983 */ /* 0x000ea80000300800 */
[----:B------:R-:W3:Y:S04]  /*6a300*/  LDL.LU R4, [R1+0xa00] ;  /* 0x000a000001047983 */ /* 0x000ee80000300800 */
[----:B------:R-:W3:Y:S04]  /*6a310*/  LDL.LU R5, [R1+0xa04] ;  /* 0x000a040001057983 */ /* 0x000ee80000300800 */
[----:B------:R-:W3:Y:S04]  /*6a320*/  LDL.LU R6, [R1+0xa08] ;  /* 0x000a080001067983 */ /* 0x000ee80000300800 */
[----:B------:R-:W3:Y:S01]  /*6a330*/  LDL.LU R7, [R1+0xa0c] ;  /* 0x000a0c0001077983 */ /* 0x000ee20000300800 */
[----:B------:R-:W-:Y:S01]  /*6a340*/  IMAD R61, R61, 0x100, R0 ;  /* 0x000001003d3d7824 */ /* 0x000fe200078e0200 */
[----:B------:R-:W-:-:S02]  /*6a350*/  F2FP.F16.E5M2.UNPACK_B R28, R38 ;  /* 0x00000026ff1c723e */ /* 0x000fc400020004ff */
        /* <DEDUP_REMOVED lines=25> */
[----:B------:R-:W-:Y:S04]  /*6a4f0*/  STL [R1+0x4694], R32 ;  /* 0x0046942001007387 */ /* 0x000fe80000100800 */
[----:B------:R-:W-:Y:S01]  /*6a500*/  STL [R1+0x4690], R33 ;  /* 0x0046902101007387 */ /* 0x000fe20000100800 */
[C---:B----4-:R-:W-:Y:S08]  /*6a510*/  HMMA.16816.F32 R40, R28.reuse, R34, R40 ;  /* 0x000000221c28723c */ /* 0x050ff00000001828 */
[C---:B--2---:R-:W-:Y:S08]  /*6a520*/  HMMA.16816.F32 R44, R28.reuse, R36, R44 ;  /* 0x000000241c2c723c */ /* 0x044ff0000000182c */
[C---:B---3--:R-:W-:Y:S11]  /*6a530*/  HMMA.16816.F32 R4, R28.reuse, R2, R4 ;  /* 0x000000021c04723c */ /* 0x048ff60000001804 */
[----:B------:R-:W-:Y:S04]  /*6a540*/  STL.64 [R1+0xa20], R44 ;  /* 0x000a202c01007387 */ /* 0x000fe80000100a00 */
[----:B------:R0:W-:Y:S04]  /*6a550*/  STL.64 [R1+0xa28], R46 ;  /* 0x000a282e01007387 */ /* 0x0001e80000100a00 */
[----:B0-----:R-:W2:Y:S04]  /*6a560*/  LDL.LU.64 R46, [R1+0x4720] ;  /* 0x00472000012e7983 */ /* 0x001ea80000300a00 */
[----:B------:R-:W2:Y:S04]  /*6a570*/  LDL.LU.64 R44, [R1+0x4718] ;  /* 0x00471800012c7983 */ /* 0x000ea80000300a00 */
[----:B------:R-:W-:Y:S04]  /*6a580*/  STL.64 [R1+0xa10], R40 ;  /* 0x000a102801007387 */ /* 0x000fe80000100a00 */
[----:B------:R0:W-:Y:S04]  /*6a590*/  STL.64 [R1+0xa18], R42 ;  /* 0x000a182a01007387 */ /* 0x0001e80000100a00 */
[----:B0-----:R-:W3:Y:S04]  /*6a5a0*/  LDL.LU.64 R42, [R1+0x4710] ;  /* 0x00471000012a7983 */ /* 0x001ee80000300a00 */
[----:B------:R-:W3:Y:S04]  /*6a5b0*/  LDL.LU.64 R40, [R1+0x4708] ;  /* 0x0047080001287983 */ /* 0x000ee80000300a00 */
        /* <DEDUP_REMOVED lines=71> */
[----:B------:R0:W-:Y:S04]  /*6aa30*/  STL.64 [R1+0x910], R8 ;  /* 0x0009100801007387 */ /* 0x0001e80000100a00 */
[----:B------:R1:W-:Y:S04]  /*6aa40*/  STL.64 [R1+0x918], R10 ;  /* 0x0009180a01007387 */ /* 0x0003e80000100a00 */
[----:B------:R-:W-:Y:S04]  /*6aa50*/  STL.64 [R1+0x4620], R24 ;  /* 0x0046201801007387 */ /* 0x000fe80000100a00 */
[----:B------:R2:W-:Y:S04]  /*6aa60*/  STL.64 [R1+0x900], R4 ;  /* 0x0009000401007387 */ /* 0x0005e80000100a00 */
[----:B------:R3:W-:Y:S04]  /*6aa70*/  STL.64 [R1+0x908], R6 ;  /* 0x0009080601007387 */ /* 0x0007e80000100a00 */
[----:B------:R-:W4:Y:S04]  /*6aa80*/  LDL.LU R48, [R1+0x7f0] ;  /* 0x0007f00001307983 */ /* 0x000f280000300800 */
[----:B------:R-:W4:Y:S04]  /*6aa90*/  LDL.LU R49, [R1+0x7f4] ;  /* 0x0007f40001317983 */ /* 0x000f280000300800 */
[----:B------:R-:W2:Y:S04]  /*6aaa0*/  LDL.LU R50, [R1+0x7f8] ;  /* 0x0007f80001327983 */ /* 0x000ea80000300800 */
[----:B------:R-:W2:Y:S01]  /*6aab0*/  LDL.LU R51, [R1+0x7fc] ;  /* 0x0007fc0001337983 */ /* 0x000ea20000300800 */
[----:B------:R-:W-:-:S03]  /*6aac0*/  IMAD R38, R0, 0x100, R59 ;  /* 0x0000010000267824 */ /* 0x000fc600078e023b */
[----:B--2---:R-:W-:Y:S04]  /*6aad0*/  STL.64 [R1+0x4688], R50 ;  /* 0x0046883201007387 */ /* 0x004fe80000100a00 */
[----:B----4-:R2:W-:Y:S04]  /*6aae0*/  STL.64 [R1+0x4680], R48 ;  /* 0x0046803001007387 */ /* 0x0105e80000100a00 */
[----:B------:R-:W4:Y:S04]  /*6aaf0*/  LDL.LU R40, [R1+0x810] ;  /* 0x0008100001287983 */ /* 0x000f280000300800 */
[----:B------:R-:W4:Y:S04]  /*6ab00*/  LDL.LU R41, [R1+0x814] ;  /* 0x0008140001297983 */ /* 0x000f280000300800 */
[----:B------:R-:W4:Y:S04]  /*6ab10*/  LDL.LU R42, [R1+0x818] ;  /* 0x00081800012a7983 */ /* 0x000f280000300800 */
[----:B------:R-:W4:Y:S04]  /*6ab20*/  LDL.LU R43, [R1+0x81c] ;  /* 0x00081c00012b7983 */ /* 0x000f280000300800 */
[----:B0-----:R-:W4:Y:S04]  /*6ab30*/  LDL.LU R8, [R1+0x880] ;  /* 0x0008800001087983 */ /* 0x001f280000300800 */
[----:B------:R-:W4:Y:S04]  /*6ab40*/  LDL.LU R9, [R1+0x884] ;  /* 0x0008840001097983 */ /* 0x000f280000300800 */
[----:B-1----:R-:W4:Y:S04]  /*6ab50*/  LDL.LU R10, [R1+0x888] ;  /* 0x00088800010a7983 */ /* 0x002f280000300800 */
[----:B------:R-:W4:Y:S04]  /*6ab60*/  LDL.LU R11, [R1+0x88c] ;  /* 0x00088c00010b7983 */ /* 0x000f280000300800 */
[----:B------:R-:W4:Y:S04]  /*6ab70*/  LDL.LU R4, [R1+0x8b0] ;  /* 0x0008b00001047983 */ /* 0x000f280000300800 */
[----:B------:R-:W4:Y:S04]  /*6ab80*/  LDL.LU R5, [R1+0x8b4] ;  /* 0x0008b40001057983 */ /* 0x000f280000300800 */
[----:B---3--:R-:W4:Y:S04]  /*6ab90*/  LDL.LU R6, [R1+0x8b8] ;  /* 0x0008b80001067983 */ /* 0x008f280000300800 */
[----:B------:R-:W4:Y:S04]  /*6aba0*/  LDL.LU R7, [R1+0x8bc] ;  /* 0x0008bc0001077983 */ /* 0x000f280000300800 */
[----:B--2---:R-:W2:Y:S04]  /*6abb0*/  LDL.LU R48, [R1+0x8f0] ;  /* 0x0008f00001307983 */ /* 0x004ea80000300800 */
[----:B------:R-:W2:Y:S04]  /*6abc0*/  LDL.LU R49, [R1+0x8f4] ;  /* 0x0008f40001317983 */ /* 0x000ea80000300800 */
[----:B------:R-:W2:Y:S04]  /*6abd0*/  LDL.LU R50, [R1+0x8f8] ;  /* 0x0008f80001327983 */ /* 0x000ea80000300800 */
[----:B------:R-:W2:Y:S04]  /*6abe0*/  LDL.LU R51, [R1+0x8fc] ;  /* 0x0008fc0001337983 */ /* 0x000ea80000300800 */
[----:B------:R-:W3:Y:S04]  /*6abf0*/  LDL.LU R32, [R1+0x13c0] ;  /* 0x0013c00001207983 */ /* 0x000ee80000300800 */
[----:B------:R-:W3:Y:S04]  /*6ac00*/  LDL.LU R39, [R1+0x13bc] ;  /* 0x0013bc0001277983 */ /* 0x000ee80000300800 */
        /* <DEDUP_REMOVED lines=32> */
[----:B---3--:R-:W-:-:S03]  /*6ae10*/  IMAD R39, R39, 0x100, R32 ;  /* 0x0000010027277824 */ /* 0x008fc600078e0220 */
[----:B------:R-:W3:Y:S01]  /*6ae20*/  LDL.LU R32, [R1+0x4694] ;  /* 0x0046940001207983 */ /* 0x000ee20000300800 */
[----:B--2---:R-:W-:-:S03]  /*6ae30*/  IMAD R60, R60, 0x100, R33 ;  /* 0x000001003c3c7824 */ /* 0x004fc600078e0221 */
[----:B------:R-:W3:Y:S01]  /*6ae40*/  LDL.LU R33, [R1+0x4690] ;  /* 0x0046900001217983 */ /* 0x000ee20000300800 */
[----:B----4-:R-:W-:Y:S01]  /*6ae50*/  IMAD R61, R0, 0x100, R61 ;  /* 0x00000100003d7824 */ /* 0x010fe200078e023d */
[----:B---3--:R-:W-:Y:S02]  /*6ae60*/  HMMA.16816.F32 R28, R28, R32, R48 ;  /* 0x000000201c1c723c */ /* 0x008fe40000001830 */
        /* <DEDUP_REMOVED lines=10> */
[C---:B------:R-:W-:Y:S08]  /*6af10*/  HMMA.16816.F32 R20, R28.reuse, R36, R20 ;  /* 0x000000241c14723c */ /* 0x040ff00000001814 */
[C---:B------:R-:W-:Y:S08]  /*6af20*/  HMMA.16816.F32 R16, R28.reuse, R34, R16 ;  /* 0x000000221c10723c */ /* 0x040ff00000001810 */
[C---:B------:R-:W-:Y:S03]  /*6af30*/  HMMA.16816.F32 R4, R28.reuse, R2, R4 ;  /* 0x000000021c04723c */ /* 0x040fe60000001804 */
[----:B------:R-:W-:Y:S04]  /*6af40*/  STL.64 [R1+0x8e0], R20 ;  /* 0x0008e01401007387 */ /* 0x000fe80000100a00 */
[----:B------:R0:W-:Y:S04]  /*6af50*/  STL.64 [R1+0x8e8], R22 ;  /* 0x0008e81601007387 */ /* 0x0001e80000100a00 */
[----:B0-----:R-:W3:Y:S04]  /*6af60*/  LDL.LU.64 R22, [R1+0x4678] ;  /* 0x0046780001167983 */ /* 0x001ee80000300a00 */
[----:B------:R-:W4:Y:S04]  /*6af70*/  LDL.LU.64 R20, [R1+0x4670] ;  /* 0x0046700001147983 */ /* 0x000f280000300a00 */
        /* <DEDUP_REMOVED lines=25> */
[----:B------:R-:W2:Y:S02]  /*6b110*/  LDL.LU R7, [R1+0x86c] ;  /* 0x00086c0001077983 */ /* 0x000ea40000300800 */
[----:B--2---:R-:W-:-:S15]  /*6b120*/  HMMA.16816.F32 R4, R28, R8, R4 ;  /* 0x000000081c04723c */ /* 0x004fde0000001804 */
[----:B------:R-:W-:-:S04]  /*6b130*/  NOP ;  /* 0x0000000000007918 */ /* 0x000fc80000000000 */
[----:B------:R-:W-:Y:S04]  /*6b140*/  STL.64 [R1+0x860], R4 ;  /* 0x0008600401007387 */ /* 0x000fe80000100a00 */
[----:B------:R0:W-:Y:S02]  /*6b150*/  STL.64 [R1+0x868], R6 ;  /* 0x0008680601007387 */ /* 0x0001e40000100a00 */
[C---:B0-----:R-:W-:Y:S02]  /*6b160*/  HMMA.16816.F32 R4, R28.reuse, R10, R24 ;  /* 0x0000000a1c04723c */ /* 0x041fe40000001818 */
[----:B------:R-:W-:Y:S04]  /*6b170*/  STL.64 [R1+0x45d8], R10 ;  /* 0x0045d80a01007387 */ /* 0x000fe80000100a00 */
[----:B------:R3:W-:Y:S02]  /*6b180*/  STL.64 [R1+0x45d0], R8 ;  /* 0x0045d00801007387 */ /* 0x0007e40000100a00 */
[C---:B---3--:R-:W-:Y:S11]  /*6b190*/  HMMA.16816.F32 R8, R28.reuse, R12, R44 ;  /* 0x0000000c1c08723c */ /* 0x048ff6000000182c */
[----:B------:R-:W-:Y:S04]  /*6b1a0*/  STL.64 [R1+0x840], R4 ;  /* 0x0008400401007387 */ /* 0x000fe80000100a00 */
[----:B------:R0:W-:Y:S02]  /*6b1b0*/  STL.64 [R1+0x848], R6 ;  /* 0x0008480601007387 */ /* 0x0001e40000100a00 */
[C---:B0-----:R-:W-:Y:S02]  /*6b1c0*/  HMMA.16816.F32 R4, R28.reuse, R14, R40 ;  /* 0x0000000e1c04723c */ /* 0x041fe40000001828 */
[----:B------:R-:W-:Y:S04]  /*6b1d0*/  STL.64 [R1+0x45e8], R14 ;  /* 0x0045e80e01007387 */ /* 0x000fe80000100a00 */
[----:B------:R-:W-:Y:S04]  /*6b1e0*/  STL.64 [R1+0x820], R8 ;  /* 0x0008200801007387 */ /* 0x000fe80000100a00 */
[----:B------:R0:W-:Y:S04]  /*6b1f0*/  STL.64 [R1+0x828], R10 ;  /* 0x0008280a01007387 */ /* 0x0001e80000100a00 */
[----:B------:R-:W-:Y:S01]  /*6b200*/  STL.64 [R1+0x45e0], R12 ;  /* 0x0045e00c01007387 */ /* 0x000fe20000100a00 */
[C---:B0-----:R-:W-:Y:S04]  /*6b210*/  HMMA.16816.F32 R8, R28.reuse, R16, R52 ;  /* 0x000000101c08723c */ /* 0x041fe80000001834 */
[----:B------:R-:W-:Y:S04]  /*6b220*/  STL.64 [R1+0x810], R4 ;  /* 0x0008100401007387 */ /* 0x000fe80000100a00 */
[----:B------:R0:W-:Y:S02]  /*6b230*/  STL.64 [R1+0x818], R6 ;  /* 0x0008180601007387 */ /* 0x0001e40000100a00 */
[C---:B0-----:R-:W-:Y:S02]  /*6b240*/  HMMA.16816.F32 R4, R28.reuse, R18, R48 ;  /* 0x000000121c04723c */ /* 0x041fe40000001830 */
[----:B------:R-:W-:Y:S07]  /*6b250*/  STL.64 [R1+0x4608], R18 ;  /* 0x0046081201007387 */ /* 0x000fee0000100a00 */
[----:B------:R-:W-:Y:S04]  /*6b260*/  STL.64 [R1+0x800], R8 ;  /* 0x0008000801007387 */ /* 0x000fe80000100a00 */
[----:B------:R-:W-:Y:S04]  /*6b270*/  STL.64 [R1+0x808], R10 ;  /* 0x0008080a01007387 */ /* 0x000fe80000100a00 */
[----:B------:R-:W-:Y:S04]  /*6b280*/  STL.64 [R1+0x4600], R16 ;  /* 0x0046001001007387 */ /* 0x000fe80000100a00 */
[----:B------:R-:W-:Y:S04]  /*6b290*/  STL.64 [R1+0x7f0], R4 ;  /* 0x0007f00401007387 */ /* 0x000fe80000100a00 */
[----:B------:R4:W-:Y:S04]  /*6b2a0*/  STL.64 [R1+0x7f8], R6 ;  /* 0x0007f80601007387 */ /* 0x0009e80000100a00 */
[----:B------:R-:W2:Y:S01]  /*6b2b0*/  LDL.LU R48, [R1+0x6f0] ;  /* 0x0006f00001307983 */ /* 0x000ea20000300800 */
[----:B----4-:R-:W-:-:S15]  /*6b2c0*/  HMMA.16816.F32 R4, R28, R20, R56 ;  /* 0x000000141c04723c */ /* 0x010fde0000001838 */
        /* <DEDUP_REMOVED lines=58> */
[----:B------:R-:W-:Y:S04]  /*6b670*/  STL.64 [R1+0x7c0], R24 ;  /* 0x0007c01801007387 */ /* 0x000fe80000100a00 */
[----:B------:R0:W-:Y:S04]  /*6b680*/  STL.64 [R1+0x7c8], R26 ;  /* 0x0007c81a01007387 */ /* 0x0001e80000100a00 */
[----:B0-----:R-:W4:Y:S04]  /*6b690*/  LDL.LU.64 R26, [R1+0x4628] ;  /* 0x00462800011a7983 */ /* 0x001f280000300a00 */
[----:B------:R-:W3:Y:S04]  /*6b6a0*/  LDL.LU.64 R24, [R1+0x4620] ;  /* 0x0046200001187983 */ /* 0x000ee80000300a00 */
[----:B------:R-:W-:Y:S04]  /*6b6b0*/  STL.64 [R1+0x45a8], R22 ;  /* 0x0045a81601007387 */ /* 0x000fe80000100a00 */
[----:B------:R0:W-:Y:S04]  /*6b6c0*/  STL.64 [R1+0x45a0], R20 ;  /* 0x0045a01401007387 */ /* 0x0001e80000100a00 */
[----:B0-----:R-:W4:Y:S04]  /*6b6d0*/  LDL.LU R20, [R1+0x730] ;  /* 0x0007300001147983 */ /* 0x001f280000300800 */
[----:B------:R-:W4:Y:S04]  /*6b6e0*/  LDL.LU R21, [R1+0x734] ;  /* 0x0007340001157983 */ /* 0x000f280000300800 */
[----:B------:R-:W4:Y:S04]  /*6b6f0*/  LDL.LU R22, [R1+0x738] ;  /* 0x0007380001167983 */ /* 0x000f280000300800 */
[----:B------:R-:W4:Y:S01]  /*6b700*/  LDL.LU R23, [R1+0x73c] ;  /* 0x00073c0001177983 */ /* 0x000f220000300800 */
[----:B--2---:R-:W-:-:S02]  /*6b710*/  IMAD R38, R38, 0x100, R37 ;  /* 0x0000010026267824 */ /* 0x004fc400078e0225 */
[----:B------:R-:W-:Y:S02]  /*6b720*/  IMAD R39, R39, 0x100, R32 ;  /* 0x0000010027277824 */ /* 0x000fe400078e0220 */
[----:B------:R-:W-:Y:S01]  /*6b730*/  IMAD R60, R60, 0x100, R33 ;  /* 0x000001003c3c7824 */ /* 0x000fe200078e0221 */
[C---:B---3--:R-:W-:Y:S08]  /*6b740*/  HMMA.16816.F32 R48, R28.reuse, R24, R48 ;  /* 0x000000181c30723c */ /* 0x048ff00000001830 */
[C---:B----4-:R-:W-:Y:S11]  /*6b750*/  HMMA.16816.F32 R16, R28.reuse, R26, R16 ;  /* 0x0000001a1c10723c */ /* 0x050ff60000001810 */
[----:B------:R-:W-:Y:S04]  /*6b760*/  STL.64 [R1+0x7a0], R48 ;  /* 0x0007a03001007387 */ /* 0x000fe80000100a00 */
[----:B------:R0:W-:Y:S04]  /*6b770*/  STL.64 [R1+0x7a8], R50 ;  /* 0x0007a83201007387 */ /* 0x0001e80000100a00 */
[----:B0-----:R-:W2:Y:S04]  /*6b780*/  LDL.LU.64 R50, [R1+0x4618] ;  /* 0x0046180001327983 */ /* 0x001ea80000300a00 */
[----:B------:R-:W2:Y:S04]  /*6b790*/  LDL.LU.64 R48, [R1+0x4610] ;  /* 0x0046100001307983 */ /* 0x000ea80000300a00 */
[----:B------:R-:W-:Y:S04]  /*6b7a0*/  STL.64 [R1+0x790], R16 ;  /* 0x0007901001007387 */ /* 0x000fe80000100a00 */
[----:B------:R0:W-:Y:S04]  /*6b7b0*/  STL.64 [R1+0x798], R18 ;  /* 0x0007981201007387 */ /* 0x0001e80000100a00 */
[----:B0-----:R-:W3:Y:S04]  /*6b7c0*/  LDL.LU.64 R18, [R1+0x4608] ;  /* 0x0046080001127983 */ /* 0x001ee80000300a00 */
[----:B------:R-:W4:Y:S04]  /*6b7d0*/  LDL.LU.64 R16, [R1+0x4600] ;  /* 0x0046000001107983 */ /* 0x000f280000300a00 */
        /* <DEDUP_REMOVED lines=9> */
[----:B------:R-:W-:Y:S01]  /*6b870*/  IMAD R61, R0, 0x100, R61 ;  /* 0x00000100003d7824 */ /* 0x000fe200078e023d */
[----:B--2---:R-:W-:Y:S02]  /*6b880*/  HMMA.16816.F32 R28, R28, R32, R12 ;  /* 0x000000201c1c723c */ /* 0x004fe4000000180c */
[----:B------:R-:W2:Y:S04]  /*6b890*/  LDL.LU.64 R14, [R1+0x45e8] ;  /* 0x0045e800010e7983 */ /* 0x000ea80000300a00 */
[----:B------:R-:W2:-:S13]  /*6b8a0*/  LDL.LU.64 R12, [R1+0x45e0] ;  /* 0x0045e000010c7983 */ /* 0x000e9a0000300a00 */
[----:B------:R0:W-:Y:S04]  /*6b8b0*/  STL.64 [R1+0x780], R28 ;  /* 0x0007801c01007387 */ /* 0x0001e80000100a00 */
[----:B------:R1:W-:Y:S01]  /*6b8c0*/  STL.64 [R1+0x788], R30 ;  /* 0x0007881e01007387 */ /* 0x0003e20000100a00 */
[----:B0-----:R-:W-:Y:S02]  /*6b8d0*/  F2FP.F16.E5M2.UNPACK_B R28, R38 ;  /* 0x00000026ff1c723e */ /* 0x001fe400020004ff */
[----:B------:R-:W-:Y:S02]  /*6b8e0*/  F2FP.F16.E5M2.UNPACK_B R29, R39 ;  /* 0x00000027ff1d723e */ /* 0x000fe400020004ff */
[----:B-1----:R-:W-:Y:S02]  /*6b8f0*/  F2FP.F16.E5M2.UNPACK_B R30, R60 ;  /* 0x0000003cff1e723e */ /* 0x002fe400020004ff */
[----:B------:R-:W-:-:S07]  /*6b900*/  F2FP.F16.E5M2.UNPACK_B R31, R61 ;  /* 0x0000003dff1f723e */ /* 0x000fce00020004ff */
[C---:B------:R-:W-:Y:S08]  /*6b910*/  HMMA.16816.F32 R8, R28.reuse, R36, R8 ;  /* 0x000000241c08723c */ /* 0x040ff00000001808 */
[C---:B------:R-:W-:Y:S11]  /*6b920*/  HMMA.16816.F32 R4, R28.reuse, R34, R4 ;  /* 0x000000221c04723c */ /* 0x040ff60000001804 */
[----:B------:R-:W-:Y:S04]  /*6b930*/  STL.64 [R1+0x770], R8 ;  /* 0x0007700801007387 */ /* 0x000fe80000100a00 */
[----:B------:R0:W-:Y:S04]  /*6b940*/  STL.64 [R1+0x778], R10 ;  /* 0x0007780a01007387 */ /* 0x0001e80000100a00 */
[----:B0-----:R-:W2:Y:S04]  /*6b950*/  LDL.LU.64 R10, [R1+0x45d8] ;  /* 0x0045d800010a7983 */ /* 0x001ea80000300a00 */
[----:B------:R-:W2:Y:S04]  /*6b960*/  LDL.LU.64 R8, [R1+0x45d0] ;  /* 0x0045d00001087983 */ /* 0x000ea80000300a00 */
[----:B------:R-:W-:Y:S04]  /*6b970*/  STL.64 [R1+0x750], R4 ;  /* 0x0007500401007387 */ /* 0x000fe80000100a00 */
[----:B------:R0:W-:Y:S04]  /*6b980*/  STL.64 [R1+0x758], R6 ;  /* 0x0007580601007387 */ /* 0x0001e80000100a00 */
[----:B0-----:R-:W2:Y:S04]  /*6b990*/  LDL.LU.64 R6, [R1+0x45c8] ;  /* 0x0045c80001067983 */ /* 0x001ea80000300a00 */
[----:B------:R-:W2:Y:S04]  /*6b9a0*/  LDL.LU.64 R4, [R1+0x45c0] ;  /* 0x0045c00001047983 */ /* 0x000ea80000300a00 */
[----:B------:R-:W-:Y:S04]  /*6b9b0*/  STL.64 [R1+0x4578], R34 ;  /* 0x0045782201007387 */ /* 0x000fe80000100a00 */
[----:B------:R0:W-:Y:S02]  /*6b9c0*/  STL.64 [R1+0x4570], R32 ;  /* 0x0045702001007387 */ /* 0x0001e40000100a00 */
[----:B0-----:R-:W-:-:S15]  /*6b9d0*/  HMMA.16816.F32 R32, R28, R2, R24 ;  /* 0x000000021c20723c */ /* 0x001fde0000001818 */
[----:B------:R-:W-:-:S04]  /*6b9e0*/  NOP ;  /* 0x0000000000007918 */ /* 0x000fc80000000000 */
[----:B------:R-:W-:Y:S04]  /*6b9f0*/  STL.64 [R1+0x740], R32 ;  /* 0x0007402001007387 */ /* 0x000fe80000100a00 */
[----:B------:R-:W-:Y:S01]  /*6ba00*/  STL.64 [R1+0x748], R34 ;  /* 0x0007482201007387 */ /* 0x000fe20000100a00 */
[C---:B--2---:R-:W-:Y:S08]  /*6ba10*/  HMMA.16816.F32 R24, R28.reuse, R4, R20 ;  /* 0x000000041c18723c */ /* 0x044ff00000001814 */
[C---:B------:R-:W-:Y:S01]  /*6ba20*/  HMMA.16816.F32 R20, R28.reuse, R6, R44 ;  /* 0x000000061c14723c */ /* 0x040fe2000000182c */
[----:B------:R-:W-:Y:S10]  /*6ba30*/  STL.64 [R1+0x4598], R6 ;  /* 0x0045980601007387 */ /* 0x000ff40000100a00 */
[----:B------:R-:W-:Y:S04]  /*6ba40*/  STL.64 [R1+0x730], R24 ;  /* 0x0007301801007387 */ /* 0x000fe80000100a00 */
[----:B------:R-:W-:Y:S04]  /*6ba50*/  STL.64 [R1+0x738], R26 ;  /* 0x0007381a01007387 */ /* 0x000fe80000100a00 */
[----:B------:R-:W-:Y:S04]  /*6ba60*/  STL.64 [R1+0x4590], R4 ;  /* 0x0045900401007387 */ /* 0x000fe80000100a00 */
[----:B------:R-:W-:Y:S04]  /*6ba70*/  STL.64 [R1+0x6e0], R20 ;  /* 0x0006e01401007387 */ /* 0x000fe80000100a00 */
[----:B------:R0:W-:Y:S02]  /*6ba80*/  STL.64 [R1+0x6e8], R22 ;  /* 0x0006e81601007387 */ /* 0x0001e40000100a00 */
[C---:B0-----:R-:W-:Y:S08]  /*6ba90*/  HMMA.16816.F32 R20, R28.reuse, R8, R40 ;  /* 0x000000081c14723c */ /* 0x041ff00000001828 */
[C---:B------:R-:W-:Y:S01]  /*6baa0*/  HMMA.16816.F32 R4, R28.reuse, R10, R52 ;  /* 0x0000000a1c04723c */ /* 0x040fe20000001834 */
[----:B------:R-:W-:Y:S10]  /*6bab0*/  STL.64 [R1+0x45b8], R10 ;  /* 0x0045b80a01007387 */ /* 0x000ff40000100a00 */
[----:B------:R-:W-:Y:S04]  /*6bac0*/  STL.64 [R1+0x690], R20 ;  /* 0x0006901401007387 */ /* 0x000fe80000100a00 */
[----:B------:R-:W-:Y:S04]  /*6bad0*/  STL.64 [R1+0x698], R22 ;  /* 0x0006981601007387 */ /* 0x000fe80000100a00 */
[----:B------:R0:W-:Y:S04]  /*6bae0*/  STL.64 [R1+0x45b0], R8 ;  /* 0x0045b00801007387 */ /* 0x0001e80000100a00 */
[----:B------:R-:W-:Y:S04]  /*6baf0*/  STL.64 [R1+0x680], R4 ;  /* 0x0006800401007387 */ /* 0x000fe80000100a00 */
[----:B------:R1:W-:Y:S01]  /*6bb00*/  STL.64 [R1+0x688], R6 ;  /* 0x0006880601007387 */ /* 0x0003e20000100a00 */
[C---:B0-----:R-:W-:Y:S08]  /*6bb10*/  HMMA.16816.F32 R8, R28.reuse, R12, R48 ;  /* 0x0000000c1c08723c */ /* 0x041ff00000001830 */
[C---:B-1----:R-:W-:Y:S01]  /*6bb20*/  HMMA.16816.F32 R4, R28.reuse, R14, R56 ;  /* 0x0000000e1c04723c */ /* 0x042fe20000001838 */
[----:B------:R-:W2:Y:S10]  /*6bb30*/  LDL.LU R48, [R1+0x590] ;  /* 0x0005900001307983 */ /* 0x000eb40000300800 */
        /* <DEDUP_REMOVED lines=21> */
[----:B-1----:R-:W4:Y:S04]  /*6bc90*/  LDL.LU R10, [R1+0x6c8] ;  /* 0x0006c800010a7983 */ /* 0x002f280000300800 */
        /* <DEDUP_REMOVED lines=28> */
[----:B0-----:R-:W2:Y:S04]  /*6be60*/  LDL.LU R12, [R1+0x5d0] ;  /* 0x0005d000010c7983 */ /* 0x001ea80000300800 */
[----:B------:R-:W2:Y:S04]  /*6be70*/  LDL.LU R13, [R1+0x5d4] ;  /* 0x0005d400010d7983 */ /* 0x000ea80000300800 */
[----:B------:R-:W2:Y:S04]  /*6be80*/  LDL.LU R14, [R1+0x5d8] ;  /* 0x0005d800010e7983 */ /* 0x000ea80000300800 */
[----:B------:R-:W2:Y:S01]  /*6be90*/  LDL.LU R15, [R1+0x5dc] ;  /* 0x0005dc00010f7983 */ /* 0x000ea20000300800 */
[C---:B---3--:R-:W-:Y:S08]  /*6bea0*/  HMMA.16816.F32 R20, R28.reuse, R18, R20 ;  /* 0x000000121c14723c */ /* 0x048ff00000001814 */
[----:B----4-:R-:W-:-:S15]  /*6beb0*/  HMMA.16816.F32 R8, R28, R16, R8 ;  /* 0x000000101c08723c */ /* 0x010fde0000001808 */
        /* <DEDUP_REMOVED lines=8> */
[----:B------:R-:W2:Y:S04]  /*6bf40*/  LDL.LU.64 R20, [R1+0x45a0] ;  /* 0x0045a00001147983 */ /* 0x000ea80000300a00 */
[----:B------:R0:W-:Y:S04]  /*6bf50*/  STL.64 [R1+0x4540], R18 ;  /* 0x0045401201007387 */ /* 0x0001e80000100a00 */
[----:B0-----:R-:W3:Y:S04]  /*6bf60*/  LDL.LU R18, [R1+0x1400] ;  /* 0x0014000001127983 */ /* 0x001ee80000300800 */
[----:B------:R-:W3:Y:S04]  /*6bf70*/  LDL.LU R19, [R1+0x1408] ;  /* 0x0014080001137983 */ /* 0x000ee80000300800 */
[----:B------:R0:W-:Y:S04]  /*6bf80*/  STL.64 [R1+0x4538], R16 ;  /* 0x0045381001007387 */ /* 0x0001e80000100a00 */
[----:B0-----:R-:W3:Y:S01]  /*6bf90*/  LDL.LU R17, [R1+0x13f8] ;  /* 0x0013f80001117983 */ /* 0x001ee20000300800 */
[C---:B--2---:R-:W-:Y:S08]  /*6bfa0*/  HMMA.16816.F32 R4, R28.reuse, R20, R4 ;  /* 0x000000141c04723c */ /* 0x044ff00000001804 */
        /* <DEDUP_REMOVED lines=30> */
[----:B--2---:R-:W-:Y:S01]  /*6c190*/  HMMA.16816.F32 R12, R28, R32, R12 ;  /* 0x000000201c0c723c */ /* 0x004fe2000000180c */
[----:B------:R-:W-:-:S02]  /*6c1a0*/  F2FP.F16.E5M2.UNPACK_B R28, R38 ;  /* 0x00000026ff1c723e */ /* 0x000fc400020004ff */
[----:B------:R-:W-:Y:S02]  /*6c1b0*/  F2FP.F16.E5M2.UNPACK_B R29, R39 ;  /* 0x00000027ff1d723e */ /* 0x000fe400020004ff */
[----:B------:R-:W-:Y:S02]  /*6c1c0*/  F2FP.F16.E5M2.UNPACK_B R30, R60 ;  /* 0x0000003cff1e723e */ /* 0x000fe400020004ff */
[----:B------:R-:W-:-:S07]  /*6c1d0*/  F2FP.F16.E5M2.UNPACK_B R31, R61 ;  /* 0x0000003dff1f723e */ /* 0x000fce00020004ff */
[C---:B------:R-:W-:Y:S05]  /*6c1e0*/  HMMA.16816.F32 R16, R28.reuse, R36, R44 ;  /* 0x000000241c10723c */ /* 0x040fea000000182c */
[----:B------:R-:W-:Y:S04]  /*6c1f0*/  STL.64 [R1+0x5d0], R12 ;  /* 0x0005d00c01007387 */ /* 0x000fe80000100a00 */
[----:B------:R0:W-:Y:S02]  /*6c200*/  STL.64 [R1+0x5d8], R14 ;  /* 0x0005d80e01007387 */ /* 0x0001e40000100a00 */
[C---:B0-----:R-:W-:Y:S02]  /*6c210*/  HMMA.16816.F32 R12, R28.reuse, R34, R40 ;  /* 0x000000221c0c723c */ /* 0x041fe40000001828 */
[----:B------:R-:W-:Y:S06]  /*6c220*/  STL.64 [R1+0x4548], R36 ;  /* 0x0045482401007387 */ /* 0x000fec0000100a00 */
[----:B------:R-:W-:Y:S04]  /*6c230*/  STL.64 [R1+0x5c0], R16 ;  /* 0x0005c01001007387 */ /* 0x000fe80000100a00 */
[----:B------:R0:W-:Y:S01]  /*6c240*/  STL.64 [R1+0x5c8], R18 ;  /* 0x0005c81201007387 */ /* 0x0001e20000100a00 */
[C---:B------:R-:W-:Y:S03]  /*6c250*/  HMMA.16816.F32 R20, R28.reuse, R2, R52 ;  /* 0x000000021c14723c */ /* 0x040fe60000001834 */
[----:B------:R-:W-:Y:S04]  /*6c260*/  STL.64 [R1+0x4568], R34 ;  /* 0x0045682201007387 */ /* 0x000fe80000100a00 */
[----:B------:R-:W-:Y:S01]  /*6c270*/  STL.64 [R1+0x4560], R32 ;  /* 0x0045602001007387 */ /* 0x000fe20000100a00 */
[C---:B0-----:R-:W-:Y:S03]  /*6c280*/  HMMA.16816.F32 R16, R28.reuse, R4, R48 ;  /* 0x000000041c10723c */ /* 0x041fe60000001830 */
[----:B------:R-:W-:Y:S04]  /*6c290*/  STL.64 [R1+0x5b0], R12 ;  /* 0x0005b00c01007387 */ /* 0x000fe80000100a00 */
[----:B------:R0:W-:Y:S02]  /*6c2a0*/  STL.64 [R1+0x5b8], R14 ;  /* 0x0005b80e01007387 */ /* 0x0001e40000100a00 */
[C---:B0-----:R-:W-:Y:S02]  /*6c2b0*/  HMMA.16816.F32 R12, R28.reuse, R6, R56 ;  /* 0x000000061c0c723c */ /* 0x041fe40000001838 */
        /* <DEDUP_REMOVED lines=74> */
[C---:B------:R-:W-:Y:S11]  /*6c760*/  HMMA.16816.F32 R16, R28.reuse, R14, R16 ;  /* 0x0000000e1c10723c */ /* 0x040ff60000001810 */
[----:B------:R0:W-:Y:S04]  /*6c770*/  STL.64 [R1+0x540], R36 ;  /* 0x0005402401007387 */ /* 0x0001e80000100a00 */
[----:B------:R-:W-:Y:S04]  /*6c780*/  STL.64 [R1+0x548], R38 ;  /* 0x0005482601007387 */ /* 0x000fe80000100a00 */
[----:B0-----:R-:W2:Y:S04]  /*6c790*/  LDL.LU.64 R36, [R1+0x4548] ;  /* 0x0045480001247983 */ /* 0x001ea80000300a00 */
        /* <DEDUP_REMOVED lines=11> */
[----:B------:R-:W-:Y:S11]  /*6c850*/  HMMA.16816.F32 R20, R28, R18, R20 ;  /* 0x000000121c14723c */ /* 0x000ff60000001814 */
[----:B------:R-:W-:Y:S04]  /*6c860*/  STL.64 [R1+0x520], R24 ;  /* 0x0005201801007387 */ /* 0x000fe80000100a00 */
[----:B------:R0:W-:Y:S04]  /*6c870*/  STL.64 [R1+0x528], R26 ;  /* 0x0005281a01007387 */ /* 0x0001e80000100a00 */
[----:B0-----:R-:W2:Y:S04]  /*6c880*/  LDL.LU.64 R26, [R1+0x4530] ;  /* 0x00453000011a7983 */ /* 0x001ea80000300a00 */
[----:B------:R-:W2:Y:S04]  /*6c890*/  LDL.LU.64 R24, [R1+0x4528] ;  /* 0x0045280001187983 */ /* 0x000ea80000300a00 */
        /* <DEDUP_REMOVED lines=10> */
[C---:B---3--:R-:W-:Y:S08]  /*6c940*/  HMMA.16816.F32 R12, R28.reuse, R20, R12 ;  /* 0x000000141c0c723c */ /* 0x048ff0000000180c */
[C---:B--2---:R-:W-:Y:S01]  /*6c950*/  HMMA.16816.F32 R8, R28.reuse, R22, R8 ;  /* 0x000000161c08723c */ /* 0x044fe20000001808 */
        /* <DEDUP_REMOVED lines=11> */
[----:B------:R-:W-:Y:S04]  /*6ca10*/  STL.64 [R1+0x44b0], R24 ;  /* 0x0044b01801007387 */ /* 0x000fe80000100a00 */
[----:B------:R-:W-:Y:S04]  /*6ca20*/  STL.64 [R1+0x4a0], R4 ;  /* 0x0004a00401007387 */ /* 0x000fe80000100a00 */
[----:B------:R4:W-:Y:S02]  /*6ca30*/  STL.64 [R1+0x4a8], R6 ;  /* 0x0004a80601007387 */ /* 0x0009e40000100a00 */
[----:B----4-:R-:W-:Y:S01]  /*6ca40*/  HMMA.16816.F32 R4, R28, R32, R48 ;  /* 0x000000201c04723c */ /* 0x010fe20000001830 */
[----:B------:R-:W-:-:S02]  /*6ca50*/  F2FP.F16.E5M2.UNPACK_B R28, R38 ;  /* 0x00000026ff1c723e */ /* 0x000fc400020004ff */
[----:B------:R-:W-:Y:S02]  /*6ca60*/  F2FP.F16.E5M2.UNPACK_B R29, R39 ;  /* 0x00000027ff1d723e */ /* 0x000fe400020004ff */
[----:B------:R-:W-:Y:S02]  /*6ca70*/  F2FP.F16.E5M2.UNPACK_B R30, R60 ;  /* 0x0000003cff1e723e */ /* 0x000fe400020004ff */
[----:B------:R-:W-:-:S12]  /*6ca80*/  F2FP.F16.E5M2.UNPACK_B R31, R61 ;  /* 0x0000003dff1f723e */ /* 0x000fd800020004ff */
[----:B------:R-:W-:Y:S04]  /*6ca90*/  STL.64 [R1+0x490], R4 ;  /* 0x0004900401007387 */ /* 0x000fe80000100a00 */
[----:B------:R0:W-:Y:S02]  /*6caa0*/  STL.64 [R1+0x498], R6 ;  /* 0x0004980601007387 */ /* 0x0001e40000100a00 */
[----:B0-----:R-:W-:Y:S02]  /*6cab0*/  HMMA.16816.F32 R4, R28, R36, R56 ;  /* 0x000000241c04723c */ /* 0x001fe40000001838 */
[----:B------:R-:W-:Y:S04]  /*6cac0*/  STL.64 [R1+0x44d0], R36 ;  /* 0x0044d02401007387 */ /* 0x000fe80000100a00 */
[----:B------:R-:W2:-:S13]  /*6cad0*/  LDL.LU R40, [R1+0x350] ;  /* 0x0003500001287983 */ /* 0x000e9a0000300800 */
[----:B------:R0:W-:Y:S04]  /*6cae0*/  STL.64 [R1+0x480], R4 ;  /* 0x0004800401007387 */ /* 0x0001e80000100a00 */
[----:B------:R1:W-:Y:S04]  /*6caf0*/  STL.64 [R1+0x488], R6 ;  /* 0x0004880601007387 */ /* 0x0003e80000100a00 */
        /* <DEDUP_REMOVED lines=123> */
[----:B---3--:R-:W-:Y:S03]  /*6d2b0*/  HMMA.16816.F32 R12, R28, R18, R12 ;  /* 0x000000121c0c723c */ /* 0x008fe6000000180c */
[----:B------:R-:W-:Y:S04]  /*6d2c0*/  STL.64 [R1+0x4438], R18 ;  /* 0x0044381201007387 */ /* 0x000fe80000100a00 */
[----:B------:R-:W-:-:S12]  /*6d2d0*/  STL.64 [R1+0x4430], R16 ;  /* 0x0044301001007387 */ /* 0x000fd80000100a00 */
[----:B------:R-:W-:Y:S04]  /*6d2e0*/  STL.64 [R1+0x3a0], R12 ;  /* 0x0003a00c01007387 */ /* 0x000fe80000100a00 */
[----:B------:R-:W-:Y:S01]  /*6d2f0*/  STL.64 [R1+0x3a8], R14 ;  /* 0x0003a80e01007387 */ /* 0x000fe20000100a00 */
[----:B------:R-:W-:Y:S02]  /*6d300*/  IMAD R39, R48, 0x100, R55 ;  /* 0x0000010030277824 */ /* 0x000fe400078e0237 */
[----:B------:R-:W-:Y:S02]  /*6d310*/  IMAD R60, R50, 0x100, R49 ;  /* 0x00000100323c7824 */ /* 0x000fe400078e0231 */
[----:B------:R-:W-:Y:S01]  /*6d320*/  IMAD R61, R0, 0x100, R51 ;  /* 0x00000100003d7824 */ /* 0x000fe200078e0233 */
[C---:B--2---:R-:W-:Y:S08]  /*6d330*/  HMMA.16816.F32 R8, R28.reuse, R20, R8 ;  /* 0x000000141c08723c */ /* 0x044ff00000001808 */
[C---:B------:R-:W-:Y:S01]  /*6d340*/  HMMA.16816.F32 R4, R28.reuse, R22, R4 ;  /* 0x000000161c04723c */ /* 0x040fe20000001804 */
[----:B------:R-:W-:Y:S10]  /*6d350*/  STL.64 [R1+0x4458], R22 ;  /* 0x0044581601007387 */ /* 0x000ff40000100a00 */
[----:B------:R-:W-:Y:S04]  /*6d360*/  STL.64 [R1+0x390], R8 ;  /* 0x0003900801007387 */ /* 0x000fe80000100a00 */
[----:B------:R4:W-:Y:S04]  /*6d370*/  STL.64 [R1+0x398], R10 ;  /* 0x0003980a01007387 */ /* 0x0009e80000100a00 */
[----:B------:R-:W-:Y:S04]  /*6d380*/  STL.64 [R1+0x4450], R20 ;  /* 0x0044501401007387 */ /* 0x000fe80000100a00 */
[----:B------:R-:W-:Y:S04]  /*6d390*/  STL.64 [R1+0x380], R4 ;  /* 0x0003800401007387 */ /* 0x000fe80000100a00 */
[----:B------:R0:W-:Y:S01]  /*6d3a0*/  STL.64 [R1+0x388], R6 ;  /* 0x0003880601007387 */ /* 0x0001e20000100a00 */
[C---:B----4-:R-:W-:Y:S08]  /*6d3b0*/  HMMA.16816.F32 R8, R28.reuse, R24, R44 ;  /* 0x000000181c08723c */ /* 0x050ff0000000182c */
        /* <DEDUP_REMOVED lines=36> */
[----:B------:R-:W2:Y:S01]  /*6d600*/  LDL.LU R51, [R1+0x33c] ;  /* 0x00033c0001337983 */ /* 0x000ea20000300800 */
[----:B------:R-:W-:-:S03]  /*6d610*/  IMAD R38, R54, 0x100, R53 ;  /* 0x0000010036267824 */ /* 0x000fc600078e0235 */
[----:B------:R-:W3:Y:S01]  /*6d620*/  LDL.LU R20, [R1+0x300] ;  /* 0x0003000001147983 */ /* 0x000ee20000300800 */
[----:B------:R-:W-:Y:S02]  /*6d630*/  F2FP.F16.E5M2.UNPACK_B R29, R39 ;  /* 0x00000027ff1d723e */ /* 0x000fe400020004ff */
[----:B------:R-:W-:Y:S02]  /*6d640*/  F2FP.F16.E5M2.UNPACK_B R30, R60 ;  /* 0x0000003cff1e723e */ /* 0x000fe400020004ff */
[----:B------:R-:W-:Y:S02]  /*6d650*/  F2FP.F16.E5M2.UNPACK_B R31, R61 ;  /* 0x0000003dff1f723e */ /* 0x000fe400020004ff */
[----:B------:R-:W-:Y:S01]  /*6d660*/  F2FP.F16.E5M2.UNPACK_B R28, R38 ;  /* 0x00000026ff1c723e */ /* 0x000fe200020004ff */
        /* <DEDUP_REMOVED lines=24> */
[----:B------:R-:W-:Y:S01]  /*6d7f0*/  STL [R1+0x4404], R33 ;  /* 0x0044042101007387 */ /* 0x000fe20000100800 */
[C---:B--2---:R-:W-:Y:S08]  /*6d800*/  HMMA.16816.F32 R48, R28.reuse, R36, R48 ;  /* 0x000000241c30723c */ /* 0x044ff00000001830 */
[C---:B---3--:R-:W-:Y:S08]  /*6d810*/  HMMA.16816.F32 R24, R28.reuse, R34, R24 ;  /* 0x000000221c18723c */ /* 0x048ff00000001818 */
[C---:B------:R-:W-:Y:S03]  /*6d820*/  HMMA.16816.F32 R4, R28.reuse, R2, R4 ;  /* 0x000000021c04723c */ /* 0x040fe60000001804 */
        /* <DEDUP_REMOVED lines=8> */
[----:B------:R-:W2:Y:S04]  /*6d8b0*/  LDL.LU.64 R24, [R1+0x4470] ;  /* 0x0044700001187983 */ /* 0x000ea80000300a00 */
[----:B------:R-:W-:Y:S04]  /*6d8c0*/  STL.64 [R1+0x310], R4 ;  /* 0x0003100401007387 */ /* 0x000fe80000100a00 */
[----:B------:R0:W-:Y:S04]  /*6d8d0*/  STL.64 [R1+0x318], R6 ;  /* 0x0003180601007387 */ /* 0x0001e80000100a00 */
[----:B0-----:R-:W2:Y:S04]  /*6d8e0*/  LDL.LU.64 R6, [R1+0x4468] ;  /* 0x0044680001067983 */ /* 0x001ea80000300a00 */
[----:B------:R-:W4:Y:S02]  /*6d8f0*/  LDL.LU.64 R4, [R1+0x4460] ;  /* 0x0044600001047983 */ /* 0x000f240000300a00 */
[C---:B----4-:R-:W-:Y:S08]  /*6d900*/  HMMA.16816.F32 R20, R28.reuse, R4, R20 ;  /* 0x000000041c14723c */ /* 0x050ff00000001814 */
[C---:B--2---:R-:W-:Y:S11]  /*6d910*/  HMMA.16816.F32 R8, R28.reuse, R6, R8 ;  /* 0x000000061c08723c */ /* 0x044ff60000001808 */
        /* <DEDUP_REMOVED lines=22> */
[----:B0-----:R-:W3:Y:S04]  /*6da80*/  LDL.LU.64 R14, [R1+0x4428] ;  /* 0x00442800010e7983 */ /* 0x001ee80000300a00 */
[----:B------:R-:W2:Y:S04]  /*6da90*/  LDL.LU.64 R12, [R1+0x4420] ;  /* 0x00442000010c7983 */ /* 0x000ea80000300a00 */
[----:B------:R-:W-:Y:S04]  /*6daa0*/  STL.64 [R1+0x43b0], R10 ;  /* 0x0043b00a01007387 */ /* 0x000fe80000100a00 */
[----:B------:R0:W-:Y:S04]  /*6dab0*/  STL.64 [R1+0x43a8], R8 ;  /* 0x0043a80801007387 */ /* 0x0001e80000100a00 */
[----:B0-----:R-:W2:Y:S04]  /*6dac0*/  LDL.LU R8, [R1+0x2b0] ;  /* 0x0002b00001087983 */ /* 0x001ea80000300800 */
[----:B------:R-:W2:Y:S04]  /*6dad0*/  LDL.LU R9, [R1+0x2b4] ;  /* 0x0002b40001097983 */ /* 0x000ea80000300800 */
[----:B------:R-:W2:Y:S04]  /*6dae0*/  LDL.LU R10, [R1+0x2b8] ;  /* 0x0002b800010a7983 */ /* 0x000ea80000300800 */
[----:B------:R-:W2:Y:S01]  /*6daf0*/  LDL.LU R11, [R1+0x2bc] ;  /* 0x0002bc00010b7983 */ /* 0x000ea20000300800 */
[C---:B---3--:R-:W-:Y:S08]  /*6db00*/  HMMA.16816.F32 R4, R28.reuse, R14, R4 ;  /* 0x0000000e1c04723c */ /* 0x048ff00000001804 */
[----:B--2---:R-:W-:Y:S01]  /*6db10*/  HMMA.16816.F32 R8, R28, R12, R8 ;  /* 0x0000000c1c08723c */ /* 0x004fe20000001808 */
[----:B------:R-:W-:-:S15]  /*6db20*/  STL.64 [R1+0x43d0], R14 ;  /* 0x0043d00e01007387 */ /* 0x000fde0000100a00 */
[----:B------:R-:W-:-:S03]  /*6db30*/  NOP ;  /* 0x0000000000007918 */ /* 0x000fc60000000000 */
[----:B------:R-:W-:Y:S04]  /*6db40*/  STL.64 [R1+0x2b0], R8 ;  /* 0x0002b00801007387 */ /* 0x000fe80000100a00 */
[----:B------:R0:W-:Y:S04]  /*6db50*/  STL.64 [R1+0x2b8], R10 ;  /* 0x0002b80a01007387 */ /* 0x0001e80000100a00 */
[----:B------:R-:W-:Y:S04]  /*6db60*/  STL.64 [R1+0x43c8], R12 ;  /* 0x0043c80c01007387 */ /* 0x000fe80000100a00 */
[----:B------:R-:W-:Y:S04]  /*6db70*/  STL.64 [R1+0x2a0], R4 ;  /* 0x0002a00401007387 */ /* 0x000fe80000100a00 */
[----:B------:R1:W-:Y:S01]  /*6db80*/  STL.64 [R1+0x2a8], R6 ;  /* 0x0002a80601007387 */ /* 0x0003e20000100a00 */
[C---:B0-----:R-:W-:Y:S08]  /*6db90*/  HMMA.16816.F32 R8, R28.reuse, R16, R44 ;  /* 0x000000101c08723c */ /* 0x041ff0000000182c */
[C---:B-1----:R-:W-:Y:S01]  /*6dba0*/  HMMA.16816.F32 R4, R28.reuse, R18, R40 ;  /* 0x000000121c04723c */ /* 0x042fe20000001828 */
        /* <DEDUP_REMOVED lines=17> */
[----:B------:R-:W-:Y:S04]  /*6dcc0*/  STL.64 [R1+0x250], R4 ;  /* 0x0002500401007387 */ /* 0x000fe80000100a00 */
[----:B------:R-:W-:Y:S04]  /*6dcd0*/  STL.64 [R1+0x258], R6 ;  /* 0x0002580601007387 */ /* 0x000fe80000100a00 */
        /* <DEDUP_REMOVED lines=53> */
[----:B----4-:R-:W-:Y:S01]  /*6e030*/  HMMA.16816.F32 R52, R28, R26, R52 ;  /* 0x0000001a1c34723c */ /* 0x010fe20000001834 */
[----:B--2---:R-:W-:-:S02]  /*6e040*/  IMAD R38, R38, 0x100, R37 ;  /* 0x0000010026267824 */ /* 0x004fc400078e0225 */
[----:B---3--:R-:W-:Y:S02]  /*6e050*/  IMAD R39, R39, 0x100, R32 ;  /* 0x0000010027277824 */ /* 0x008fe400078e0220 */
[----:B------:R-:W-:-:S14]  /*6e060*/  IMAD R60, R60, 0x100, R33 ;  /* 0x000001003c3c7824 */ /* 0x000fdc00078e0221 */
[----:B------:R-:W-:Y:S04]  /*6e070*/  STL.64 [R1+0x240], R52 ;  /* 0x0002403401007387 */ /* 0x000fe80000100a00 */
[----:B------:R0:W-:Y:S04]  /*6e080*/  STL.64 [R1+0x248], R54 ;  /* 0x0002483601007387 */ /* 0x0001e80000100a00 */
[----:B0-----:R-:W2:Y:S04]  /*6e090*/  LDL.LU.64 R54, [R1+0x4418] ;  /* 0x0044180001367983 */ /* 0x001ea80000300a00 */
[----:B------:R-:W2:Y:S04]  /*6e0a0*/  LDL.LU.64 R52, [R1+0x4410] ;  /* 0x0044100001347983 */ /* 0x000ea80000300a00 */
[----:B------:R-:W3:Y:S04]  /*6e0b0*/  LDL.LU R37, [R1+0x440c] ;  /* 0x00440c0001257983 */ /* 0x000ee80000300800 */
[----:B------:R-:W4:Y:S04]  /*6e0c0*/  LDL.LU R32, [R1+0x4408] ;  /* 0x0044080001207983 */ /* 0x000f280000300800 */
[----:B------:R-:W4:Y:S01]  /*6e0d0*/  LDL.LU R33, [R1+0x4404] ;  /* 0x0044040001217983 */ /* 0x000f220000300800 */
[----:B------:R-:W-:-:S03]  /*6e0e0*/  IMAD R61, R61, 0x100, R0 ;  /* 0x000001003d3d7824 */ /* 0x000fc600078e0200 */
[----:B------:R-:W2:Y:S01]  /*6e0f0*/  LDL.LU R0, [R1+0x4400] ;  /* 0x0044000001007983 */ /* 0x000ea20000300800 */
[----:B----4-:R-:W-:Y:S03]  /*6e100*/  HMMA.16816.F32 R28, R28, R32, R20 ;  /* 0x000000201c1c723c */ /* 0x010fe60000001814 */
[----:B------:R-:W4:Y:S04]  /*6e110*/  LDL.LU.64 R22, [R1+0x43f8] ;  /* 0x0043f80001167983 */ /* 0x000f280000300a00 */
[----:B------:R-:W4:-:S12]  /*6e120*/  LDL.LU.64 R20, [R1+0x43f0] ;  /* 0x0043f00001147983 */ /* 0x000f180000300a00 */
[----:B------:R0:W-:Y:S04]  /*6e130*/  STL.64 [R1+0x220], R28 ;  /* 0x0002201c01007387 */ /* 0x0001e80000100a00 */
[----:B------:R1:W-:Y:S01]  /*6e140*/  STL.64 [R1+0x228], R30 ;  /* 0x0002281e01007387 */ /* 0x0003e20000100a00 */
[----:B0-----:R-:W-:Y:S02]  /*6e150*/  F2FP.F16.E5M2.UNPACK_B R28, R38 ;  /* 0x00000026ff1c723e */ /* 0x001fe400020004ff */
[----:B------:R-:W-:Y:S02]  /*6e160*/  F2FP.F16.E5M2.UNPACK_B R29, R39 ;  /* 0x00000027ff1d723e */ /* 0x000fe400020004ff */
[----:B-1----:R-:W-:Y:S02]  /*6e170*/  F2FP.F16.E5M2.UNPACK_B R30, R60 ;  /* 0x0000003cff1e723e */ /* 0x002fe400020004ff */
[----:B------:R-:W-:-:S07]  /*6e180*/  F2FP.F16.E5M2.UNPACK_B R31, R61 ;  /* 0x0000003dff1f723e */ /* 0x000fce00020004ff */
[C---:B---3--:R-:W-:Y:S08]  /*6e190*/  HMMA.16816.F32 R36, R28.reuse, R36, R16 ;  /* 0x000000241c24723c */ /* 0x048ff00000001810 */
[C---:B------:R-:W-:Y:S08]  /*6e1a0*/  HMMA.16816.F32 R12, R28.reuse, R34, R12 ;  /* 0x000000221c0c723c */ /* 0x040ff0000000180c */
[----:B------:R-:W-:Y:S01]  /*6e1b0*/  HMMA.16816.F32 R4, R28, R2, R4 ;  /* 0x000000021c04723c */ /* 0x000fe20000001804 */
[----:B------:R-:W3:Y:S04]  /*6e1c0*/  LDL.LU.64 R18, [R1+0x43e8] ;  /* 0x0043e80001127983 */ /* 0x000ee80000300a00 */
[----:B------:R-:W3:Y:S04]  /*6e1d0*/  LDL.LU.64 R16, [R1+0x43e0] ;  /* 0x0043e00001107983 */ /* 0x000ee80000300a00 */
[----:B------:R0:W-:Y:S04]  /*6e1e0*/  STL.64 [R1+0x210], R36 ;  /* 0x0002102401007387 */ /* 0x0001e80000100a00 */
[----:B------:R1:W-:Y:S04]  /*6e1f0*/  STL.64 [R1+0x218], R38 ;  /* 0x0002182601007387 */ /* 0x0003e80000100a00 */
[----:B0-----:R-:W4:Y:S04]  /*6e200*/  LDL.LU R36, [R1] ;  /* 0x0000000001247983 */ /* 0x001f280000300800 */
[----:B------:R-:W4:Y:S04]  /*6e210*/  LDL.LU R37, [R1+0x4] ;  /* 0x0000040001257983 */ /* 0x000f280000300800 */
[----:B-1----:R-:W4:Y:S01]  /*6e220*/  LDL.LU R38, [R1+0x8] ;  /* 0x0000080001267983 */ /* 0x002f220000300800 */
[----:B--2---:R-:W-:-:S03]  /*6e230*/  IMAD.MOV.U32 R39, RZ, RZ, R0 ;  /* 0x000000ffff277224 */ /* 0x004fc600078e0000 */
[----:B------:R-:W2:Y:S04]  /*6e240*/  LDL.LU R0, [R1+0x43d8] ;  /* 0x0043d80001007983 */ /* 0x000ea80000300800 */
[----:B------:R-:W-:Y:S04]  /*6e250*/  STL.64 [R1+0x200], R12 ;  /* 0x0002000c01007387 */ /* 0x000fe80000100a00 */
[----:B------:R0:W-:Y:S04]  /*6e260*/  STL.64 [R1+0x208], R14 ;  /* 0x0002080e01007387 */ /* 0x0001e80000100a00 */
[----:B0-----:R-:W2:Y:S04]  /*6e270*/  LDL.LU.64 R14, [R1+0x43d0] ;  /* 0x0043d000010e7983 */ /* 0x001ea80000300a00 */
        /* <DEDUP_REMOVED lines=10> */
[----:B------:R-:W2:Y:S01]  /*6e320*/  LDL.LU.64 R8, [R1+0x43a8] ;  /* 0x0043a80001087983 */ /* 0x000ea20000300a00 */
[----:B------:R-:W-:Y:S03]  /*6e330*/  HMMA.16816.F32 R4, R28, R6, R40 ;  /* 0x000000061c04723c */ /* 0x000fe60000001828 */
[----:B------:R-:W3:Y:S04]  /*6e340*/  LDL.LU.64 R42, [R1+0x43a0] ;  /* 0x0043a000012a7983 */ /* 0x000ee80000300a00 */
[----:B------:R-:W3:-:S12]  /*6e350*/  LDL.LU.64 R40, [R1+0x4398] ;  /* 0x0043980001287983 */ /* 0x000ed80000300a00 */
[----:B------:R0:W-:Y:S04]  /*6e360*/  STL.64 [R1+0x1c0], R4 ;  /* 0x0001c00401007387 */ /* 0x0001e80000100a00 */
[----:B------:R1:W-:Y:S04]  /*6e370*/  STL.64 [R1+0x1c8], R6 ;  /* 0x0001c80601007387 */ /* 0x0003e80000100a00 */
[----:B0-----:R-:W3:Y:S04]  /*6e380*/  LDL.LU R4, [R1+0x30] ;  /* 0x0000300001047983 */ /* 0x001ee80000300800 */
[----:B------:R-:W3:Y:S04]  /*6e390*/  LDL.LU R5, [R1+0x34] ;  /* 0x0000340001057983 */ /* 0x000ee80000300800 */
[----:B-1----:R-:W3:Y:S04]  /*6e3a0*/  LDL.LU R6, [R1+0x38] ;  /* 0x0000380001067983 */ /* 0x002ee80000300800 */
[----:B------:R-:W3:Y:S01]  /*6e3b0*/  LDL.LU R7, [R1+0x3c] ;  /* 0x00003c0001077983 */ /* 0x000ee20000300800 */
[C---:B------:R-:W-:Y:S08]  /*6e3c0*/  HMMA.16816.F32 R48, R28.reuse, R12, R48 ;  /* 0x0000000c1c30723c */ /* 0x040ff00000001830 */
[C---:B------:R-:W-:Y:S08]  /*6e3d0*/  HMMA.16816.F32 R12, R28.reuse, R14, R56 ;  /* 0x0000000e1c0c723c */ /* 0x040ff00000001838 */
        /* <DEDUP_REMOVED lines=13> */
[----:B------:R-:W-:Y:S04]  /*6e4b0*/  STL.64 [R1+0x160], R48 ;  /* 0x0001603001007387 */ /* 0x000fe80000100a00 */
[----:B------:R0:W-:Y:S04]  /*6e4c0*/  STL.64 [R1+0x168], R50 ;  /* 0x0001683201007387 */ /* 0x0001e80000100a00 */
[----:B0-----:R-:W4:Y:S04]  /*6e4d0*/  LDL.LU.64 R50, [R1+0x4370] ;  /* 0x0043700001327983 */ /* 0x001f280000300a00 */
[----:B------:R-:W4:Y:S04]  /*6e4e0*/  LDL.LU.64 R48, [R1+0x4368] ;  /* 0x0043680001307983 */ /* 0x000f280000300a00 */
[----:B------:R-:W4:Y:S04]  /*6e4f0*/  LDL.LU.64 R58, [R1+0x4360] ;  /* 0x00436000013a7983 */ /* 0x000f280000300a00 */
[----:B------:R-:W4:Y:S01]  /*6e500*/  LDL.LU.64 R56, [R1+0x4358] ;  /* 0x0043580001387983 */ /* 0x000f220000300a00 */
[----:B------:R-:W-:Y:S01]  /*6e510*/  IMAD.MOV.U32 R11, RZ, RZ, R0 ;  /* 0x000000ffff0b7224 */ /* 0x000fe200078e0000 */
[C---:B---3--:R-:W-:Y:S02]  /*6e520*/  HMMA.16816.F32 R4, R28.reuse, R16, R4 ;  /* 0x000000101c04723c */ /* 0x048fe40000001804 */
[----:B------:R-:W3:Y:S04]  /*6e530*/  LDL.LU R16, [R1+0x1478] ;  /* 0x0014780001107983 */ /* 0x000ee80000300800 */
[----:B------:R-:W-:Y:S04]  /*6e540*/  STL.64 [R1+0x140], R12 ;  /* 0x0001400c01007387 */ /* 0x000fe80000100a00 */
[----:B------:R-:W-:Y:S04]  /*6e550*/  STL.64 [R1+0x148], R14 ;  /* 0x0001480e01007387 */ /* 0x000fe80000100a00 */
[----:B------:R-:W3:Y:S05]  /*6e560*/  LDL.LU R2, [R1+0x1474] ;  /* 0x0014740001027983 */ /* 0x000eea0000300800 */
[----:B------:R-:W-:Y:S04]  /*6e570*/  STL.64 [R1+0x120], R4 ;  /* 0x0001200401007387 */ /* 0x000fe80000100a00 */
[----:B------:R0:W-:Y:S04]  /*6e580*/  STL.64 [R1+0x128], R6 ;  /* 0x0001280601007387 */ /* 0x0001e80000100a00 */
[----:B------:R-:W3:Y:S04]  /*6e590*/  LDL.LU R17, [R1+0x1480] ;  /* 0x0014800001117983 */ /* 0x000ee80000300800 */
[----:B------:R-:W3:Y:S04]  /*6e5a0*/  LDL.LU R3, [R1+0x147c] ;  /* 0x00147c0001037983 */ /* 0x000ee80000300800 */
        /* <DEDUP_REMOVED lines=8> */
[----:B------:R-:W-:Y:S04]  /*6e630*/  STL.64 [R1+0xc0], R12 ;  /* 0x0000c00c01007387 */ /* 0x000fe80000100a00 */
[----:B------:R-:W-:Y:S04]  /*6e640*/  STL.64 [R1+0xc8], R14 ;  /* 0x0000c80e01007387 */ /* 0x000fe80000100a00 */
[----:B------:R0:W-:Y:S01]  /*6e650*/  STL [R1+0x88], R10 ;  /* 0x0000880a01007387 */ /* 0x0001e20000100800 */
[----:B------:R-:W-:-:S02]  /*6e660*/  IMAD.MOV.U32 R0, RZ, RZ, R11 ;  /* 0x000000ffff007224 */ /* 0x000fc400078e000b */
[C---:B0-----:R-:W-:Y:S08]  /*6e670*/  HMMA.16816.F32 R8, R28.reuse, R24, R48 ;  /* 0x000000181c08723c */ /* 0x041ff00000001830 */
[----:B------:R-:W-:Y:S01]  /*6e680*/  HMMA.16816.F32 R12, R28, R22, R56 ;  /* 0x000000161c0c723c */ /* 0x000fe20000001838 */
[----:B------:R-:W-:Y:S10]  /*6e690*/  STL [R1+0x3fc0], R0 ;  /* 0x003fc00001007387 */ /* 0x000ff40000100800 */
[----:B------:R-:W-:Y:S08]  /*6e6a0*/  STL.64 [R1], R8 ;  /* 0x0000000801007387 */ /* 0x000ff00000100a00 */
[----:B------:R0:W-:Y:S04]  /*6e6b0*/  STL.64 [R1+0x40], R12 ;  /* 0x0000400c01007387 */ /* 0x0001e80000100a00 */
[----:B------:R1:W-:Y:S04]  /*6e6c0*/  STL.64 [R1+0x48], R14 ;  /* 0x0000480e01007387 */ /* 0x0003e80000100a00 */
[----:B------:R2:W-:Y:S04]  /*6e6d0*/  STL [R1+0x8], R10 ;  /* 0x0000080a01007387 */ /* 0x0005e80000100800 */
[----:B------:R-:W4:Y:S04]  /*6e6e0*/  LDL.LU R36, [R1+0xe20] ;  /* 0x000e200001247983 */ /* 0x000f280000300800 */
[----:B------:R-:W4:Y:S04]  /*6e6f0*/  LDL.LU R37, [R1+0xe24] ;  /* 0x000e240001257983 */ /* 0x000f280000300800 */
[----:B------:R-:W4:Y:S01]  /*6e700*/  LDL.LU R34, [R1+0xe10] ;  /* 0x000e100001227983 */ /* 0x000f220000300800 */
[----:B0-----:R-:W-:-:S02]  /*6e710*/  IMAD.MOV.U32 R12, RZ, RZ, R40 ;  /* 0x000000ffff0c7224 */ /* 0x001fc400078e0028 */
[----:B------:R-:W-:Y:S01]  /*6e720*/  IMAD.MOV.U32 R13, RZ, RZ, R44 ;  /* 0x000000ffff0d7224 */ /* 0x000fe200078e002c */
[----:B------:R-:W4:Y:S04]  /*6e730*/  LDL.LU R40, [R1+0x4354] ;  /* 0x0043540001287983 */ /* 0x000f280000300800 */
[----:B------:R-:W4:Y:S01]  /*6e740*/  LDL.LU R44, [R1+0x4350] ;  /* 0x00435000012c7983 */ /* 0x000f220000300800 */
[----:B-1----:R-:W-:Y:S02]  /*6e750*/  IMAD.MOV.U32 R14, RZ, RZ, R45 ;  /* 0x000000ffff0e7224 */ /* 0x002fe400078e002d */
[----:B------:R-:W-:Y:S01]  /*6e760*/  IMAD.MOV.U32 R15, RZ, RZ, R46 ;  /* 0x000000ffff0f7224 */ /* 0x000fe200078e002e */
[----:B------:R-:W4:Y:S04]  /*6e770*/  LDL.LU R45, [R1+0x434c] ;  /* 0x00434c00012d7983 */ /* 0x000f280000300800 */
[----:B------:R-:W4:Y:S04]  /*6e780*/  LDL.LU R46, [R1+0x4348] ;  /* 0x00434800012e7983 */ /* 0x000f280000300800 */
[----:B------:R-:W4:Y:S04]  /*6e790*/  LDL.LU R35, [R1+0xe14] ;  /* 0x000e140001237983 */ /* 0x000f280000300800 */
[----:B------:R-:W4:Y:S01]  /*6e7a0*/  LDL.LU R61, [R1+0xe00] ;  /* 0x000e0000013d7983 */ /* 0x000f220000300800 */
[----:B------:R-:W-:-:S02]  /*6e7b0*/  IMAD.MOV.U32 R8, RZ, RZ, R47 ;  /* 0x000000ffff087224 */ /* 0x000fc400078e002f */
[----:B------:R-:W-:Y:S01]  /*6e7c0*/  IMAD.MOV.U32 R9, RZ, RZ, R41 ;  /* 0x000000ffff097224 */ /* 0x000fe200078e0029 */
[----:B------:R-:W4:Y:S01]  /*6e7d0*/  LDL.LU R47, [R1+0x4344] ;  /* 0x00434400012f7983 */ /* 0x000f220000300800 */
[----:B------:R-:W-:-:S03]  /*6e7e0*/  IMAD.MOV.U32 R0, RZ, RZ, R11 ;  /* 0x000000ffff007224 */ /* 0x000fc600078e000b */
[----:B------:R-:W4:Y:S01]  /*6e7f0*/  LDL.LU R41, [R1+0x4340] ;  /* 0x0043400001297983 */ /* 0x000f220000300800 */
[----:B--2---:R-:W-:Y:S02]  /*6e800*/  IMAD.MOV.U32 R10, RZ, RZ, R42 ;  /* 0x000000ffff0a7224 */ /* 0x004fe400078e002a */
[----:B------:R-:W-:Y:S01]  /*6e810*/  IMAD.MOV.U32 R11, RZ, RZ, R43 ;  /* 0x000000ffff0b7224 */ /* 0x000fe200078e002b */
[----:B------:R-:W2:Y:S04]  /*6e820*/  LDL.LU R42, [R1+0x433c] ;  /* 0x00433c00012a7983 */ /* 0x000ea80000300800 */
[----:B------:R-:W2:Y:S04]  /*6e830*/  LDL.LU R43, [R1+0x4338] ;  /* 0x00433800012b7983 */ /* 0x000ea80000300800 */
[----:B------:R-:W2:Y:S04]  /*6e840*/  LDL.LU R60, [R1+0xe04] ;  /* 0x000e0400013c7983 */ /* 0x000ea80000300800 */
[----:B------:R-:W2:Y:S04]  /*6e850*/  LDL.LU R39, [R1+0xdf0] ;  /* 0x000df00001277983 */ /* 0x000ea80000300800 */
[----:B------:R-:W2:Y:S01]  /*6e860*/  LDL.LU R38, [R1+0xdf4] ;  /* 0x000df40001267983 */ /* 0x000ea20000300800 */
[----:B---3--:R-:W-:-:S02]  /*6e870*/  IMAD R2, R2, 0x100, R16 ;  /* 0x0000010002027824 */ /* 0x008fc400078e0210 */
[----:B------:R-:W-:Y:S02]  /*6e880*/  IMAD R3, R3, 0x100, R17 ;  /* 0x0000010003037824 */ /* 0x000fe400078e0211 */
[----:B------:R-:W-:Y:S02]  /*6e890*/  IMAD R4, R4, 0x100, R6 ;  /* 0x0000010004047824 */ /* 0x000fe400078e0206 */
[----:B------:R-:W-:Y:S01]  /*6e8a0*/  IMAD R5, R5, 0x100, R7 ;  /* 0x0000010005057824 */ /* 0x000fe200078e0207 */
[----:B------:R-:W-:Y:S01]  /*6e8b0*/  STL [R1+0x4178], R0 ;  /* 0x0041780001007387 */ /* 0x000fe20000100800 */
[----:B----4-:R-:W-:Y:S02]  /*6e8c0*/  F2FP.F16.E5M2.UNPACK_B R36, R36.H1 ;  /* 0x00000024ff24723e */ /* 0x010fe400030004ff */
[----:B------:R-:W-:Y:S02]  /*6e8d0*/  F2FP.F16.E5M2.UNPACK_B R37, R37.H1 ;  /* 0x00000025ff25723e */ /* 0x000fe400030004ff */
[----:B------:R-:W-:-:S02]  /*6e8e0*/  F2FP.F16.E5M2.UNPACK_B R34, R34.H1 ;  /* 0x00000022ff22723e */ /* 0x000fc400030004ff */
[----:B------:R-:W-:Y:S01]  /*6e8f0*/  F2FP.F16.E5M2.UNPACK_B R35, R35.H1 ;  /* 0x00000023ff23723e */ /* 0x000fe200030004ff */
[C---:B------:R-:W-:Y:S08]  /*6e900*/  HMMA.16816.F32 R44, R28.reuse, R26, R44 ;  /* 0x0000001a1c2c723c */ /* 0x040ff0000000182c */
[----:B--2---:R-:W-:Y:S01]  /*6e910*/  HMMA.16816.F32 R40, R28, R32, R40 ;  /* 0x000000201c28723c */ /* 0x004fe20000001828 */
[----:B------:R-:W-:-:S02]  /*6e920*/  F2FP.F16.E5M2.UNPACK_B R28, R2 ;  /* 0x00000002ff1c723e */ /* 0x000fc400020004ff */
[----:B------:R-:W-:Y:S02]  /*6e930*/  F2FP.F16.E5M2.UNPACK_B R29, R3 ;  /* 0x00000003ff1d723e */ /* 0x000fe400020004ff */
[----:B------:R-:W-:Y:S02]  /*6e940*/  F2FP.F16.E5M2.UNPACK_B R30, R4 ;  /* 0x00000004ff1e723e */ /* 0x000fe400020004ff */
[----:B------:R-:W-:Y:S02]  /*6e950*/  F2FP.F16.E5M2.UNPACK_B R31, R5 ;  /* 0x00000005ff1f723e */ /* 0x000fe400020004ff */
[----:B------:R-:W-:Y:S02]  /*6e960*/  F2FP.F16.E5M2.UNPACK_B R2, R61.H1 ;  /* 0x0000003dff02723e */ /* 0x000fe400030004ff */
[----:B------:R-:W-:-:S03]  /*6e970*/  F2FP.F16.E5M2.UNPACK_B R3, R60.H1 ;  /* 0x0000003cff03723e */ /* 0x000fc600030004ff */
[C---:B------:R-:W-:Y:S08]  /*6e980*/  HMMA.16816.F32 R48, R28.reuse, R36, R52 ;  /* 0x000000241c30723c */ /* 0x040ff00000001834 */
[C---:B------:R-:W-:Y:S08]  /*6e990*/  HMMA.16816.F32 R52, R28.reuse, R34, R12 ;  /* 0x000000221c34723c */ /* 0x040ff0000000180c */
[----:B------:R-:W-:Y:S01]  /*6e9a0*/  HMMA.16816.F32 R56, R28, R2, R8 ;  /* 0x000000021c38723c */ /* 0x000fe20000001808 */
[----:B------:R-:W-:Y:S04]  /*6e9b0*/  STL.64 [R1+0x3f68], R46 ;  /* 0x003f682e01007387 */ /* 0x000fe80000100a00 */
[----:B------:R-:W-:Y:S04]  /*6e9c0*/  STL.64 [R1+0x3f60], R44 ;  /* 0x003f602c01007387 */ /* 0x000fe80000100a00 */
[----:B------:R-:W-:Y:S04]  /*6e9d0*/  STL [R1+0x3f5c], R40 ;  /* 0x003f5c2801007387 */ /* 0x000fe80000100800 */
[----:B------:R-:W-:Y:S04]  /*6e9e0*/  STL [R1+0x3f58], R41 ;  /* 0x003f582901007387 */ /* 0x000fe80000100800 */
[----:B------:R-:W-:Y:S04]  /*6e9f0*/  STL [R1+0x3f54], R42 ;  /* 0x003f542a01007387 */ /* 0x000fe80000100800 */
[----:B------:R-:W-:Y:S04]  /*6ea00*/  STL [R1+0x3f50], R43 ;  /* 0x003f502b01007387 */ /* 0x000fe80000100800 */
[----:B------:R-:W-:Y:S04]  /*6ea10*/  STL.64 [R1+0x3f78], R50 ;  /* 0x003f783201007387 */ /* 0x000fe80000100a00 */
[----:B------:R-:W-:Y:S04]  /*6ea20*/  STL.64 [R1+0x3f70], R48 ;  /* 0x003f703001007387 */ /* 0x000fe80000100a00 */
[----:B------:R-:W-:Y:S04]  /*6ea30*/  STL.64 [R1+0x3f88], R54 ;  /* 0x003f883601007387 */ /* 0x000fe80000100a00 */
[----:B------:R0:W-:Y:S04]  /*6ea40*/  STL.64 [R1+0x3f80], R52 ;  /* 0x003f803401007387 */ /* 0x0001e80000100a00 */
[----:B------:R-:W-:Y:S04]  /*6ea50*/  STL.64 [R1+0x3f98], R58 ;  /* 0x003f983a01007387 */ /* 0x000fe80000100a00 */
[----:B------:R-:W-:Y:S04]  /*6ea60*/  STL.64 [R1+0x3f90], R56 ;  /* 0x003f903801007387 */ /* 0x000fe80000100a00 */
[----:B------:R-:W2:Y:S04]  /*6ea70*/  LDL.LU R24, [R1+0x190] ;  /* 0x0001900001187983 */ /* 0x000ea80000300800 */
[----:B------:R-:W2:Y:S04]  /*6ea80*/  LDL.LU R25, [R1+0x194] ;  /* 0x0001940001197983 */ /* 0x000ea80000300800 */
[----:B------:R-:W2:Y:S04]  /*6ea90*/  LDL.LU R26, [R1+0x198] ;  /* 0x00019800011a7983 */ /* 0x000ea80000300800 */
[----:B------:R-:W2:Y:S04]  /*6eaa0*/  LDL.LU R27, [R1+0x19c] ;  /* 0x00019c00011b7983 */ /* 0x000ea80000300800 */
[----:B0-----:R-:W3:Y:S04]  /*6eab0*/  LDL.LU R52, [R1+0xa0] ;  /* 0x0000a00001347983 */ /* 0x001ee80000300800 */
[----:B------:R-:W3:Y:S04]  /*6eac0*/  LDL.LU R53, [R1+0xa4] ;  /* 0x0000a40001357983 */ /* 0x000ee80000300800 */
[----:B------:R-:W3:Y:S04]  /*6ead0*/  LDL.LU R54, [R1+0xa8] ;  /* 0x0000a80001367983 */ /* 0x000ee80000300800 */
        /* <DEDUP_REMOVED lines=31> */
[----:B------:R-:W-:-:S03]  /*6ecd0*/  F2FP.F16.E5M2.UNPACK_B R4, R39.H1 ;  /* 0x00000027ff04723e */ /* 0x000fc600030004ff */
[----:B------:R-:W2:Y:S04]  /*6ece0*/  LDL.LU R23, [R1+0x1bc] ;  /* 0x0001bc0001177983 */ /* 0x000ea80000300800 */
[----:B------:R-:W2:Y:S01]  /*6ecf0*/  LDL.LU R39, [R1+0xda4] ;  /* 0x000da40001277983 */ /* 0x000ea20000300800 */
[----:B------:R-:W-:-:S03]  /*6ed00*/  F2FP.F16.E5M2.UNPACK_B R5, R38.H1 ;  /* 0x00000026ff05723e */ /* 0x000fc600030004ff */
[----:B------:R-:W2:Y:S04]  /*6ed10*/  LDL.LU R38, [R1+0xd90] ;  /* 0x000d900001267983 */ /* 0x000ea80000300800 */
[----:B---3--:R-:W-:Y:S01]  /*6ed20*/  HMMA.16816.F32 R52, R28, R4, R52 ;  /* 0x000000041c34723c */ /* 0x008fe20000001834 */
[----:B----4-:R-:W-:Y:S02]  /*6ed30*/  F2FP.F16.E5M2.UNPACK_B R6, R6.H1 ;  /* 0x00000006ff06723e */ /* 0x010fe400030004ff */
[----:B--2---:R-:W-:Y:S02]  /*6ed40*/  F2FP.F16.E5M2.UNPACK_B R7, R7.H1 ;  /* 0x00000007ff07723e */ /* 0x004fe400030004ff */
[----:B------:R-:W-:Y:S02]  /*6ed50*/  F2FP.F16.E5M2.UNPACK_B R8, R8.H1 ;  /* 0x00000008ff08723e */ /* 0x000fe400030004ff */
[----:B------:R-:W-:-:S12]  /*6ed60*/  F2FP.F16.E5M2.UNPACK_B R9, R9.H1 ;  /* 0x00000009ff09723e */ /* 0x000fd800030004ff */
[----:B------:R-:W-:Y:S04]  /*6ed70*/  STL.64 [R1+0x10], R52 ;  /* 0x0000103401007387 */ /* 0x000fe80000100a00 */
[----:B------:R0:W-:Y:S04]  /*6ed80*/  STL.64 [R1+0x18], R54 ;  /* 0x0000183601007387 */ /* 0x0001e80000100a00 */
[----:B------:R-:W-:Y:S04]  /*6ed90*/  STL.64 [R1+0x4320], R6 ;  /* 0x0043200601007387 */ /* 0x000fe80000100a00 */
[----:B------:R1:W-:Y:S01]  /*6eda0*/  STL.64 [R1+0x4318], R4 ;  /* 0x0043180401007387 */ /* 0x0003e20000100a00 */
[C---:B0-----:R-:W-:Y:S08]  /*6edb0*/  HMMA.16816.F32 R52, R28.reuse, R6, R40 ;  /* 0x000000061c34723c */ /* 0x041ff00000001828 */
[----:B-1----:R-:W-:Y:S01]  /*6edc0*/  HMMA.16816.F32 R4, R28, R8, R48 ;  /* 0x000000081c04723c */ /* 0x002fe20000001830 */
[----:B------:R-:W-:-:S02]  /*6edd0*/  F2FP.F16.E5M2.UNPACK_B R10, R10.H1 ;  /* 0x0000000aff0a723e */ /* 0x000fc400030004ff */
[----:B------:R-:W-:-:S08]  /*6ede0*/  F2FP.F16.E5M2.UNPACK_B R11, R11.H1 ;  /* 0x0000000bff0b723e */ /* 0x000fd000030004ff */
[----:B------:R-:W-:Y:S02]  /*6edf0*/  IMAD.MOV.U32 R42, RZ, RZ, R54 ;  /* 0x000000ffff2a7224 */ /* 0x000fe400078e0036 */
[----:B------:R-:W-:Y:S02]  /*6ee00*/  IMAD.MOV.U32 R43, RZ, RZ, R55 ;  /* 0x000000ffff2b7224 */ /* 0x000fe400078e0037 */
[----:B------:R-:W-:Y:S02]  /*6ee10*/  IMAD.MOV.U32 R40, RZ, RZ, R52 ;  /* 0x000000ffff287224 */ /* 0x000fe400078e0034 */
[----:B------:R-:W-:Y:S01]  /*6ee20*/  IMAD.MOV.U32 R41, RZ, RZ, R53 ;  /* 0x000000ffff297224 */ /* 0x000fe200078e0035 */
        /* <DEDUP_REMOVED lines=10> */
[----:B------:R0:W-:Y:S02]  /*6eed0*/  STL.64 [R1+0x58], R6 ;  /* 0x0000580601007387 */ /* 0x0001e40000100a00 */
[----:B0-----:R-:W-:Y:S01]  /*6eee0*/  HMMA.16816.F32 R4, R28, R12, R16 ;  /* 0x0000000c1c04723c */ /* 0x001fe20000001810 */
[----:B------:R-:W-:-:S02]  /*6eef0*/  F2FP.F16.E5M2.UNPACK_B R14, R15.H1 ;  /* 0x0000000fff0e723e */ /* 0x000fc400030004ff */
[----:B------:R-:W-:Y:S02]  /*6ef00*/  F2FP.F16.E5M2.UNPACK_B R15, R61.H1 ;  /* 0x0000003dff0f723e */ /* 0x000fe400030004ff */
[----:B------:R-:W-:-:S14]  /*6ef10*/  F2FP.F16.E5M2.UNPACK_B R16, R60.H1 ;  /* 0x0000003cff10723e */ /* 0x000fdc00030004ff */
[----:B------:R-:W-:Y:S04]  /*6ef20*/  STL.64 [R1+0x60], R4 ;  /* 0x0000600401007387 */ /* 0x000fe80000100a00 */
[----:B------:R0:W-:Y:S02]  /*6ef30*/  STL.64 [R1+0x68], R6 ;  /* 0x0000680601007387 */ /* 0x0001e40000100a00 */
[----:B0-----:R-:W-:Y:S01]  /*6ef40*/  HMMA.16816.F32 R4, R28, R14, R24 ;  /* 0x0000000e1c04723c */ /* 0x001fe20000001818 */
[----:B------:R-:W-:Y:S01]  /*6ef50*/  F2FP.F16.E5M2.UNPACK_B R17, R39.H1 ;  /* 0x00000027ff11723e */ /* 0x000fe200030004ff */
[----:B------:R-:W-:Y:S04]  /*6ef60*/  STL.64 [R1+0x42e8], R14 ;  /* 0x0042e80e01007387 */ /* 0x000fe80000100a00 */
[----:B------:R-:W-:-:S13]  /*6ef70*/  STL.64 [R1+0x42e0], R12 ;  /* 0x0042e00c01007387 */ /* 0x000fda0000100a00 */
        /* <DEDUP_REMOVED lines=54> */
[----:B--2---:R-:W-:-:S02]  /*6f2e0*/  F2FP.F16.E5M2.UNPACK_B R19, R19.H1 ;  /* 0x00000013ff13723e */ /* 0x004fc400030004ff */
[----:B---3--:R-:W-:Y:S02]  /*6f2f0*/  F2FP.F16.E5M2.UNPACK_B R20, R20.H1 ;  /* 0x00000014ff14723e */ /* 0x008fe400030004ff */
[----:B----4-:R-:W-:-:S03]  /*6f300*/  F2FP.F16.E5M2.UNPACK_B R21, R21.H1 ;  /* 0x00000015ff15723e */ /* 0x010fc600030004ff */
[C---:B------:R-:W-:Y:S08]  /*6f310*/  HMMA.16816.F32 R12, R28.reuse, R18, R12 ;  /* 0x000000121c0c723c */ /* 0x040ff0000000180c */
[----:B------:R-:W-:Y:S01]  /*6f320*/  HMMA.16816.F32 R8, R28, R20, R8 ;  /* 0x000000141c08723c */ /* 0x000fe20000001808 */
[----:B------:R-:W-:Y:S01]  /*6f330*/  F2FP.F16.E5M2.UNPACK_B R22, R22.H1 ;  /* 0x00000016ff16723e */ /* 0x000fe200030004ff */
[----:B------:R-:W-:Y:S01]  /*6f340*/  STL.64 [R1+0x42c8], R18 ;  /* 0x0042c81201007387 */ /* 0x000fe20000100a00 */
[----:B------:R-:W-:-:S03]  /*6f350*/  F2FP.F16.E5M2.UNPACK_B R23, R23.H1 ;  /* 0x00000017ff17723e */ /* 0x000fc600030004ff */
[----:B------:R-:W-:Y:S01]  /*6f360*/  STL.64 [R1+0x42c0], R16 ;  /* 0x0042c01001007387 */ /* 0x000fe20000100a00 */
[----:B------:R-:W-:Y:S02]  /*6f370*/  F2FP.F16.E5M2.UNPACK_B R24, R24.H1 ;  /* 0x00000018ff18723e */ /* 0x000fe400030004ff */
[----:B------:R-:W-:Y:S02]  /*6f380*/  F2FP.F16.E5M2.UNPACK_B R25, R25.H1 ;  /* 0x00000019ff19723e */ /* 0x000fe400030004ff */
[----:B------:R-:W-:Y:S04]  /*6f390*/  STL.64 [R1+0xa0], R12 ;  /* 0x0000a00c01007387 */ /* 0x000fe80000100a00 */
[----:B------:R-:W-:Y:S04]  /*6f3a0*/  STL.64 [R1+0xa8], R14 ;  /* 0x0000a80e01007387 */ /* 0x000fe80000100a00 */
[----:B------:R-:W-:Y:S04]  /*6f3b0*/  STL.64 [R1+0xb0], R8 ;  /* 0x0000b00801007387 */ /* 0x000fe80000100a00 */
[----:B------:R0:W-:Y:S01]  /*6f3c0*/  STL.64 [R1+0xb8], R10 ;  /* 0x0000b80a01007387 */ /* 0x0001e20000100a00 */
[C---:B------:R-:W-:Y:S08]  /*6f3d0*/  HMMA.16816.F32 R4, R28.reuse, R24, R4 ;  /* 0x000000181c04723c */ /* 0x040ff00000001804 */
[----:B0-----:R-:W-:Y:S01]  /*6f3e0*/  HMMA.16816.F32 R8, R28, R22, R40 ;  /* 0x000000161c08723c */ /* 0x001fe20000001828 */
[----:B------:R-:W-:-:S02]  /*6f3f0*/  F2FP.F16.E5M2.UNPACK_B R26, R26.H1 ;  /* 0x0000001aff1a723e */ /* 0x000fc400030004ff */
[----:B------:R-:W-:Y:S01]  /*6f400*/  F2FP.F16.E5M2.UNPACK_B R27, R27.H1 ;  /* 0x0000001bff1b723e */ /* 0x000fe200030004ff */
[----:B------:R-:W-:Y:S04]  /*6f410*/  STL.64 [R1+0x42b8], R22 ;  /* 0x0042b81601007387 */ /* 0x000fe80000100a00 */
[----:B------:R-:W-:Y:S11]  /*6f420*/  STL.64 [R1+0x42b0], R20 ;  /* 0x0042b01401007387 */ /* 0x000ff60000100a00 */
        /* <DEDUP_REMOVED lines=8> */
[----:B------:R-:W-:Y:S01]  /*6f4b0*/  STL.64 [R1+0x42d0], R24 ;  /* 0x0042d01801007387 */ /* 0x000fe20000100a00 */
[----:B------:R-:W-:Y:S02]  /*6f4c0*/  IMAD R38, R38, 0x100, R53 ;  /* 0x0000010026267824 */ /* 0x000fe400078e0235 */
[----:B------:R-:W-:Y:S02]  /*6f4d0*/  IMAD R39, R39, 0x100, R54 ;  /* 0x0000010027277824 */ /* 0x000fe400078e0236 */
[----:B------:R-:W-:-:S02]  /*6f4e0*/  IMAD R60, R60, 0x100, R55 ;  /* 0x000001003c3c7824 */ /* 0x000fc400078e0237 */
[----:B------:R-:W-:-:S04]  /*6f4f0*/  IMAD R61, R61, 0x100, R0 ;  /* 0x000001003d3d7824 */ /* 0x000fc800078e0200 */
[----:B------:R-:W-:Y:S04]  /*6f500*/  STL.64 [R1+0x7b0], R4 ;  /* 0x0007b00401007387 */ /* 0x000fe80000100a00 */
[----:B------:R0:W-:Y:S02]  /*6f510*/  STL.64 [R1+0x7b8], R6 ;  /* 0x0007b80601007387 */ /* 0x0001e40000100a00 */
[----:B0-----:R-:W-:Y:S01]  /*6f520*/  HMMA.16816.F32 R4, R28, R32, R48 ;  /* 0x000000201c04723c */ /* 0x001fe20000001830 */
[----:B------:R-:W-:Y:S02]  /*6f530*/  F2FP.F16.E5M2.UNPACK_B R28, R38 ;  /* 0x00000026ff1c723e */ /* 0x000fe400020004ff */
[----:B------:R-:W-:Y:S02]  /*6f540*/  F2FP.F16.E5M2.UNPACK_B R29, R39 ;  /* 0x00000027ff1d723e */ /* 0x000fe400020004ff */
[----:B------:R-:W-:-:S02]  /*6f550*/  F2FP.F16.E5M2.UNPACK_B R30, R60 ;  /* 0x0000003cff1e723e */ /* 0x000fc400020004ff */
        /* <DEDUP_REMOVED lines=185> */
[----:B-1----:R-:W3:Y:S04]  /*700f0*/  LDL.LU R56, [R1+0x8c0] ;  /* 0x0008c00001387983 */ /* 0x002ee80000300800 */
[----:B------:R-:W3:Y:S04]  /*70100*/  LDL.LU R57, [R1+0x8c4] ;  /* 0x0008c40001397983 */ /* 0x000ee80000300800 */
[----:B------:R-:W3:Y:S04]  /*70110*/  LDL.LU R58, [R1+0x8c8] ;  /* 0x0008c800013a7983 */ /* 0x000ee80000300800 */
        /* <DEDUP_REMOVED lines=8> */
[----:B------:R-:W4:Y:S01]  /*701a0*/  LDL.LU R7, [R1+0x8bc] ;  /* 0x0008bc0001077983 */ /* 0x000f220000300800 */
[----:B------:R-:W-:Y:S01]  /*701b0*/  IMAD R38, R54, 0x100, R53 ;  /* 0x0000010036267824 */ /* 0x000fe200078e0235 */
[----:B------:R-:W-:-:S02]  /*701c0*/  F2FP.F16.E5M2.UNPACK_B R29, R39 ;  /* 0x00000027ff1d723e */ /* 0x000fc400020004ff */
        /* <DEDUP_REMOVED lines=27> */
[C---:B---3--:R-:W-:Y:S08]  /*70380*/  HMMA.16816.F32 R56, R28.reuse, R34, R56 ;  /* 0x000000221c38723c */ /* 0x048ff00000001838 */
[C---:B--2---:R-:W-:Y:S08]  /*70390*/  HMMA.16816.F32 R40, R28.reuse, R36, R40 ;  /* 0x000000241c28723c */ /* 0x044ff00000001828 */
        /* <DEDUP_REMOVED lines=12> */
[----:B------:R-:W2:Y:S02]  /*70460*/  LDL.LU.64 R4, [R1+0x4280] ;  /* 0x0042800001047983 */ /* 0x000ea40000300a00 */
        /* <DEDUP_REMOVED lines=44> */
[C---:B---3--:R-:W-:Y:S08]  /*70730*/  HMMA.16816.F32 R8, R28.reuse, R16, R8 ;  /* 0x000000101c08723c */ /* 0x048ff00000001808 */
[C---:B--2---:R-:W-:Y:S01]  /*70740*/  HMMA.16816.F32 R4, R28.reuse, R18, R4 ;  /* 0x000000121c04723c */ /* 0x044fe20000001804 */
[----:B------:R-:W-:Y:S10]  /*70750*/  STL.64 [R1+0x41f0], R18 ;  /* 0x0041f01201007387 */ /* 0x000ff40000100a00 */
        /* <DEDUP_REMOVED lines=133> */
[C---:B0-----:R-:W-:Y:S11]  /*70fb0*/  HMMA.16816.F32 R8, R28.reuse, R12, R40 ;  /* 0x0000000c1c08723c */ /* 0x041ff60000001828 */
        /* <DEDUP_REMOVED lines=91> */
[----:B----4-:R-:W-:Y:S11]  /*71570*/  HMMA.16816.F32 R16, R28, R26, R16 ;  /* 0x0000001a1c10723c */ /* 0x010ff60000001810 */
        /* <DEDUP_REMOVED lines=19> */
[----:B--2---:R-:W-:Y:S03]  /*716b0*/  HMMA.16816.F32 R28, R28, R32, R12 ;  /* 0x000000201c1c723c */ /* 0x004fe6000000180c */
[----:B------:R-:W2:Y:S04]  /*716c0*/  LDL.LU.64 R14, [R1+0x4170] ;  /* 0x00417000010e7983 */ /* 0x000ea80000300a00 */
[----:B------:R-:W2:-:S12]  /*716d0*/  LDL.LU.64 R12, [R1+0x4168] ;  /* 0x00416800010c7983 */ /* 0x000e980000300a00 */
        /* <DEDUP_REMOVED lines=109> */
[----:B0-----:R-:W3:Y:S04]  /*71db0*/  LDL.LU R16, [R1+0x34fc] ;  /* 0x0034fc0001107983 */ /* 0x001ee80000300800 */
        /* <DEDUP_REMOVED lines=360> */
[----:B------:R-:W4:Y:S01]  /*73440*/  LDL.LU R7, [R1+0x1fc] ;  /* 0x0001fc0001077983 */ /* 0x000f220000300800 */
[----:B------:R-:W-:-:S02]  /*73450*/  IMAD R60, R49, 0x100, R48 ;  /* 0x00000100313c7824 */ /* 0x000fc400078e0230 */
[----:B------:R-:W-:Y:S01]  /*73460*/  IMAD R61, R51, 0x100, R50 ;  /* 0x00000100333d7824 */ /* 0x000fe200078e0232 */
[----:B------:R-:W-:Y:S02]  /*73470*/  F2FP.F16.E5M2.UNPACK_B R28, R38 ;  /* 0x00000026ff1c723e */ /* 0x000fe400020004ff */
[----:B------:R-:W-:Y:S01]  /*73480*/  F2FP.F16.E5M2.UNPACK_B R29, R39 ;  /* 0x00000027ff1d723e */ /* 0x000fe200020004ff */
[----:B------:R-:W4:Y:S01]  /*73490*/  LDL.LU R12, [R1+0x1a0] ;  /* 0x0001a000010c7983 */ /* 0x000f220000300800 */
        /* <DEDUP_REMOVED lines=22> */
[C---:B---3--:R-:W-:Y:S08]  /*73600*/  HMMA.16816.F32 R20, R28.reuse, R34, R20 ;  /* 0x000000221c14723c */ /* 0x048ff00000001814 */
[C---:B----4-:R-:W-:Y:S03]  /*73610*/  HMMA.16816.F32 R4, R28.reuse, R2, R4 ;  /* 0x000000021c04723c */ /* 0x050fe60000001804 */
[----:B------:R-:W-:Y:S04]  /*73620*/  STL.64 [R1+0x880], R24 ;  /* 0x0008801801007387 */ /* 0x000fe80000100a00 */
[----:B------:R0:W-:Y:S04]  /*73630*/  STL.64 [R1+0x888], R26 ;  /* 0x0008881a01007387 */ /* 0x0001e80000100a00 */
[----:B0-----:R-:W2:Y:S04]  /*73640*/  LDL.LU.64 R26, [R1+0x4010] ;  /* 0x00401000011a7983 */ /* 0x001ea80000300a00 */
[----:B------:R-:W3:Y:S04]  /*73650*/  LDL.LU.64 R24, [R1+0x4008] ;  /* 0x0040080001187983 */ /* 0x000ee80000300a00 */
[----:B------:R-:W4:Y:S04]  /*73660*/  LDL.LU R37, [R1+0x355c] ;  /* 0x00355c0001257983 */ /* 0x000f280000300800 */
[----:B------:R-:W2:Y:S04]  /*73670*/  LDL.LU R36, [R1+0x356c] ;  /* 0x00356c0001247983 */ /* 0x000ea80000300800 */
[----:B------:R-:W-:Y:S04]  /*73680*/  STL.64 [R1+0x870], R20 ;  /* 0x0008701401007387 */ /* 0x000fe80000100a00 */
[----:B------:R0:W-:Y:S04]  /*73690*/  STL.64 [R1+0x878], R22 ;  /* 0x0008781601007387 */ /* 0x0001e80000100a00 */
[----:B0-----:R-:W2:Y:S04]  /*736a0*/  LDL.LU.64 R22, [R1+0x4000] ;  /* 0x0040000001167983 */ /* 0x001ea80000300a00 */
[----:B------:R-:W2:Y:S04]  /*736b0*/  LDL.LU.64 R20, [R1+0x3ff8] ;  /* 0x003ff80001147983 */ /* 0x000ea80000300a00 */
[----:B------:R-:W2:Y:S04]  /*736c0*/  LDL.LU R34, [R1+0x3564] ;  /* 0x0035640001227983 */ /* 0x000ea80000300800 */
[----:B------:R-:W2:Y:S04]  /*736d0*/  LDL.LU R35, [R1+0x3560] ;  /* 0x0035600001237983 */ /* 0x000ea80000300800 */
[----:B------:R-:W-:Y:S04]  /*736e0*/  STL.64 [R1+0x860], R4 ;  /* 0x0008600401007387 */ /* 0x000fe80000100a00 */
[----:B------:R0:W-:Y:S04]  /*736f0*/  STL.64 [R1+0x868], R6 ;  /* 0x0008680601007387 */ /* 0x0001e80000100a00 */
[----:B0-----:R-:W2:Y:S04]  /*73700*/  LDL.LU.64 R6, [R1+0x3ff0] ;  /* 0x003ff00001067983 */ /* 0x001ea80000300a00 */
[----:B------:R-:W2:Y:S02]  /*73710*/  LDL.LU.64 R4, [R1+0x3fe8] ;  /* 0x003fe80001047983 */ /* 0x000ea40000300a00 */
[C---:B--2---:R-:W-:Y:S08]  /*73720*/  HMMA.16816.F32 R16, R28.reuse, R4, R16 ;  /* 0x000000041c10723c */ /* 0x044ff00000001810 */
[----:B------:R-:W-:Y:S11]  /*73730*/  HMMA.16816.F32 R4, R28, R6, R8 ;  /* 0x000000061c04723c */ /* 0x000ff60000001808 */
        /* <DEDUP_REMOVED lines=8> */
[----:B0-----:R-:W3:Y:S04]  /*737c0*/  LDL.LU R4, [R1] ;  /* 0x0000000001047983 */ /* 0x001ee80000300800 */
[----:B------:R-:W3:Y:S04]  /*737d0*/  LDL.LU R5, [R1+0x4] ;  /* 0x0000040001057983 */ /* 0x000ee80000300800 */
[----:B-1----:R-:W3:Y:S01]  /*737e0*/  LDL.LU R6, [R1+0x8] ;  /* 0x0000080001067983 */ /* 0x002ee20000300800 */
[----:B------:R-:W-:-:S03]  /*737f0*/  IMAD.MOV.U32 R7, RZ, RZ, R0 ;  /* 0x000000ffff077224 */ /* 0x000fc600078e0000 */
[----:B------:R-:W3:Y:S01]  /*73800*/  LDL.LU R0, [R1+0x3fc0] ;  /* 0x003fc00001007983 */ /* 0x000ee20000300800 */
[----:B--2---:R-:W-:-:S15]  /*73810*/  HMMA.16816.F32 R12, R28, R8, R12 ;  /* 0x000000081c0c723c */ /* 0x004fde000000180c */
[----:B------:R-:W-:-:S04]  /*73820*/  NOP ;  /* 0x0000000000007918 */ /* 0x000fc80000000000 */
[----:B------:R-:W-:Y:S04]  /*73830*/  STL.64 [R1+0x830], R12 ;  /* 0x0008300c01007387 */ /* 0x000fe80000100a00 */
[----:B------:R0:W-:Y:S04]  /*73840*/  STL.64 [R1+0x838], R14 ;  /* 0x0008380e01007387 */ /* 0x0001e80000100a00 */
[----:B0-----:R-:W2:Y:S04]  /*73850*/  LDL.LU.64 R14, [R1+0x3fb8] ;  /* 0x003fb800010e7983 */ /* 0x001ea80000300a00 */
[----:B------:R-:W2:Y:S01]  /*73860*/  LDL.LU.64 R12, [R1+0x3fb0] ;  /* 0x003fb000010c7983 */ /* 0x000ea20000300a00 */
[C---:B------:R-:W-:Y:S08]  /*73870*/  HMMA.16816.F32 R8, R28.reuse, R10, R40 ;  /* 0x0000000a1c08723c */ /* 0x040ff00000001828 */
[C---:B------:R-:W-:Y:S01]  /*73880*/  HMMA.16816.F32 R48, R28.reuse, R16, R48 ;  /* 0x000000101c30723c */ /* 0x040fe20000001830 */
[----:B------:R-:W3:Y:S04]  /*73890*/  LDL.LU.64 R42, [R1+0x3fa8] ;  /* 0x003fa800012a7983 */ /* 0x000ee80000300a00 */
[----:B------:R-:W3:Y:S06]  /*738a0*/  LDL.LU.64 R40, [R1+0x3fa0] ;  /* 0x003fa00001287983 */ /* 0x000eec0000300a00 */
[----:B------:R0:W-:Y:S04]  /*738b0*/  STL.64 [R1+0x820], R8 ;  /* 0x0008200801007387 */ /* 0x0001e80000100a00 */
[----:B------:R1:W-:Y:S04]  /*738c0*/  STL.64 [R1+0x828], R10 ;  /* 0x0008280a01007387 */ /* 0x0003e80000100a00 */
[----:B0-----:R-:W3:Y:S04]  /*738d0*/  LDL.LU R8, [R1+0x40] ;  /* 0x0000400001087983 */ /* 0x001ee80000300800 */
[----:B------:R-:W3:Y:S04]  /*738e0*/  LDL.LU R9, [R1+0x44] ;  /* 0x0000440001097983 */ /* 0x000ee80000300800 */
[----:B-1----:R-:W3:Y:S04]  /*738f0*/  LDL.LU R10, [R1+0x48] ;  /* 0x00004800010a7983 */ /* 0x002ee80000300800 */
[----:B------:R-:W3:Y:S01]  /*73900*/  LDL.LU R11, [R1+0x4c] ;  /* 0x00004c00010b7983 */ /* 0x000ee20000300800 */
[C---:B------:R-:W-:Y:S08]  /*73910*/  HMMA.16816.F32 R16, R28.reuse, R18, R44 ;  /* 0x000000121c10723c */ /* 0x040ff0000000182c */
        /* <DEDUP_REMOVED lines=11> */
[----:B------:R-:W2:Y:S01]  /*739d0*/  LDL.LU R13, [R1+0x84] ;  /* 0x00008400010d7983 */ /* 0x000ea20000300800 */
[----:B---3--:R-:W-:-:S03]  /*739e0*/  IMAD.MOV.U32 R15, RZ, RZ, R0 ;  /* 0x000000ffff0f7224 */ /* 0x008fc600078e0000 */
[----:B------:R-:W2:Y:S01]  /*739f0*/  LDL.LU R14, [R1+0x88] ;  /* 0x00008800010e7983 */ /* 0x000ea20000300800 */
[----:B------:R-:W-:-:S03]  /*73a00*/  IMAD.MOV.U32 R0, RZ, RZ, R51 ;  /* 0x000000ffff007224 */ /* 0x000fc600078e0033 */
[----:B------:R-:W-:Y:S04]  /*73a10*/  STL.64 [R1+0x7f0], R48 ;  /* 0x0007f03001007387 */ /* 0x000fe80000100a00 */
[----:B------:R0:W-:Y:S04]  /*73a20*/  STL [R1+0x7f8], R50 ;  /* 0x0007f83201007387 */ /* 0x0001e80000100800 */
[----:B0-----:R-:W3:Y:S04]  /*73a30*/  LDL.LU.64 R50, [R1+0x3f78] ;  /* 0x003f780001327983 */ /* 0x001ee80000300a00 */
[----:B------:R-:W3:Y:S04]  /*73a40*/  LDL.LU.64 R48, [R1+0x3f70] ;  /* 0x003f700001307983 */ /* 0x000ee80000300a00 */
[----:B------:R0:W-:Y:S04]  /*73a50*/  STL [R1+0x3c38], R0 ;  /* 0x003c380001007387 */ /* 0x0001e80000100800 */
[----:B------:R-:W3:Y:S04]  /*73a60*/  LDL.LU.64 R46, [R1+0x3f68] ;  /* 0x003f6800012e7983 */ /* 0x000ee80000300a00 */
[----:B------:R-:W3:Y:S01]  /*73a70*/  LDL.LU.64 R44, [R1+0x3f60] ;  /* 0x003f6000012c7983 */ /* 0x000ee20000300a00 */
[C---:B------:R-:W-:Y:S08]  /*73a80*/  HMMA.16816.F32 R4, R28.reuse, R24, R4 ;  /* 0x000000181c04723c */ /* 0x040ff00000001804 */
[----:B------:R-:W-:Y:S01]  /*73a90*/  HMMA.16816.F32 R8, R28, R22, R8 ;  /* 0x000000161c08723c */ /* 0x000fe20000001808 */
[----:B------:R-:W-:Y:S04]  /*73aa0*/  STL.64 [R1+0x7e0], R16 ;  /* 0x0007e01001007387 */ /* 0x000fe80000100a00 */
[----:B------:R-:W-:Y:S01]  /*73ab0*/  STL.64 [R1+0x7e8], R18 ;  /* 0x0007e81201007387 */ /* 0x000fe20000100a00 */
[----:B----4-:R-:W-:-:S02]  /*73ac0*/  IMAD R2, R38, 0x100, R37 ;  /* 0x0000010026027824 */ /* 0x010fc400078e0225 */
[----:B------:R-:W-:-:S03]  /*73ad0*/  IMAD R3, R35, 0x100, R34 ;  /* 0x0000010023037824 */ /* 0x000fc600078e0222 */
[----:B0-----:R-:W-:Y:S01]  /*73ae0*/  IMAD.MOV.U32 R0, RZ, RZ, R7 ;  /* 0x000000ffff007224 */ /* 0x001fe200078e0007 */
[C---:B--2---:R-:W-:Y:S08]  /*73af0*/  HMMA.16816.F32 R12, R28.reuse, R20, R12 ;  /* 0x000000141c0c723c */ /* 0x044ff0000000180c */
[----:B---3--:R-:W-:Y:S11]  /*73b00*/  HMMA.16816.F32 R44, R28, R26, R44 ;  /* 0x0000001a1c2c723c */ /* 0x008ff6000000182c */
[----:B------:R0:W-:Y:S04]  /*73b10*/  STL.64 [R1+0x7d0], R12 ;  /* 0x0007d00c01007387 */ /* 0x0001e80000100a00 */
[----:B------:R1:W-:Y:S04]  /*73b20*/  STL.64 [R1+0x7d8], R14 ;  /* 0x0007d80e01007387 */ /* 0x0003e80000100a00 */
[----:B------:R-:W-:Y:S04]  /*73b30*/  STL.64 [R1+0x7a0], R4 ;  /* 0x0007a00401007387 */ /* 0x000fe80000100a00 */
[----:B------:R-:W-:Y:S04]  /*73b40*/  STL.64 [R1+0x7c0], R8 ;  /* 0x0007c00801007387 */ /* 0x000fe80000100a00 */
[----:B------:R-:W-:Y:S04]  /*73b50*/  STL.64 [R1+0x7c8], R10 ;  /* 0x0007c80a01007387 */ /* 0x000fe80000100a00 */
[----:B------:R2:W-:Y:S04]  /*73b60*/  STL [R1+0x7a8], R6 ;  /* 0x0007a80601007387 */ /* 0x0005e80000100800 */
[----:B------:R-:W-:Y:S01]  /*73b70*/  STL [R1+0x3dc0], R0 ;  /* 0x003dc00001007387 */ /* 0x000fe20000100800 */
[----:B0-----:R-:W-:-:S02]  /*73b80*/  IMAD.MOV.U32 R12, RZ, RZ, R40 ;  /* 0x000000ffff0c7224 */ /* 0x001fc400078e0028 */
[----:B------:R-:W-:Y:S01]  /*73b90*/  IMAD.MOV.U32 R13, RZ, RZ, R41 ;  /* 0x000000ffff0d7224 */ /* 0x000fe200078e0029 */
[----:B------:R-:W-:Y:S04]  /*73ba0*/  STL.64 [R1+0x3bb0], R46 ;  /* 0x003bb02e01007387 */ /* 0x000fe80000100a00 */
[----:B------:R-:W-:Y:S04]  /*73bb0*/  STL.64 [R1+0x3ba8], R44 ;  /* 0x003ba82c01007387 */ /* 0x000fe80000100a00 */
[----:B------:R-:W3:Y:S04]  /*73bc0*/  LDL R37, [R1+0xe28] ;  /* 0x000e280001257983 */ /* 0x000ee80000100800 */
[----:B------:R-:W4:Y:S04]  /*73bd0*/  LDL R38, [R1+0xe2c] ;  /* 0x000e2c0001267983 */ /* 0x000f280000100800 */
[----:B------:R-:W4:Y:S04]  /*73be0*/  LDL R34, [R1+0xe18] ;  /* 0x000e180001227983 */ /* 0x000f280000100800 */
[----:B------:R-:W4:Y:S04]  /*73bf0*/  LDL R35, [R1+0xe1c] ;  /* 0x000e1c0001237983 */ /* 0x000f280000100800 */
[----:B------:R-:W4:Y:S04]  /*73c00*/  LDL R16, [R1+0xe08] ;  /* 0x000e080001107983 */ /* 0x000f280000100800 */
[----:B------:R-:W4:Y:S04]  /*73c10*/  LDL.LU R40, [R1+0x3f5c] ;  /* 0x003f5c0001287983 */ /* 0x000f280000300800 */
[----:B------:R-:W4:Y:S01]  /*73c20*/  LDL.LU R41, [R1+0x3f58] ;  /* 0x003f580001297983 */ /* 0x000f220000300800 */
[----:B-1----:R-:W-:-:S02]  /*73c30*/  IMAD.MOV.U32 R14, RZ, RZ, R42 ;  /* 0x000000ffff0e7224 */ /* 0x002fc400078e002a */
[----:B------:R-:W-:Y:S01]  /*73c40*/  IMAD.MOV.U32 R15, RZ, RZ, R43 ;  /* 0x000000ffff0f7224 */ /* 0x000fe200078e002b */
[----:B------:R-:W4:Y:S04]  /*73c50*/  LDL.LU R42, [R1+0x3f54] ;  /* 0x003f5400012a7983 */ /* 0x000f280000300800 */
[----:B------:R-:W4:Y:S04]  /*73c60*/  LDL.LU R43, [R1+0x3f50] ;  /* 0x003f5000012b7983 */ /* 0x000f280000300800 */
[----:B------:R-:W4:Y:S04]  /*73c70*/  LDL R17, [R1+0xe0c] ;  /* 0x000e0c0001117983 */ /* 0x000f280000100800 */
[----:B--2---:R-:W2:Y:S04]  /*73c80*/  LDL R6, [R1+0xdf8] ;  /* 0x000df80001067983 */ /* 0x004ea80000100800 */
[----:B------:R-:W2:Y:S04]  /*73c90*/  LDL.LU R8, [R1+0x10] ;  /* 0x0000100001087983 */ /* 0x000ea80000300800 */
[----:B------:R-:W2:Y:S04]  /*73ca0*/  LDL.LU R9, [R1+0x14] ;  /* 0x0000140001097983 */ /* 0x000ea80000300800 */
[----:B------:R-:W2:Y:S04]  /*73cb0*/  LDL.LU R10, [R1+0x18] ;  /* 0x00001800010a7983 */ /* 0x000ea80000300800 */
[----:B------:R-:W2:Y:S04]  /*73cc0*/  LDL.LU R11, [R1+0x1c] ;  /* 0x00001c00010b7983 */ /* 0x000ea80000300800 */
[----:B------:R-:W2:Y:S01]  /*73cd0*/  LDL R7, [R1+0xdfc] ;  /* 0x000dfc0001077983 */ /* 0x000ea20000100800 */
[----:B------:R-:W-:-:S02]  /*73ce0*/  IMAD R4, R61, 0x100, R36 ;  /* 0x000001003d047824 */ /* 0x000fc400078e0224 */
[----:B------:R-:W-:Y:S01]  /*73cf0*/  IMAD R5, R39, 0x100, R60 ;  /* 0x0000010027057824 */ /* 0x000fe200078e023c */
[----:B------:R-:W2:Y:S04]  /*73d00*/  LDL R61, [R1+0xde8] ;  /* 0x000de800013d7983 */ /* 0x000ea80000100800 */
[----:B------:R-:W2:Y:S04]  /*73d10*/  LDL R60, [R1+0xdec] ;  /* 0x000dec00013c7983 */ /* 0x000ea80000100800 */
[----:B------:R-:W2:Y:S01]  /*73d20*/  LDL R39, [R1+0xd38] ;  /* 0x000d380001277983 */ /* 0x000ea20000100800 */
[----:B---3--:R-:W-:-:S02]  /*73d30*/  F2FP.F16.E5M2.UNPACK_B R36, R37 ;  /* 0x00000025ff24723e */ /* 0x008fc400020004ff */
[----:B----4-:R-:W-:Y:S01]  /*73d40*/  F2FP.F16.E5M2.UNPACK_B R37, R38 ;  /* 0x00000026ff25723e */ /* 0x010fe200020004ff */
[----:B------:R-:W-:Y:S01]  /*73d50*/  HMMA.16816.F32 R40, R28, R32, R40 ;  /* 0x000000201c28723c */ /* 0x000fe20000001828 */
[----:B------:R-:W-:Y:S02]  /*73d60*/  F2FP.F16.E5M2.UNPACK_B R28, R2 ;  /* 0x00000002ff1c723e */ /* 0x000fe400020004ff */
[----:B------:R-:W-:Y:S02]  /*73d70*/  F2FP.F16.E5M2.UNPACK_B R29, R3 ;  /* 0x00000003ff1d723e */ /* 0x000fe400020004ff */
[----:B------:R-:W-:Y:S02]  /*73d80*/  F2FP.F16.E5M2.UNPACK_B R30, R4 ;  /* 0x00000004ff1e723e */ /* 0x000fe400020004ff */
[----:B------:R-:W-:-:S07]  /*73d90*/  F2FP.F16.E5M2.UNPACK_B R31, R5 ;  /* 0x00000005ff1f723e */ /* 0x000fce00020004ff */
[----:B------:R-:W-:Y:S01]  /*73da0*/  HMMA.16816.F32 R20, R28, R36, R48 ;  /* 0x000000241c14723c */ /* 0x000fe20000001830 */
[----:B------:R-:W-:Y:S02]  /*73db0*/  F2FP.F16.E5M2.UNPACK_B R34, R34 ;  /* 0x00000022ff22723e */ /* 0x000fe400020004ff */
[----:B------:R-:W-:Y:S02]  /*73dc0*/  F2FP.F16.E5M2.UNPACK_B R35, R35 ;  /* 0x00000023ff23723e */ /* 0x000fe400020004ff */
[----:B------:R-:W-:Y:S04]  /*73dd0*/  STL [R1+0x3b84], R40 ;  /* 0x003b842801007387 */ /* 0x000fe80000100800 */
[----:B------:R-:W-:Y:S04]  /*73de0*/  STL [R1+0x3b80], R41 ;  /* 0x003b802901007387 */ /* 0x000fe80000100800 */
[----:B------:R-:W-:Y:S04]  /*73df0*/  STL [R1+0x3b7c], R42 ;  /* 0x003b7c2a01007387 */ /* 0x000fe80000100800 */
[----:B------:R-:W-:Y:S04]  /*73e00*/  STL [R1+0x3b78], R43 ;  /* 0x003b782b01007387 */ /* 0x000fe80000100800 */
[----:B------:R-:W3:Y:S01]  /*73e10*/  LDL R38, [R1+0xd3c] ;  /* 0x000d3c0001267983 */ /* 0x000ee20000100800 */
[----:B--2---:R-:W-:-:S02]  /*73e20*/  F2FP.F16.E5M2.UNPACK_B R4, R6 ;  /* 0x00000006ff04723e */ /* 0x004fc400020004ff */
[----:B------:R-:W-:Y:S02]  /*73e30*/  F2FP.F16.E5M2.UNPACK_B R5, R7 ;  /* 0x00000007ff05723e */ /* 0x000fe400020004ff */
[----:B------:R-:W-:Y:S02]  /*73e40*/  F2FP.F16.E5M2.UNPACK_B R2, R16 ;  /* 0x00000010ff02723e */ /* 0x000fe400020004ff */
[----:B------:R-:W-:Y:S01]  /*73e50*/  F2FP.F16.E5M2.UNPACK_B R3, R17 ;  /* 0x00000011ff03723e */ /* 0x000fe200020004ff */
[----:B------:R-:W-:Y:S04]  /*73e60*/  STL.64 [R1+0x790], R20 ;  /* 0x0007901401007387 */ /* 0x000fe80000100a00 */
[----:B------:R0:W-:Y:S01]  /*73e70*/  STL.64 [R1+0x798], R22 ;  /* 0x0007981601007387 */ /* 0x0001e20000100a00 */
[----:B------:R-:W-:Y:S01]  /*73e80*/  F2FP.F16.E5M2.UNPACK_B R6, R61 ;  /* 0x0000003dff06723e */ /* 0x000fe200020004ff */
[----:B------:R-:W-:Y:S01]  /*73e90*/  HMMA.16816.F32 R8, R28, R4, R8 ;  /* 0x000000041c08723c */ /* 0x000fe20000001808 */
[----:B------:R-:W-:-:S07]  /*73ea0*/  F2FP.F16.E5M2.UNPACK_B R7, R60 ;  /* 0x0000003cff07723e */ /* 0x000fce00020004ff */
[C---:B------:R-:W-:Y:S08]  /*73eb0*/  HMMA.16816.F32 R16, R28.reuse, R2, R56 ;  /* 0x000000021c10723c */ /* 0x040ff00000001838 */
[C---:B0-----:R-:W-:Y:S08]  /*73ec0*/  HMMA.16816.F32 R20, R28.reuse, R34, R52 ;  /* 0x000000221c14723c */ /* 0x041ff00000001834 */
[----:B------:R-:W-:Y:S11]  /*73ed0*/  HMMA.16816.F32 R12, R28, R6, R12 ;  /* 0x000000061c0c723c */ /* 0x000ff6000000180c */
[----:B------:R-:W-:-:S02]  /*73ee0*/  IMAD.MOV.U32 R42, RZ, RZ, R23 ;  /* 0x000000ffff2a7224 */ /* 0x000fc400078e0017 */
[----:B------:R-:W-:Y:S02]  /*73ef0*/  IMAD.MOV.U32 R41, RZ, RZ, R22 ;  /* 0x000000ffff297224 */ /* 0x000fe400078e0016 */
[----:B------:R-:W-:Y:S01]  /*73f00*/  IMAD.MOV.U32 R40, RZ, RZ, R21 ;  /* 0x000000ffff287224 */ /* 0x000fe200078e0015 */
[----:B------:R-:W-:Y:S04]  /*73f10*/  STL [R1+0x780], R20 ;  /* 0x0007801401007387 */ /* 0x000fe80000100800 */
[----:B------:R-:W-:Y:S04]  /*73f20*/  STL.64 [R1+0x3f38], R34 ;  /* 0x003f382201007387 */ /* 0x000fe80000100a00 */
[----:B------:R0:W-:Y:S04]  /*73f30*/  STL [R1+0x3b90], R42 ;  /* 0x003b902a01007387 */ /* 0x0001e80000100800 */
[----:B------:R1:W-:Y:S04]  /*73f40*/  STL [R1+0x3b8c], R41 ;  /* 0x003b8c2901007387 */ /* 0x0003e80000100800 */
[----:B------:R2:W-:Y:S04]  /*73f50*/  STL [R1+0x3b88], R40 ;  /* 0x003b882801007387 */ /* 0x0005e80000100800 */
[----:B------:R-:W-:Y:S04]  /*73f60*/  STL.64 [R1+0x770], R16 ;  /* 0x0007701001007387 */ /* 0x000fe80000100a00 */
[----:B------:R-:W-:Y:S04]  /*73f70*/  STL.64 [R1+0x778], R18 ;  /* 0x0007781201007387 */ /* 0x000fe80000100a00 */
[----:B------:R-:W-:Y:S01]  /*73f80*/  STL [R1+0x760], R8 ;  /* 0x0007600801007387 */ /* 0x000fe20000100800 */
[----:B0-----:R-:W-:-:S02]  /*73f90*/  IMAD.MOV.U32 R42, RZ, RZ, R9 ;  /* 0x000000ffff2a7224 */ /* 0x001fc400078e0009 */
[----:B-1----:R-:W-:Y:S02]  /*73fa0*/  IMAD.MOV.U32 R41, RZ, RZ, R10 ;  /* 0x000000ffff297224 */ /* 0x002fe400078e000a */
[----:B--2---:R-:W-:Y:S02]  /*73fb0*/  IMAD.MOV.U32 R40, RZ, RZ, R11 ;  /* 0x000000ffff287224 */ /* 0x004fe400078e000b */
[----:B------:R-:W-:Y:S01]  /*73fc0*/  IMAD.MOV.U32 R43, RZ, RZ, R12 ;  /* 0x000000ffff2b7224 */ /* 0x000fe200078e000c */
[----:B------:R-:W-:Y:S04]  /*73fd0*/  STL [R1+0x3b9c], R42 ;  /* 0x003b9c2a01007387 */ /* 0x000fe80000100800 */
[----:B------:R-:W-:Y:S04]  /*73fe0*/  STL [R1+0x3b98], R41 ;  /* 0x003b982901007387 */ /* 0x000fe80000100800 */
[----:B------:R0:W-:Y:S04]  /*73ff0*/  STL [R1+0x3b94], R40 ;  /* 0x003b942801007387 */ /* 0x0001e80000100800 */
[----:B------:R-:W-:Y:S04]  /*74000*/  STL [R1+0x754], R13 ;  /* 0x0007540d01007387 */ /* 0x000fe80000100800 */
[----:B------:R-:W-:Y:S04]  /*74010*/  STL.64 [R1+0x758], R14 ;  /* 0x0007580e01007387 */ /* 0x000fe80000100a00 */
[----:B------:R-:W-:Y:S04]  /*74020*/  STL.64 [R1+0x3f30], R6 ;  /* 0x003f300601007387 */ /* 0x000fe80000100a00 */
[----:B------:R-:W-:Y:S04]  /*74030*/  STL.64 [R1+0x3f28], R4 ;  /* 0x003f280401007387 */ /* 0x000fe80000100a00 */
[----:B------:R1:W-:Y:S04]  /*74040*/  STL [R1+0x3ba0], R43 ;  /* 0x003ba02b01007387 */ /* 0x0003e80000100800 */
        /* <DEDUP_REMOVED lines=14> */
[----:B0-----:R-:W2:Y:S04]  /*74130*/  LDL.LU R40, [R1+0x30] ;  /* 0x0000300001287983 */ /* 0x001ea80000300800 */
[----:B------:R-:W2:Y:S04]  /*74140*/  LDL.LU R41, [R1+0x34] ;  /* 0x0000340001297983 */ /* 0x000ea80000300800 */
[----:B------:R-:W2:Y:S04]  /*74150*/  LDL.LU R42, [R1+0x38] ;  /* 0x00003800012a7983 */ /* 0x000ea80000300800 */
[----:B-1----:R-:W2:Y:S04]  /*74160*/  LDL.LU R43, [R1+0x3c] ;  /* 0x00003c00012b7983 */ /* 0x002ea80000300800 */
        /* <DEDUP_REMOVED lines=27> */
[----:B------:R-:W-:-:S02]  /*74320*/  F2FP.F16.E5M2.UNPACK_B R8, R39 ;  /* 0x00000027ff08723e */ /* 0x000fc400020004ff */
[----:B---3--:R-:W-:Y:S01]  /*74330*/  F2FP.F16.E5M2.UNPACK_B R9, R38 ;  /* 0x00000026ff09723e */ /* 0x008fe200020004ff */
[----:B------:R-:W3:Y:S04]  /*74340*/  LDL R61, [R1+0xd8c] ;  /* 0x000d8c00013d7983 */ /* 0x000ee80000100800 */
[----:B------:R-:W3:Y:S04]  /*74350*/  LDL R60, [R1+0xd78] ;  /* 0x000d7800013c7983 */ /* 0x000ee80000100800 */
[----:B------:R-:W3:Y:S04]  /*74360*/  LDL R39, [R1+0xd7c] ;  /* 0x000d7c0001277983 */ /* 0x000ee80000100800 */
[----:B------:R-:W3:Y:S01]  /*74370*/  LDL R38, [R1+0xd68] ;  /* 0x000d680001267983 */ /* 0x000ee20000100800 */
[----:B--2---:R-:W-:-:S15]  /*74380*/  HMMA.16816.F32 R44, R28, R8, R40 ;  /* 0x000000081c2c723c */ /* 0x004fde0000001828 */
[----:B------:R-:W-:-:S04]  /*74390*/  NOP ;  /* 0x0000000000007918 */ /* 0x000fc80000000000 */
[----:B------:R0:W-:Y:S01]  /*743a0*/  STL.64 [R1+0x748], R46 ;  /* 0x0007482e01007387 */ /* 0x0001e20000100a00 */
[----:B------:R-:W-:Y:S02]  /*743b0*/  IMAD.MOV.U32 R41, RZ, RZ, R44 ;  /* 0x000000ffff297224 */ /* 0x000fe400078e002c */
[----:B------:R-:W-:Y:S01]  /*743c0*/  IMAD.MOV.U32 R40, RZ, RZ, R45 ;  /* 0x000000ffff287224 */ /* 0x000fe200078e002d */
[----:B0-----:R-:W2:Y:S04]  /*743d0*/  LDL.LU.64 R46, [R1+0x3f48] ;  /* 0x003f4800012e7983 */ /* 0x001ea80000300a00 */
[----:B------:R-:W2:Y:S01]  /*743e0*/  LDL.LU.64 R44, [R1+0x3f40] ;  /* 0x003f4000012c7983 */ /* 0x000ea20000300a00 */
[----:B----4-:R-:W-:Y:S02]  /*743f0*/  F2FP.F16.E5M2.UNPACK_B R10, R10 ;  /* 0x0000000aff0a723e */ /* 0x010fe400020004ff */
[----:B------:R-:W-:-:S02]  /*74400*/  F2FP.F16.E5M2.UNPACK_B R11, R11 ;  /* 0x0000000bff0b723e */ /* 0x000fc400020004ff */
[----:B------:R-:W-:Y:S02]  /*74410*/  F2FP.F16.E5M2.UNPACK_B R12, R12 ;  /* 0x0000000cff0c723e */ /* 0x000fe400020004ff */
[----:B------:R-:W-:-:S03]  /*74420*/  F2FP.F16.E5M2.UNPACK_B R13, R13 ;  /* 0x0000000dff0d723e */ /* 0x000fc600020004ff */
[C---:B------:R-:W-:Y:S08]  /*74430*/  HMMA.16816.F32 R32, R28.reuse, R10, R32 ;  /* 0x0000000a1c20723c */ /* 0x040ff00000001820 */
[----:B------:R-:W-:Y:S01]  /*74440*/  HMMA.16816.F32 R4, R28, R12, R4 ;  /* 0x0000000c1c04723c */ /* 0x000fe20000001804 */
[----:B------:R-:W-:Y:S02]  /*74450*/  F2FP.F16.E5M2.UNPACK_B R14, R14 ;  /* 0x0000000eff0e723e */ /* 0x000fe400020004ff */
[----:B------:R-:W-:-:S08]  /*74460*/  F2FP.F16.E5M2.UNPACK_B R15, R15 ;  /* 0x0000000fff0f723e */ /* 0x000fd000020004ff */
[----:B------:R-:W-:Y:S02]  /*74470*/  IMAD.MOV.U32 R43, RZ, RZ, R34 ;  /* 0x000000ffff2b7224 */ /* 0x000fe400078e0022 */
[----:B------:R-:W-:Y:S01]  /*74480*/  IMAD.MOV.U32 R42, RZ, RZ, R35 ;  /* 0x000000ffff2a7224 */ /* 0x000fe200078e0023 */
[----:B------:R-:W-:Y:S04]  /*74490*/  STL.64 [R1+0x730], R32 ;  /* 0x0007302001007387 */ /* 0x000fe80000100a00 */
[----:B------:R-:W4:Y:S04]  /*744a0*/  LDL.LU.64 R34, [R1+0x3f38] ;  /* 0x003f380001227983 */ /* 0x000f280000300a00 */
        /* <DEDUP_REMOVED lines=14> */
[----:B------:R-:W-:-:S14]  /*74590*/  F2FP.F16.E5M2.UNPACK_B R20, R21 ;  /* 0x00000015ff14723e */ /* 0x000fdc00020004ff */
[----:B------:R-:W-:Y:S04]  /*745a0*/  STL.64 [R1+0x700], R4 ;  /* 0x0007000401007387 */ /* 0x000fe80000100a00 */
[----:B------:R0:W-:Y:S02]  /*745b0*/  STL.64 [R1+0x708], R6 ;  /* 0x0007080601007387 */ /* 0x0001e40000100a00 */
[----:B0-----:R-:W-:Y:S01]  /*745c0*/  HMMA.16816.F32 R4, R28, R18, R48 ;  /* 0x000000121c04723c */ /* 0x001fe20000001830 */
[----:B---3--:R-:W-:Y:S01]  /*745d0*/  F2FP.F16.E5M2.UNPACK_B R21, R61 ;  /* 0x0000003dff15723e */ /* 0x008fe200020004ff */
[----:B------:R-:W-:Y:S04]  /*745e0*/  STL.64 [R1+0x3ef0], R18 ;  /* 0x003ef01201007387 */ /* 0x000fe80000100a00 */
[----:B------:R-:W-:-:S13]  /*745f0*/  STL.64 [R1+0x3ee8], R16 ;  /* 0x003ee81001007387 */ /* 0x000fda0000100a00 */
[----:B------:R-:W-:Y:S04]  /*74600*/  STL.64 [R1+0x6f0], R4 ;  /* 0x0006f00401007387 */ /* 0x000fe80000100a00 */
[----:B------:R0:W-:Y:S02]  /*74610*/  STL.64 [R1+0x6f8], R6 ;  /* 0x0006f80601007387 */ /* 0x0001e40000100a00 */
[----:B0-----:R-:W-:Y:S01]  /*74620*/  HMMA.16816.F32 R4, R28, R20, R24 ;  /* 0x000000141c04723c */ /* 0x001fe20000001818 */
[----:B------:R-:W-:Y:S02]  /*74630*/  F2FP.F16.E5M2.UNPACK_B R22, R60 ;  /* 0x0000003cff16723e */ /* 0x000fe400020004ff */
[----:B------:R-:W-:-:S15]  /*74640*/  F2FP.F16.E5M2.UNPACK_B R23, R39 ;  /* 0x00000027ff17723e */ /* 0x000fde00020004ff */
[----:B------:R-:W-:Y:S01]  /*74650*/  NOP ;  /* 0x0000000000007918 */ /* 0x000fe20000000000 */
[----:B------:R-:W-:Y:S04]  /*74660*/  STL.64 [R1+0x6e0], R4 ;  /* 0x0006e00401007387 */ /* 0x000fe80000100a00 */
[----:B------:R2:W-:Y:S04]  /*74670*/  STL.64 [R1+0x6e8], R6 ;  /* 0x0006e80601007387 */ /* 0x0005e80000100a00 */
[----:B------:R-:W3:Y:S01]  /*74680*/  LDL.LU R52, [R1+0xd00] ;  /* 0x000d000001347983 */ /* 0x000ee20000300800 */
[----:B--2---:R-:W-:-:S15]  /*74690*/  HMMA.16816.F32 R4, R28, R22, R44 ;  /* 0x000000161c04723c */ /* 0x004fde000000182c */
[----:B------:R-:W-:-:S04]  /*746a0*/  NOP ;  /* 0x0000000000007918 */ /* 0x000fc80000000000 */
[----:B------:R0:W-:Y:S04]  /*746b0*/  STL.64 [R1+0x6d0], R4 ;  /* 0x0006d00401007387 */ /* 0x0001e80000100a00 */
[----:B------:R1:W-:Y:S04]  /*746c0*/  STL.64 [R1+0x6d8], R6 ;  /* 0x0006d80601007387 */ /* 0x0003e80000100a00 */
[----:B------:R-:W3:Y:S04]  /*746d0*/  LDL.LU R53, [R1+0xd04] ;  /* 0x000d040001357983 */ /* 0x000ee80000300800 */
[----:B------:R-:W3:Y:S04]  /*746e0*/  LDL.LU R54, [R1+0xd08] ;  /* 0x000d080001367983 */ /* 0x000ee80000300800 */
[----:B------:R-:W3:Y:S04]  /*746f0*/  LDL.LU R55, [R1+0xd0c] ;  /* 0x000d0c0001377983 */ /* 0x000ee80000300800 */
        /* <DEDUP_REMOVED lines=8> */
[----:B------:R-:W2:Y:S04]  /*74780*/  LDL R25, [R1+0xd6c] ;  /* 0x000d6c0001197983 */ /* 0x000ea80000100800 */
[----:B------:R-:W3:Y:S04]  /*74790*/  LDL R26, [R1+0xd58] ;  /* 0x000d5800011a7983 */ /* 0x000ee80000100800 */
[----:B------:R-:W3:Y:S04]  /*747a0*/  LDL R27, [R1+0xd5c] ;  /* 0x000d5c00011b7983 */ /* 0x000ee80000100800 */
[----:B------:R-:W3:Y:S04]  /*747b0*/  LDL R32, [R1+0xd48] ;  /* 0x000d480001207983 */ /* 0x000ee80000100800 */
[----:B------:R-:W3:Y:S01]  /*747c0*/  LDL R33, [R1+0xd4c] ;  /* 0x000d4c0001217983 */ /* 0x000ee20000100800 */
[----:B------:R-:W-:-:S03]  /*747d0*/  F2FP.F16.E5M2.UNPACK_B R24, R38 ;  /* 0x00000026ff18723e */ /* 0x000fc600020004ff */
        /* <DEDUP_REMOVED lines=30> */
[----:B--2---:R-:W-:-:S07]  /*749c0*/  F2FP.F16.E5M2.UNPACK_B R25, R25 ;  /* 0x00000019ff19723e */ /* 0x004fce00020004ff */
[----:B------:R-:W-:-:S15]  /*749d0*/  HMMA.16816.F32 R4, R28, R24, R4 ;  /* 0x000000181c04723c */ /* 0x000fde0000001804 */
[----:B------:R-:W-:-:S04]  /*749e0*/  NOP ;  /* 0x0000000000007918 */ /* 0x000fc80000000000 */
[----:B------:R-:W-:Y:S04]  /*749f0*/  STL.64 [R1+0x6c0], R4 ;  /* 0x0006c00401007387 */ /* 0x000fe80000100a00 */
[----:B------:R0:W-:Y:S04]  /*74a00*/  STL.64 [R1+0x6c8], R6 ;  /* 0x0006c80601007387 */ /* 0x0001e80000100a00 */
[----:B0-----:R-:W2:Y:S04]  /*74a10*/  LDL.LU.64 R6, [R1+0x3f30] ;  /* 0x003f300001067983 */ /* 0x001ea80000300a00 */
[----:B------:R-:W2:Y:S01]  /*74a20*/  LDL.LU.64 R4, [R1+0x3f28] ;  /* 0x003f280001047983 */ /* 0x000ea20000300a00 */
[----:B---3--:R-:W-:-:S02]  /*74a30*/  F2FP.F16.E5M2.UNPACK_B R26, R26 ;  /* 0x0000001aff1a723e */ /* 0x008fc400020004ff */
[----:B------:R-:W-:Y:S02]  /*74a40*/  F2FP.F16.E5M2.UNPACK_B R27, R27 ;  /* 0x0000001bff1b723e */ /* 0x000fe400020004ff */
[----:B------:R-:W-:Y:S02]  /*74a50*/  F2FP.F16.E5M2.UNPACK_B R32, R32 ;  /* 0x00000020ff20723e */ /* 0x000fe400020004ff */
[----:B------:R-:W-:-:S03]  /*74a60*/  F2FP.F16.E5M2.UNPACK_B R33, R33 ;  /* 0x00000021ff21723e */ /* 0x000fc600020004ff */
[C---:B----4-:R-:W-:Y:S08]  /*74a70*/  HMMA.16816.F32 R20, R28.reuse, R26, R20 ;  /* 0x0000001a1c14723c */ /* 0x050ff00000001814 */
[----:B------:R-:W-:Y:S01]  /*74a80*/  HMMA.16816.F32 R16, R28, R32, R16 ;  /* 0x000000201c10723c */ /* 0x000fe20000001810 */
[----:B------:R-:W-:Y:S02]  /*74a90*/  IMAD R38, R38, 0x100, R49 ;  /* 0x0000010026267824 */ /* 0x000fe400078e0231 */
[----:B------:R-:W-:-:S02]  /*74aa0*/  IMAD R39, R39, 0x100, R50 ;  /* 0x0000010027277824 */ /* 0x000fc400078e0232 */
[----:B------:R-:W-:Y:S02]  /*74ab0*/  IMAD R48, R0, 0x100, R51 ;  /* 0x0000010000307824 */ /* 0x000fe400078e0233 */
[----:B------:R-:W-:Y:S01]  /*74ac0*/  IMAD R49, R60, 0x100, R61 ;  /* 0x000001003c317824 */ /* 0x000fe200078e023d */
[----:B------:R-:W-:Y:S02]  /*74ad0*/  F2FP.F16.E5M2.UNPACK_B R28, R38 ;  /* 0x00000026ff1c723e */ /* 0x000fe400020004ff */
[----:B------:R-:W-:Y:S02]  /*74ae0*/  F2FP.F16.E5M2.UNPACK_B R29, R39 ;  /* 0x00000027ff1d723e */ /* 0x000fe400020004ff */
[----:B------:R-:W-:Y:S02]  /*74af0*/  F2FP.F16.E5M2.UNPACK_B R30, R48 ;  /* 0x00000030ff1e723e */ /* 0x000fe400020004ff */
[----:B------:R-:W-:Y:S01]  /*74b00*/  F2FP.F16.E5M2.UNPACK_B R31, R49 ;  /* 0x00000031ff1f723e */ /* 0x000fe200020004ff */
[----:B------:R-:W-:Y:S04]  /*74b10*/  STL.64 [R1+0x3f20], R26 ;  /* 0x003f201a01007387 */ /* 0x000fe80000100a00 */
[----:B------:R-:W-:Y:S04]  /*74b20*/  STL.64 [R1+0x3f18], R24 ;  /* 0x003f181801007387 */ /* 0x000fe80000100a00 */
[----:B------:R-:W-:Y:S04]  /*74b30*/  STL.64 [R1+0x7b0], R20 ;  /* 0x0007b01401007387 */ /* 0x000fe80000100a00 */
[----:B------:R0:W-:Y:S01]  /*74b40*/  STL.64 [R1+0x7b8], R22 ;  /* 0x0007b81601007387 */ /* 0x0001e20000100a00 */
[----:B------:R-:W-:-:S03]  /*74b50*/  IMAD.MOV.U32 R61, RZ, RZ, R18 ;  /* 0x000000ffff3d7224 */ /* 0x000fc600078e0012 */
[----:B------:R1:W-:Y:S01]  /*74b60*/  STL.64 [R1+0x5c0], R16 ;  /* 0x0005c01001007387 */ /* 0x0003e20000100a00 */
[----:B------:R-:W-:Y:S01]  /*74b70*/  IMAD.MOV.U32 R60, RZ, RZ, R19 ;  /* 0x000000ffff3c7224 */ /* 0x000fe200078e0013 */
[C---:B0-----:R-:W-:Y:S08]  /*74b80*/  HMMA.16816.F32 R20, R28.reuse, R36, R12 ;  /* 0x000000241c14723c */ /* 0x041ff0000000180c */
[C---:B------:R-:W-:Y:S08]  /*74b90*/  HMMA.16816.F32 R12, R28.reuse, R2, R56 ;  /* 0x000000021c0c723c */ /* 0x040ff00000001838 */
[----:B-1----:R-:W-:Y:S01]  /*74ba0*/  HMMA.16816.F32 R16, R28, R34, R40 ;  /* 0x000000221c10723c */ /* 0x002fe20000001828 */
[----:B------:R-:W-:Y:S04]  /*74bb0*/  STL [R1+0x3b5c], R60 ;  /* 0x003b5c3c01007387 */ /* 0x000fe80000100800 */
[----:B------:R0:W-:Y:S04]  /*74bc0*/  STL [R1+0x3b58], R61 ;  /* 0x003b583d01007387 */ /* 0x0001e80000100800 */
[----:B------:R-:W-:Y:S04]  /*74bd0*/  STL.64 [R1+0x6b0], R20 ;  /* 0x0006b01401007387 */ /* 0x000fe80000100a00 */
[----:B------:R-:W-:Y:S04]  /*74be0*/  STL.64 [R1+0x6b8], R22 ;  /* 0x0006b81601007387 */ /* 0x000fe80000100a00 */
[----:B------:R-:W-:Y:S04]  /*74bf0*/  STL [R1+0x694], R13 ;  /* 0x0006940d01007387 */ /* 0x000fe80000100800 */
[----:B------:R-:W-:Y:S04]  /*74c00*/  STL.64 [R1+0x6a0], R16 ;  /* 0x0006a01001007387 */ /* 0x000fe80000100a00 */
[----:B------:R-:W-:Y:S04]  /*74c10*/  STL.64 [R1+0x6a8], R18 ;  /* 0x0006a81201007387 */ /* 0x000fe80000100a00 */
[----:B------:R2:W-:Y:S01]  /*74c20*/  STL.64 [R1+0x698], R14 ;  /* 0x0006980e01007387 */ /* 0x0005e20000100a00 */
[----:B0-----:R-:W-:-:S05]  /*74c30*/  IMAD.MOV.U32 R61, RZ, RZ, R12 ;  /* 0x000000ffff3d7224 */ /* 0x001fca00078e000c */
[----:B------:R-:W-:Y:S01]  /*74c40*/  STL [R1+0x3b60], R61 ;  /* 0x003b603d01007387 */ /* 0x000fe20000100800 */
[C---:B--2---:R-:W-:Y:S08]  /*74c50*/  HMMA.16816.F32 R12, R28.reuse, R6, R44 ;  /* 0x000000061c0c723c */ /* 0x044ff0000000182c */
[----:B------:R-:W-:Y:S11]  /*74c60*/  HMMA.16816.F32 R16, R28, R4, R52 ;  /* 0x000000041c10723c */ /* 0x000ff60000001834 */
[----:B------:R0:W-:Y:S08]  /*74c70*/  STL.64 [R1+0x670], R12 ;  /* 0x0006700c01007387 */ /* 0x0001f00000100a00 */
[----:B------:R-:W-:Y:S04]  /*74c80*/  STL.64 [R1+0x680], R16 ;  /* 0x0006801001007387 */ /* 0x000fe80000100a00 */
[----:B------:R-:W-:Y:S04]  /*74c90*/  STL.64 [R1+0x688], R18 ;  /* 0x0006881201007387 */ /* 0x000fe80000100a00 */
        /* <DEDUP_REMOVED lines=10> */
[----:B------:R-:W4:Y:S01]  /*74d40*/  LDL.LU R13, [R1+0xce4] ;  /* 0x000ce400010d7983 */ /* 0x000f220000300800 */
[----:B------:R-:W-:-:S03]  /*74d50*/  IMAD.MOV.U32 R60, RZ, RZ, R15 ;  /* 0x000000ffff3c7224 */ /* 0x000fc600078e000f */
        /* <DEDUP_REMOVED lines=27> */
[----:B------:R-:W2:Y:S04]  /*74f10*/  LDL.LU R7, [R1+0x60c] ;  /* 0x00060c0001077983 */ /* 0x000ea80000300800 */
[----:B------:R-:W-:Y:S01]  /*74f20*/  STL [R1+0x3b64], R60 ;  /* 0x003b643c01007387 */ /* 0x000fe20000100800 */
[C---:B---3--:R-:W-:Y:S08]  /*74f30*/  HMMA.16816.F32 R24, R28.reuse, R8, R24 ;  /* 0x000000081c18723c */ /* 0x048ff00000001818 */
[C---:B----4-:R-:W-:Y:S11]  /*74f40*/  HMMA.16816.F32 R12, R28.reuse, R10, R12 ;  /* 0x0000000a1c0c723c */ /* 0x050ff6000000180c */
[----:B------:R-:W-:Y:S04]  /*74f50*/  STL.64 [R1+0x660], R24 ;  /* 0x0006601801007387 */ /* 0x000fe80000100a00 */
[----:B------:R0:W-:Y:S04]  /*74f60*/  STL.64 [R1+0x668], R26 ;  /* 0x0006681a01007387 */ /* 0x0001e80000100a00 */
[----:B0-----:R-:W3:Y:S04]  /*74f70*/  LDL.LU.64 R26, [R1+0x3f20] ;  /* 0x003f2000011a7983 */ /* 0x001ee80000300a00 */
[----:B------:R-:W4:Y:S04]  /*74f80*/  LDL.LU.64 R24, [R1+0x3f18] ;  /* 0x003f180001187983 */ /* 0x000f280000300a00 */
[----:B------:R-:W2:Y:S04]  /*74f90*/  LDL.LU R47, [R1+0x35ac] ;  /* 0x0035ac00012f7983 */ /* 0x000ea80000300800 */
[----:B------:R-:W2:Y:S04]  /*74fa0*/  LDL.LU R0, [R1+0x35a8] ;  /* 0x0035a80001007983 */ /* 0x000ea80000300800 */
        /* <DEDUP_REMOVED lines=14> */
[----:B------:R-:W-:-:S02]  /*75090*/  IMAD.MOV.U32 R61, RZ, RZ, R18 ;  /* 0x000000ffff3d7224 */ /* 0x000fc400078e0012 */
[----:B------:R-:W-:Y:S01]  /*750a0*/  IMAD.MOV.U32 R60, RZ, RZ, R17 ;  /* 0x000000ffff3c7224 */ /* 0x000fe200078e0011 */
[----:B0-----:R-:W2:Y:S04]  /*750b0*/  LDL.LU.64 R22, [R1+0x3f00] ;  /* 0x003f000001167983 */ /* 0x001ea80000300a00 */
[----:B------:R-:W2:Y:S04]  /*750c0*/  LDL.LU.64 R20, [R1+0x3ef8] ;  /* 0x003ef80001147983 */ /* 0x000ea80000300a00 */
[----:B------:R-:W-:Y:S04]  /*750d0*/  STL [R1+0x630], R16 ;  /* 0x0006301001007387 */ /* 0x000fe80000100800 */
[----:B------:R0:W-:Y:S04]  /*750e0*/  STL [R1+0x63c], R19 ;  /* 0x00063c1301007387 */ /* 0x0001e80000100800 */
[----:B0-----:R-:W3:Y:S04]  /*750f0*/  LDL.LU.64 R18, [R1+0x3ef0] ;  /* 0x003ef00001127983 */ /* 0x001ee80000300a00 */
[----:B------:R-:W2:Y:S04]  /*75100*/  LDL.LU.64 R16, [R1+0x3ee8] ;  /* 0x003ee80001107983 */ /* 0x000ea80000300a00 */
[----:B------:R-:W-:Y:S04]  /*75110*/  STL.64 [R1+0x3e70], R14 ;  /* 0x003e700e01007387 */ /* 0x000fe80000100a00 */
[----:B------:R0:W-:Y:S04]  /*75120*/  STL.64 [R1+0x3e68], R12 ;  /* 0x003e680c01007387 */ /* 0x0001e80000100a00 */
[----:B0-----:R-:W2:Y:S04]  /*75130*/  LDL.LU R12, [R1+0xcb0] ;  /* 0x000cb000010c7983 */ /* 0x001ea80000300800 */
[----:B------:R-:W2:Y:S04]  /*75140*/  LDL.LU R13, [R1+0xcb4] ;  /* 0x000cb400010d7983 */ /* 0x000ea80000300800 */
[----:B------:R-:W2:Y:S04]  /*75150*/  LDL.LU R14, [R1+0xcb8] ;  /* 0x000cb800010e7983 */ /* 0x000ea80000300800 */
[----:B------:R-:W2:Y:S04]  /*75160*/  LDL.LU R15, [R1+0xcbc] ;  /* 0x000cbc00010f7983 */ /* 0x000ea80000300800 */
[----:B------:R0:W-:Y:S04]  /*75170*/  STL [R1+0x3b6c], R60 ;  /* 0x003b6c3c01007387 */ /* 0x0001e80000100800 */
[----:B------:R1:W-:Y:S01]  /*75180*/  STL [R1+0x3b68], R61 ;  /* 0x003b683d01007387 */ /* 0x0003e20000100800 */
[----:B------:R-:W-:-:S02]  /*75190*/  IMAD R38, R44, 0x100, R51 ;  /* 0x000001002c267824 */ /* 0x000fc400078e0233 */
[----:B------:R-:W-:Y:S01]  /*751a0*/  IMAD R39, R46, 0x100, R45 ;  /* 0x000001002e277824 */ /* 0x000fe200078e022d */
[C---:B---3--:R-:W-:Y:S08]  /*751b0*/  HMMA.16816.F32 R8, R28.reuse, R18, R8 ;  /* 0x000000121c08723c */ /* 0x048ff00000001808 */
[----:B--2---:R-:W-:Y:S11]  /*751c0*/  HMMA.16816.F32 R12, R28, R16, R12 ;  /* 0x000000101c0c723c */ /* 0x004ff6000000180c */
[----:B0-----:R-:W-:-:S02]  /*751d0*/  IMAD.MOV.U32 R60, RZ, RZ, R8 ;  /* 0x000000ffff3c7224 */ /* 0x001fc400078e0008 */
[----:B-1----:R-:W-:-:S06]  /*751e0*/  IMAD.MOV.U32 R61, RZ, RZ, R9 ;  /* 0x000000ffff3d7224 */ /* 0x002fcc00078e0009 */
[----:B------:R-:W-:Y:S04]  /*751f0*/  STL.64 [R1+0x620], R12 ;  /* 0x0006200c01007387 */ /* 0x000fe80000100a00 */
[----:B------:R-:W-:Y:S04]  /*75200*/  STL.64 [R1+0x628], R14 ;  /* 0x0006280e01007387 */ /* 0x000fe80000100a00 */
[----:B------:R0:W-:Y:S02]  /*75210*/  STL.64 [R1+0x618], R10 ;  /* 0x0006180a01007387 */ /* 0x0001e40000100a00 */
[C---:B0-----:R-:W-:Y:S08]  /*75220*/  HMMA.16816.F32 R8, R28.reuse, R20, R4 ;  /* 0x000000141c08723c */ /* 0x041ff00000001804 */
[C---:B------:R-:W-:Y:S01]  /*75230*/  HMMA.16816.F32 R4, R28.reuse, R22, R40 ;  /* 0x000000161c04723c */ /* 0x040fe20000001828 */
[----:B------:R-:W-:Y:S04]  /*75240*/  STL.64 [R1+0x3e60], R18 ;  /* 0x003e601201007387 */ /* 0x000fe80000100a00 */
[----:B------:R-:W-:Y:S04]  /*75250*/  STL.64 [R1+0x3e58], R16 ;  /* 0x003e581001007387 */ /* 0x000fe80000100a00 */
[----:B------:R-:W-:Y:S04]  /*75260*/  STL [R1+0x3dc4], R60 ;  /* 0x003dc43c01007387 */ /* 0x000fe80000100800 */
[----:B------:R-:W-:Y:S04]  /*75270*/  STL.64 [R1+0x3e80], R22 ;  /* 0x003e801601007387 */ /* 0x000fe80000100a00 */
        /* <DEDUP_REMOVED lines=8> */
[----:B------:R-:W-:Y:S04]  /*75300*/  STL.64 [R1+0x5e0], R8 ;  /* 0x0005e00801007387 */ /* 0x000fe80000100a00 */
[----:B------:R-:W-:Y:S04]  /*75310*/  STL.64 [R1+0x5e8], R10 ;  /* 0x0005e80a01007387 */ /* 0x000fe80000100a00 */
[----:B------:R0:W-:Y:S04]  /*75320*/  STL.64 [R1+0x3e98], R24 ;  /* 0x003e981801007387 */ /* 0x0001e80000100a00 */
[----:B------:R-:W-:Y:S04]  /*75330*/  STL.64 [R1+0x5d0], R4 ;  /* 0x0005d00401007387 */ /* 0x000fe80000100a00 */
[----:B------:R-:W-:Y:S04]  /*75340*/  STL.64 [R1+0x5d8], R6 ;  /* 0x0005d80601007387 */ /* 0x000fe80000100a00 */
[----:B------:R-:W-:Y:S04]  /*75350*/  STL.64 [R1+0x3ee0], R38 ;  /* 0x003ee02601007387 */ /* 0x000fe80000100a00 */
[----:B------:R1:W-:Y:S04]  /*75360*/  STL.64 [R1+0x3ed8], R36 ;  /* 0x003ed82401007387 */ /* 0x0003e80000100a00 */
        /* <DEDUP_REMOVED lines=8> */
[----:B------:R-:W4:Y:S04]  /*753f0*/  LDL.LU R42, [R1+0x508] ;  /* 0x00050800012a7983 */ /* 0x000f280000300800 */
[----:B------:R-:W4:Y:S01]  /*75400*/  LDL.LU R43, [R1+0x50c] ;  /* 0x00050c00012b7983 */ /* 0x000f220000300800 */
[----:B------:R-:W-:-:S03]  /*75410*/  IMAD R48, R0, 0x100, R47 ;  /* 0x0000010000307824 */ /* 0x000fc600078e022f */
[----:B----4-:R-:W-:Y:S04]  /*75420*/  STL.64 [R1+0x3ed0], R42 ;  /* 0x003ed02a01007387 */ /* 0x010fe80000100a00 */
[----:B---3--:R3:W-:Y:S04]  /*75430*/  STL.64 [R1+0x3ec8], R40 ;  /* 0x003ec82801007387 */ /* 0x0087e80000100a00 */
[----:B------:R-:W4:Y:S04]  /*75440*/  LDL.LU R56, [R1+0x4f0] ;  /* 0x0004f00001387983 */ /* 0x000f280000300800 */
        /* <DEDUP_REMOVED lines=21> */
[----:B---3--:R-:W3:Y:S04]  /*755a0*/  LDL.LU R40, [R1+0xc60] ;  /* 0x000c600001287983 */ /* 0x008ee80000300800 */
[----:B------:R-:W3:Y:S04]  /*755b0*/  LDL.LU R41, [R1+0xc64] ;  /* 0x000c640001297983 */ /* 0x000ee80000300800 */
[----:B------:R-:W3:Y:S04]  /*755c0*/  LDL.LU R42, [R1+0xc68] ;  /* 0x000c6800012a7983 */ /* 0x000ee80000300800 */
[----:B------:R-:W3:Y:S04]  /*755d0*/  LDL.LU R43, [R1+0xc6c] ;  /* 0x000c6c00012b7983 */ /* 0x000ee80000300800 */
        /* <DEDUP_REMOVED lines=20> */
[----:B----4-:R-:W-:Y:S03]  /*75720*/  HMMA.16816.F32 R28, R28, R32, R36 ;  /* 0x000000201c1c723c */ /* 0x010fe60000001824 */
[----:B------:R-:W4:Y:S04]  /*75730*/  LDL.LU.64 R38, [R1+0x3ee0] ;  /* 0x003ee00001267983 */ /* 0x000f280000300a00 */
[----:B------:R-:W3:Y:S01]  /*75740*/  LDL.LU.64 R36, [R1+0x3ed8] ;  /* 0x003ed80001247983 */ /* 0x000ee20000300a00 */
[----:B------:R-:W-:-:S11]  /*75750*/  IMAD R49, R0, 0x100, R51 ;  /* 0x0000010000317824 */ /* 0x000fd600078e0233 */
[----:B------:R-:W-:Y:S04]  /*75760*/  STL.64 [R1+0x4c0], R28 ;  /* 0x0004c01c01007387 */ /* 0x000fe80000100a00 */
[----:B------:R0:W-:Y:S02]  /*75770*/  STL.64 [R1+0x4c8], R30 ;  /* 0x0004c81e01007387 */ /* 0x0001e40000100a00 */
[----:B0-----:R-:W-:Y:S02]  /*75780*/  F2FP.F16.E5M2.UNPACK_B R30, R48 ;  /* 0x00000030ff1e723e */ /* 0x001fe400020004ff */
[----:B------:R-:W-:Y:S01]  /*75790*/  F2FP.F16.E5M2.UNPACK_B R31, R49 ;  /* 0x00000031ff1f723e */ /* 0x000fe200020004ff */
[----:B------:R-:W2:Y:S04]  /*757a0*/  LDL.LU R48, [R1+0xbd0] ;  /* 0x000bd00001307983 */ /* 0x000ea80000300800 */
[----:B------:R-:W2:Y:S04]  /*757b0*/  LDL.LU R49, [R1+0xbd4] ;  /* 0x000bd40001317983 */ /* 0x000ea80000300800 */
[----:B------:R-:W2:Y:S04]  /*757c0*/  LDL.LU R50, [R1+0xbd8] ;  /* 0x000bd80001327983 */ /* 0x000ea80000300800 */
[----:B------:R-:W2:Y:S01]  /*757d0*/  LDL.LU R51, [R1+0xbdc] ;  /* 0x000bdc0001337983 */ /* 0x000ea20000300800 */
[----:B----4-:R-:W-:-:S02]  /*757e0*/  F2FP.F16.E5M2.UNPACK_B R28, R38 ;  /* 0x00000026ff1c723e */ /* 0x010fc400020004ff */
[----:B------:R-:W-:-:S07]  /*757f0*/  F2FP.F16.E5M2.UNPACK_B R29, R39 ;  /* 0x00000027ff1d723e */ /* 0x000fce00020004ff */
[C---:B---3--:R-:W-:Y:S08]  /*75800*/  HMMA.16816.F32 R40, R28.reuse, R36, R40 ;  /* 0x000000241c28723c */ /* 0x048ff00000001828 */
[C---:B--2---:R-:W-:Y:S08]  /*75810*/  HMMA.16816.F32 R52, R28.reuse, R34, R52 ;  /* 0x000000221c34723c */ /* 0x044ff00000001834 */
[C---:B------:R-:W-:Y:S03]  /*75820*/  HMMA.16816.F32 R4, R28.reuse, R2, R4 ;  /* 0x000000021c04723c */ /* 0x040fe60000001804 */
        /* <DEDUP_REMOVED lines=54> */
[----:B------:R2:W-:Y:S02]  /*75b90*/  STL.64 [R1+0x538], R10 ;  /* 0x0005380a01007387 */ /* 0x0005e40000100a00 */
        /* <DEDUP_REMOVED lines=18> */
[----:B------:R-:W2:Y:S10]  /*75cc0*/  LDL.LU R52, [R1+0xb30] ;  /* 0x000b300001347983 */ /* 0x000eb40000300800 */
[----:B------:R0:W-:Y:S04]  /*75cd0*/  STL.64 [R1+0x4e0], R8 ;  /* 0x0004e00801007387 */ /* 0x0001e80000100a00 */
[----:B------:R1:W-:Y:S04]  /*75ce0*/  STL.64 [R1+0x4e8], R10 ;  /* 0x0004e80a01007387 */ /* 0x0003e80000100a00 */
        /* <DEDUP_REMOVED lines=57> */
[----:B--2---:R-:W-:Y:S01]  /*76080*/  HMMA.16816.F32 R28, R28, R32, R52 ;  /* 0x000000201c1c723c */ /* 0x004fe20000001834 */
[----:B---3--:R-:W-:-:S02]  /*76090*/  IMAD R38, R38, 0x100, R49 ;  /* 0x0000010026267824 */ /* 0x008fc400078e0231 */
[----:B------:R-:W-:Y:S02]  /*760a0*/  IMAD R39, R39, 0x100, R48 ;  /* 0x0000010027277824 */ /* 0x000fe400078e0230 */
[----:B------:R-:W-:Y:S02]  /*760b0*/  IMAD R48, R50, 0x100, R60 ;  /* 0x0000010032307824 */ /* 0x000fe400078e023c */
[----:B------:R-:W-:Y:S01]  /*760c0*/  IMAD R49, R0, 0x100, R51 ;  /* 0x0000010000317824 */ /* 0x000fe200078e0233 */
[----:B------:R-:W2:Y:S04]  /*760d0*/  LDL.LU.64 R54, [R1+0x3e50] ;  /* 0x003e500001367983 */ /* 0x000ea80000300a00 */
[----:B------:R-:W2:Y:S07]  /*760e0*/  LDL.LU.64 R52, [R1+0x3e48] ;  /* 0x003e480001347983 */ /* 0x000eae0000300a00 */
[----:B------:R0:W-:Y:S04]  /*760f0*/  STL.64 [R1+0xf0], R28 ;  /* 0x0000f01c01007387 */ /* 0x0001e80000100a00 */
[----:B------:R1:W-:Y:S01]  /*76100*/  STL.64 [R1+0xf8], R30 ;  /* 0x0000f81e01007387 */ /* 0x0003e20000100a00 */
[----:B0-----:R-:W-:-:S02]  /*76110*/  F2FP.F16.E5M2.UNPACK_B R28, R38 ;  /* 0x00000026ff1c723e */ /* 0x001fc400020004ff */
[----:B------:R-:W-:Y:S02]  /*76120*/  F2FP.F16.E5M2.UNPACK_B R29, R39 ;  /* 0x00000027ff1d723e */ /* 0x000fe400020004ff */
[----:B-1----:R-:W-:Y:S02]  /*76130*/  F2FP.F16.E5M2.UNPACK_B R30, R48 ;  /* 0x00000030ff1e723e */ /* 0x002fe400020004ff */
[----:B------:R-:W-:Y:S01]  /*76140*/  F2FP.F16.E5M2.UNPACK_B R31, R49 ;  /* 0x00000031ff1f723e */ /* 0x000fe200020004ff */
[----:B------:R-:W3:Y:S04]  /*76150*/  LDL.LU R48, [R1+0xb60] ;  /* 0x000b600001307983 */ /* 0x000ee80000300800 */
[----:B------:R-:W3:Y:S04]  /*76160*/  LDL.LU R49, [R1+0xb64] ;  /* 0x000b640001317983 */ /* 0x000ee80000300800 */
[----:B------:R-:W3:Y:S04]  /*76170*/  LDL.LU R50, [R1+0xb68] ;  /* 0x000b680001327983 */ /* 0x000ee80000300800 */
[----:B------:R-:W3:Y:S01]  /*76180*/  LDL.LU R51, [R1+0xb6c] ;  /* 0x000b6c0001337983 */ /* 0x000ee20000300800 */
[C---:B----4-:R-:W-:Y:S08]  /*76190*/  HMMA.16816.F32 R20, R28.reuse, R36, R20 ;  /* 0x000000241c14723c */ /* 0x050ff00000001814 */
[C---:B------:R-:W-:Y:S08]  /*761a0*/  HMMA.16816.F32 R16, R28.reuse, R34, R16 ;  /* 0x000000221c10723c */ /* 0x040ff00000001810 */
[C---:B------:R-:W-:Y:S03]  /*761b0*/  HMMA.16816.F32 R4, R28.reuse, R2, R4 ;  /* 0x000000021c04723c */ /* 0x040fe60000001804 */
[----:B------:R-:W-:Y:S04]  /*761c0*/  STL.64 [R1+0x4b0], R20 ;  /* 0x0004b01401007387 */ /* 0x000fe80000100a00 */
[----:B------:R0:W-:Y:S04]  /*761d0*/  STL.64 [R1+0x4b8], R22 ;  /* 0x0004b81601007387 */ /* 0x0001e80000100a00 */
[----:B0-----:R-:W4:Y:S04]  /*761e0*/  LDL.LU.64 R22, [R1+0x3e40] ;  /* 0x003e400001167983 */ /* 0x001f280000300a00 */
        /* <DEDUP_REMOVED lines=26> */
[----:B------:R3:W-:Y:S01]  /*76390*/  STL.64 [R1+0x3d90], R4 ;  /* 0x003d900401007387 */ /* 0x0007e20000100a00 */
[C---:B--2---:R-:W-:Y:S08]  /*763a0*/  HMMA.16816.F32 R32, R28.reuse, R8, R32 ;  /* 0x000000081c20723c */ /* 0x044ff00000001820 */
[C---:B---3--:R-:W-:Y:S01]  /*763b0*/  HMMA.16816.F32 R4, R28.reuse, R10, R48 ;  /* 0x0000000a1c04723c */ /* 0x048fe20000001830 */
        /* <DEDUP_REMOVED lines=87> */
[----:B----4-:R-:W-:Y:S11]  /*76930*/  HMMA.16816.F32 R32, R28, R26, R32 ;  /* 0x0000001a1c20723c */ /* 0x010ff60000001820 */
        /* <DEDUP_REMOVED lines=9> */
[----:B------:R0:W-:Y:S01]  /*769d0*/  STL.64 [R1+0x3d50], R24 ;  /* 0x003d501801007387 */ /* 0x0001e20000100a00 */
[----:B------:R-:W-:-:S02]  /*769e0*/  IMAD R38, R38, 0x100, R60 ;  /* 0x0000010026267824 */ /* 0x000fc400078e023c */
[----:B------:R-:W-:Y:S02]  /*769f0*/  IMAD R39, R39, 0x100, R0 ;  /* 0x0000010027277824 */ /* 0x000fe400078e0200 */
[----:B------:R-:W-:Y:S02]  /*76a00*/  IMAD R48, R48, 0x100, R49 ;  /* 0x0000010030307824 */ /* 0x000fe400078e0231 */
[----:B------:R-:W-:Y:S01]  /*76a10*/  IMAD R49, R51, 0x100, R50 ;  /* 0x0000010033317824 */ /* 0x000fe200078e0232 */
[----:B0-----:R-:W3:Y:S04]  /*76a20*/  LDL.LU R24, [R1+0xad0] ;  /* 0x000ad00001187983 */ /* 0x001ee80000300800 */
[----:B------:R-:W3:Y:S04]  /*76a30*/  LDL.LU R25, [R1+0xad4] ;  /* 0x000ad40001197983 */ /* 0x000ee80000300800 */
[----:B------:R-:W3:Y:S04]  /*76a40*/  LDL.LU R26, [R1+0xad8] ;  /* 0x000ad800011a7983 */ /* 0x000ee80000300800 */
[----:B------:R-:W3:Y:S04]  /*76a50*/  LDL.LU R27, [R1+0xadc] ;  /* 0x000adc00011b7983 */ /* 0x000ee80000300800 */
[----:B------:R-:W3:Y:S04]  /*76a60*/  LDL.LU R60, [R1+0x3dc4] ;  /* 0x003dc400013c7983 */ /* 0x000ee80000300800 */
        /* <DEDUP_REMOVED lines=9> */
[----:B------:R-:W-:Y:S01]  /*76b00*/  F2FP.F16.E5M2.UNPACK_B R31, R49 ;  /* 0x00000031ff1f723e */ /* 0x000fe200020004ff */
[----:B------:R-:W2:Y:S04]  /*76b10*/  LDL.LU R48, [R1+0xae0] ;  /* 0x000ae00001307983 */ /* 0x000ea80000300800 */
[----:B------:R-:W2:Y:S04]  /*76b20*/  LDL.LU R49, [R1+0xae4] ;  /* 0x000ae40001317983 */ /* 0x000ea80000300800 */
[----:B------:R-:W2:Y:S04]  /*76b30*/  LDL.LU R50, [R1+0xae8] ;  /* 0x000ae80001327983 */ /* 0x000ea80000300800 */
[----:B------:R-:W2:Y:S01]  /*76b40*/  LDL.LU R51, [R1+0xaec] ;  /* 0x000aec0001337983 */ /* 0x000ea20000300800 */
[C---:B------:R-:W-:Y:S08]  /*76b50*/  HMMA.16816.F32 R8, R28.reuse, R36, R8 ;  /* 0x000000241c08723c */ /* 0x040ff00000001808 */
[C---:B------:R-:W-:Y:S11]  /*76b60*/  HMMA.16816.F32 R4, R28.reuse, R34, R4 ;  /* 0x000000221c04723c */ /* 0x040ff60000001804 */
[----:B------:R-:W-:Y:S04]  /*76b70*/  STL.64 [R1+0x3c0], R8 ;  /* 0x0003c00801007387 */ /* 0x000fe80000100a00 */
[----:B------:R0:W-:Y:S04]  /*76b80*/  STL.64 [R1+0x3c8], R10 ;  /* 0x0003c80a01007387 */ /* 0x0001e80000100a00 */
[----:B0-----:R-:W3:Y:S04]  /*76b90*/  LDL.LU.64 R10, [R1+0x3da8] ;  /* 0x003da800010a7983 */ /* 0x001ee80000300a00 */
[----:B------:R-:W3:Y:S04]  /*76ba0*/  LDL.LU.64 R8, [R1+0x3da0] ;  /* 0x003da00001087983 */ /* 0x000ee80000300a00 */
[----:B------:R-:W-:Y:S04]  /*76bb0*/  STL.64 [R1+0x3b0], R4 ;  /* 0x0003b00401007387 */ /* 0x000fe80000100a00 */
[----:B------:R0:W-:Y:S04]  /*76bc0*/  STL.64 [R1+0x3b8], R6 ;  /* 0x0003b80601007387 */ /* 0x0001e80000100a00 */
[----:B0-----:R-:W3:Y:S04]  /*76bd0*/  LDL.LU.64 R6, [R1+0x3d98] ;  /* 0x003d980001067983 */ /* 0x001ee80000300a00 */
[----:B------:R-:W3:Y:S04]  /*76be0*/  LDL.LU.64 R4, [R1+0x3d90] ;  /* 0x003d900001047983 */ /* 0x000ee80000300a00 */
[----:B------:R-:W-:Y:S04]  /*76bf0*/  STL.64 [R1+0x3d38], R34 ;  /* 0x003d382201007387 */ /* 0x000fe80000100a00 */
[----:B------:R2:W-:Y:S02]  /*76c00*/  STL.64 [R1+0x3d30], R32 ;  /* 0x003d302001007387 */ /* 0x0005e40000100a00 */
[----:B--2---:R-:W-:-:S15]  /*76c10*/  HMMA.16816.F32 R32, R28, R2, R48 ;  /* 0x000000021c20723c */ /* 0x004fde0000001830 */
[----:B------:R-:W-:-:S04]  /*76c20*/  NOP ;  /* 0x0000000000007918 */ /* 0x000fc80000000000 */
[----:B------:R-:W-:Y:S04]  /*76c30*/  STL.64 [R1+0x3a0], R32 ;  /* 0x0003a02001007387 */ /* 0x000fe80000100a00 */
[----:B------:R-:W-:Y:S01]  /*76c40*/  STL.64 [R1+0x3a8], R34 ;  /* 0x0003a82201007387 */ /* 0x000fe20000100a00 */
[C---:B---3--:R-:W-:Y:S08]  /*76c50*/  HMMA.16816.F32 R24, R28.reuse, R4, R24 ;  /* 0x000000041c18723c */ /* 0x048ff00000001818 */
        /* <DEDUP_REMOVED lines=18> */
[----:B------:R-:W-:Y:S04]  /*76d80*/  STL.64 [R1+0x350], R8 ;  /* 0x0003500801007387 */ /* 0x000fe80000100a00 */
[----:B------:R-:W-:Y:S04]  /*76d90*/  STL.64 [R1+0x358], R10 ;  /* 0x0003580a01007387 */ /* 0x000fe80000100a00 */
        /* <DEDUP_REMOVED lines=19> */
[----:B0-----:R-:W4:Y:S04]  /*76ed0*/  LDL.LU R52, [R1+0xa80] ;  /* 0x000a800001347983 */ /* 0x001f280000300800 */
        /* <DEDUP_REMOVED lines=52> */
[C---:B---3--:R-:W-:Y:S08]  /*77220*/  HMMA.16816.F32 R8, R28.reuse, R20, R8 ;  /* 0x000000141c08723c */ /* 0x048ff00000001808 */
[C---:B----4-:R-:W-:Y:S11]  /*77230*/  HMMA.16816.F32 R24, R28.reuse, R22, R24 ;  /* 0x000000161c18723c */ /* 0x050ff60000001818 */
        /* <DEDUP_REMOVED lines=11> */
[----:B------:R-:W-:Y:S01]  /*772f0*/  STL.64 [R1+0x3cd8], R20 ;  /* 0x003cd81401007387 */ /* 0x000fe20000100a00 */
        /* <DEDUP_REMOVED lines=9> */
[----:B------:R-:W2:Y:S01]  /*77390*/  LDL.LU.64 R32, [R1+0x3d30] ;  /* 0x003d300001207983 */ /* 0x000ea20000300a00 */
[----:B------:R-:W-:-:S02]  /*773a0*/  IMAD R48, R48, 0x100, R49 ;  /* 0x0000010030307824 */ /* 0x000fc400078e0231 */
[----:B---3--:R-:W-:Y:S02]  /*773b0*/  IMAD R38, R38, 0x100, R22 ;  /* 0x0000010026267824 */ /* 0x008fe400078e0216 */
[----:B------:R-:W-:Y:S02]  /*773c0*/  IMAD R39, R39, 0x100, R23 ;  /* 0x0000010027277824 */ /* 0x000fe400078e0217 */
[----:B------:R-:W-:Y:S01]  /*773d0*/  IMAD R49, R51, 0x100, R50 ;  /* 0x0000010033317824 */ /* 0x000fe200078e0232 */
[----:B------:R-:W-:Y:S04]  /*773e0*/  STL.64 [R1+0x3cf0], R26 ;  /* 0x003cf01a01007387 */ /* 0x000fe80000100a00 */
[----:B------:R-:W-:Y:S01]  /*773f0*/  STL.64 [R1+0x3ce8], R24 ;  /* 0x003ce81801007387 */ /* 0x000fe20000100a00 */
[----:B--2---:R-:W-:Y:S01]  /*77400*/  HMMA.16816.F32 R16, R28, R32, R16 ;  /* 0x000000201c10723c */ /* 0x004fe20000001810 */
[----:B------:R-:W-:-:S02]  /*77410*/  F2FP.F16.E5M2.UNPACK_B R28, R38 ;  /* 0x00000026ff1c723e */ /* 0x000fc400020004ff */
[----:B------:R-:W-:Y:S02]  /*77420*/  F2FP.F16.E5M2.UNPACK_B R29, R39 ;  /* 0x00000027ff1d723e */ /* 0x000fe400020004ff */
[----:B------:R-:W-:Y:S02]  /*77430*/  F2FP.F16.E5M2.UNPACK_B R30, R48 ;  /* 0x00000030ff1e723e */ /* 0x000fe400020004ff */
[----:B------:R-:W-:-:S12]  /*77440*/  F2FP.F16.E5M2.UNPACK_B R31, R49 ;  /* 0x00000031ff1f723e */ /* 0x000fd800020004ff */
[----:B------:R-:W-:Y:S04]  /*77450*/  STL.64 [R1+0xd0], R16 ;  /* 0x0000d01001007387 */ /* 0x000fe80000100a00 */
[----:B------:R0:W-:Y:S02]  /*77460*/  STL.64 [R1+0xd8], R18 ;  /* 0x0000d81201007387 */ /* 0x0001e40000100a00 */
[C---:B0-----:R-:W-:Y:S08]  /*77470*/  HMMA.16816.F32 R16, R28.reuse, R36, R12 ;  /* 0x000000241c10723c */ /* 0x041ff0000000180c */
[C---:B------:R-:W-:Y:S01]  /*77480*/  HMMA.16816.F32 R12, R28.reuse, R34, R40 ;  /* 0x000000221c0c723c */ /* 0x040fe20000001828 */
[----:B------:R-:W-:Y:S07]  /*77490*/  STL.64 [R1+0x3d08], R36 ;  /* 0x003d082401007387 */ /* 0x000fee0000100a00 */
[C---:B------:R-:W-:Y:S03]  /*774a0*/  HMMA.16816.F32 R20, R28.reuse, R2, R56 ;  /* 0x000000021c14723c */ /* 0x040fe60000001838 */
[----:B------:R-:W-:Y:S04]  /*774b0*/  STL.64 [R1+0x2d0], R16 ;  /* 0x0002d01001007387 */ /* 0x000fe80000100a00 */
[----:B------:R0:W-:Y:S04]  /*774c0*/  STL.64 [R1+0x2d8], R18 ;  /* 0x0002d81201007387 */ /* 0x0001e80000100a00 */
[----:B------:R-:W-:Y:S04]  /*774d0*/  STL.64 [R1+0x3d28], R34 ;  /* 0x003d282201007387 */ /* 0x000fe80000100a00 */
[----:B------:R-:W-:Y:S04]  /*774e0*/  STL.64 [R1+0x3d20], R32 ;  /* 0x003d202001007387 */ /* 0x000fe80000100a00 */
[----:B------:R-:W-:Y:S04]  /*774f0*/  STL.64 [R1+0x2c0], R12 ;  /* 0x0002c00c01007387 */ /* 0x000fe80000100a00 */
[----:B------:R1:W-:Y:S01]  /*77500*/  STL.64 [R1+0x2c8], R14 ;  /* 0x0002c80e01007387 */ /* 0x0003e20000100a00 */
[C---:B0-----:R-:W-:Y:S08]  /*77510*/  HMMA.16816.F32 R16, R28.reuse, R4, R52 ;  /* 0x000000041c10723c */ /* 0x041ff00000001834 */
[C---:B-1----:R-:W-:Y:S01]  /*77520*/  HMMA.16816.F32 R12, R28.reuse, R6, R44 ;  /* 0x000000061c0c723c */ /* 0x042fe2000000182c */
[----:B------:R0:W-:Y:S04]  /*77530*/  STL.64 [R1+0x2b0], R20 ;  /* 0x0002b01401007387 */ /* 0x0001e80000100a00 */
[----:B------:R1:W-:Y:S04]  /*77540*/  STL.64 [R1+0x2b8], R22 ;  /* 0x0002b81601007387 */ /* 0x0003e80000100a00 */
[----:B0-----:R-:W2:Y:S04]  /*77550*/  LDL.LU R20, [R1+0x230] ;  /* 0x0002300001147983 */ /* 0x001ea80000300800 */
[----:B------:R-:W-:Y:S04]  /*77560*/  STL.64 [R1+0x2a0], R16 ;  /* 0x0002a01001007387 */ /* 0x000fe80000100a00 */
[----:B------:R-:W-:Y:S04]  /*77570*/  STL.64 [R1+0x2a8], R18 ;  /* 0x0002a81201007387 */ /* 0x000fe80000100a00 */
[----:B------:R0:W-:Y:S04]  /*77580*/  STL.64 [R1+0x290], R12 ;  /* 0x0002900c01007387 */ /* 0x0001e80000100a00 */
[----:B------:R3:W-:Y:S04]  /*77590*/  STL.64 [R1+0x298], R14 ;  /* 0x0002980e01007387 */ /* 0x0007e80000100a00 */
[----:B------:R-:W2:Y:S04]  /*775a0*/  LDL.LU R21, [R1+0x234] ;  /* 0x0002340001157983 */ /* 0x000ea80000300800 */
[----:B-1----:R-:W2:Y:S04]  /*775b0*/  LDL.LU R22, [R1+0x238] ;  /* 0x0002380001167983 */ /* 0x002ea80000300800 */
[----:B------:R-:W2:Y:S04]  /*775c0*/  LDL.LU R23, [R1+0x23c] ;  /* 0x00023c0001177983 */ /* 0x000ea80000300800 */
[----:B------:R-:W2:Y:S04]  /*775d0*/  LDL.LU R24, [R1+0x9a0] ;  /* 0x0009a00001187983 */ /* 0x000ea80000300800 */
[----:B------:R-:W2:Y:S04]  /*775e0*/  LDL.LU R25, [R1+0x9a4] ;  /* 0x0009a40001197983 */ /* 0x000ea80000300800 */
[----:B------:R-:W2:Y:S04]  /*775f0*/  LDL.LU R26, [R1+0x9a8] ;  /* 0x0009a800011a7983 */ /* 0x000ea80000300800 */
[----:B------:R-:W2:Y:S04]  /*77600*/  LDL.LU R27, [R1+0x9ac] ;  /* 0x0009ac00011b7983 */ /* 0x000ea80000300800 */
[----:B0-----:R-:W2:Y:S04]  /*77610*/  LDL.LU R12, [R1+0x9d0] ;  /* 0x0009d000010c7983 */ /* 0x001ea80000300800 */
[----:B------:R-:W2:Y:S04]  /*77620*/  LDL.LU R13, [R1+0x9d4] ;  /* 0x0009d400010d7983 */ /* 0x000ea80000300800 */
[----:B---3--:R-:W2:Y:S04]  /*77630*/  LDL.LU R14, [R1+0x9d8] ;  /* 0x0009d800010e7983 */ /* 0x008ea80000300800 */
[----:B------:R-:W2:Y:S04]  /*77640*/  LDL.LU R15, [R1+0x9dc] ;  /* 0x0009dc00010f7983 */ /* 0x000ea80000300800 */
        /* <DEDUP_REMOVED lines=51> */
[C---:B---3--:R-:W-:Y:S08]  /*77980*/  HMMA.16816.F32 R36, R28.reuse, R12, R36 ;  /* 0x0000000c1c24723c */ /* 0x048ff00000001824 */
[C---:B--2---:R-:W-:Y:S11]  /*77990*/  HMMA.16816.F32 R16, R28.reuse, R14, R16 ;  /* 0x0000000e1c10723c */ /* 0x044ff60000001810 */
[----:B------:R0:W-:Y:S04]  /*779a0*/  STL.64 [R1+0x260], R36 ;  /* 0x0002602401007387 */ /* 0x0001e80000100a00 */
[----:B------:R-:W-:Y:S04]  /*779b0*/  STL.64 [R1+0x268], R38 ;  /* 0x0002682601007387 */ /* 0x000fe80000100a00 */
[----:B0-----:R-:W2:Y:S04]  /*779c0*/  LDL.LU.64 R36, [R1+0x3d08] ;  /* 0x003d080001247983 */ /* 0x001ea80000300a00 */
        /* <DEDUP_REMOVED lines=10> */
[C---:B--2---:R-:W-:Y:S08]  /*77a70*/  HMMA.16816.F32 R24, R28.reuse, R16, R24 ;  /* 0x000000101c18723c */ /* 0x044ff00000001818 */
[----:B---3--:R-:W-:Y:S11]  /*77a80*/  HMMA.16816.F32 R20, R28, R18, R20 ;  /* 0x000000121c14723c */ /* 0x008ff60000001814 */
[----:B------:R-:W-:Y:S04]  /*77a90*/  STL.64 [R1+0x240], R24 ;  /* 0x0002401801007387 */ /* 0x000fe80000100a00 */
[----:B------:R0:W-:Y:S04]  /*77aa0*/  STL.64 [R1+0x248], R26 ;  /* 0x0002481a01007387 */ /* 0x0001e80000100a00 */
[----:B0-----:R-:W2:Y:S04]  /*77ab0*/  LDL.LU.64 R26, [R1+0x3cf0] ;  /* 0x003cf000011a7983 */ /* 0x001ea80000300a00 */
[----:B------:R-:W4:Y:S04]  /*77ac0*/  LDL.LU.64 R24, [R1+0x3ce8] ;  /* 0x003ce80001187983 */ /* 0x000f280000300a00 */
[----:B------:R-:W-:Y:S04]  /*77ad0*/  STL.64 [R1+0x230], R20 ;  /* 0x0002301401007387 */ /* 0x000fe80000100a00 */
[----:B------:R0:W-:Y:S04]  /*77ae0*/  STL.64 [R1+0x238], R22 ;  /* 0x0002381601007387 */ /* 0x0001e80000100a00 */
[----:B0-----:R-:W3:Y:S04]  /*77af0*/  LDL.LU.64 R22, [R1+0x3ce0] ;  /* 0x003ce00001167983 */ /* 0x001ee80000300a00 */
[----:B------:R-:W3:Y:S04]  /*77b00*/  LDL.LU.64 R20, [R1+0x3cd8] ;  /* 0x003cd80001147983 */ /* 0x000ee80000300a00 */
[----:B------:R-:W-:Y:S04]  /*77b10*/  STL.64 [R1+0x3c68], R18 ;  /* 0x003c681201007387 */ /* 0x000fe80000100a00 */
[----:B------:R0:W-:Y:S04]  /*77b20*/  STL.64 [R1+0x3c60], R16 ;  /* 0x003c601001007387 */ /* 0x0001e80000100a00 */
[----:B0-----:R-:W3:Y:S04]  /*77b30*/  LDL.LU R16, [R1+0x990] ;  /* 0x0009900001107983 */ /* 0x001ee80000300800 */
[----:B------:R-:W3:Y:S04]  /*77b40*/  LDL.LU R17, [R1+0x994] ;  /* 0x0009940001117983 */ /* 0x000ee80000300800 */
[----:B------:R-:W3:Y:S04]  /*77b50*/  LDL.LU R18, [R1+0x998] ;  /* 0x0009980001127983 */ /* 0x000ee80000300800 */
[----:B------:R-:W3:Y:S01]  /*77b60*/  LDL.LU R19, [R1+0x99c] ;  /* 0x00099c0001137983 */ /* 0x000ee20000300800 */
[----:B------:R-:W-:-:S02]  /*77b70*/  IMAD R38, R43, 0x100, R42 ;  /* 0x000001002b267824 */ /* 0x000fc400078e022a */
[----:B------:R-:W-:Y:S02]  /*77b80*/  IMAD R39, R57, 0x100, R56 ;  /* 0x0000010039277824 */ /* 0x000fe400078e0238 */
[----:B------:R-:W-:Y:S02]  /*77b90*/  IMAD R48, R59, 0x100, R58 ;  /* 0x000001003b307824 */ /* 0x000fe400078e023a */
[----:B------:R-:W-:Y:S01]  /*77ba0*/  IMAD R49, R51, 0x100, R50 ;  /* 0x0000010033317824 */ /* 0x000fe200078e0232 */
[C---:B----4-:R-:W-:Y:S08]  /*77bb0*/  HMMA.16816.F32 R8, R28.reuse, R24, R8 ;  /* 0x000000181c08723c */ /* 0x050ff00000001808 */
[C---:B--2---:R-:W-:Y:S08]  /*77bc0*/  HMMA.16816.F32 R4, R28.reuse, R26, R4 ;  /* 0x0000001a1c04723c */ /* 0x044ff00000001804 */
[C---:B---3--:R-:W-:Y:S08]  /*77bd0*/  HMMA.16816.F32 R12, R28.reuse, R22, R12 ;  /* 0x000000161c0c723c */ /* 0x048ff0000000180c */
[----:B------:R-:W-:Y:S01]  /*77be0*/  HMMA.16816.F32 R16, R28, R20, R16 ;  /* 0x000000141c10723c */ /* 0x000fe20000001810 */
[----:B------:R-:W-:-:S15]  /*77bf0*/  STL.64 [R1+0x3c48], R22 ;  /* 0x003c481601007387 */ /* 0x000fde0000100a00 */
[----:B------:R-:W-:-:S03]  /*77c00*/  NOP ;  /* 0x0000000000007918 */ /* 0x000fc60000000000 */
        /* <DEDUP_REMOVED lines=94> */
[----:B------:R-:W3:Y:S02]  /*781f0*/  LDL.LU.64 R4, [R1+0x3cb8] ;  /* 0x003cb80001047983 */ /* 0x000ee40000300a00 */
[C---:B---3--:R-:W-:Y:S08]  /*78200*/  HMMA.16816.F32 R20, R28.reuse, R4, R20 ;  /* 0x000000041c14723c */ /* 0x048ff00000001814 */
[C---:B----4-:R-:W-:Y:S11]  /*78210*/  HMMA.16816.F32 R8, R28.reuse, R6, R8 ;  /* 0x000000061c08723c */ /* 0x050ff60000001808 */
        /* <DEDUP_REMOVED lines=44> */
[----:B------:R-:W2:Y:S01]  /*784e0*/  LDL.LU R15, [R1+0x8dc] ;  /* 0x0008dc00010f7983 */ /* 0x000ea20000300800 */
[C---:B----4-:R-:W-:Y:S08]  /*784f0*/  HMMA.16816.F32 R24, R28.reuse, R16, R24 ;  /* 0x000000101c18723c */ /* 0x050ff00000001818 */
[----:B---3--:R-:W-:Y:S11]  /*78500*/  HMMA.16816.F32 R20, R28, R18, R20 ;  /* 0x000000121c14723c */ /* 0x008ff60000001814 */
        /* <DEDUP_REMOVED lines=9> */
[----:B------:R-:W-:Y:S01]  /*785a0*/  STL.64 [R1+0x3bd8], R16 ;  /* 0x003bd81001007387 */ /* 0x000fe20000100a00 */
[----:B------:R-:W-:-:S02]  /*785b0*/  IMAD R38, R59, 0x100, R58 ;  /* 0x000001003b267824 */ /* 0x000fc400078e023a */
[----:B------:R-:W-:Y:S02]  /*785c0*/  IMAD R39, R53, 0x100, R52 ;  /* 0x0000010035277824 */ /* 0x000fe400078e0234 */
[----:B------:R-:W-:Y:S01]  /*785d0*/  IMAD R48, R55, 0x100, R54 ;  /* 0x0000010037307824 */ /* 0x000fe200078e0236 */
        /* <DEDUP_REMOVED lines=8> */
[C---:B----4-:R-:W-:Y:S08]  /*78660*/  HMMA.16816.F32 R8, R28.reuse, R24, R4 ;  /* 0x000000181c08723c */ /* 0x050ff00000001804 */
[C---:B---3--:R-:W-:Y:S01]  /*78670*/  HMMA.16816.F32 R4, R28.reuse, R26, R40 ;  /* 0x0000001a1c04723c */ /* 0x048fe20000001828 */
        /* <DEDUP_REMOVED lines=8> */
[----:B------:R0:W-:-:S13]  /*78700*/  STL.64 [R1+0x3c28], R32 ;  /* 0x003c282001007387 */ /* 0x0001da0000100a00 */
[----:B------:R1:W-:Y:S04]  /*78710*/  STL.64 [R1+0xb0], R4 ;  /* 0x0000b00401007387 */ /* 0x0003e80000100a00 */
[----:B------:R2:W-:Y:S04]  /*78720*/  STL.64 [R1+0xb8], R6 ;  /* 0x0000b80601007387 */ /* 0x0005e80000100a00 */
        /* <DEDUP_REMOVED lines=22> */
[----:B------:R-:W3:Y:S04]  /*78890*/  LDL.LU R34, [R1+0x888] ;  /* 0x0008880001227983 */ /* 0x000ee80000300800 */
[----:B------:R-:W3:Y:S01]  /*788a0*/  LDL.LU R35, [R1+0x88c] ;  /* 0x00088c0001237983 */ /* 0x000ee20000300800 */
[----:B------:R-:W-:-:S03]  /*788b0*/  IMAD R49, R51, 0x100, R50 ;  /* 0x0000010033317824 */ /* 0x000fc600078e0232 */
[----:B-1----:R-:W4:Y:S01]  /*788c0*/  LDL.LU R4, [R1+0x860] ;  /* 0x0008600001047983 */ /* 0x002f220000300800 */
[----:B------:R-:W-:Y:S02]  /*788d0*/  F2FP.F16.E5M2.UNPACK_B R28, R38 ;  /* 0x00000026ff1c723e */ /* 0x000fe400020004ff */
[----:B------:R-:W-:Y:S02]  /*788e0*/  F2FP.F16.E5M2.UNPACK_B R29, R39 ;  /* 0x00000027ff1d723e */ /* 0x000fe400020004ff */
[----:B------:R-:W-:Y:S02]  /*788f0*/  F2FP.F16.E5M2.UNPACK_B R30, R48 ;  /* 0x00000030ff1e723e */ /* 0x000fe400020004ff */
[----:B------:R-:W-:Y:S01]  /*78900*/  F2FP.F16.E5M2.UNPACK_B R31, R49 ;  /* 0x00000031ff1f723e */ /* 0x000fe200020004ff */
[----:B------:R-:W4:Y:S04]  /*78910*/  LDL.LU R5, [R1+0x864] ;  /* 0x0008640001057983 */ /* 0x000f280000300800 */
[----:B--2---:R-:W4:Y:S04]  /*78920*/  LDL.LU R6, [R1+0x868] ;  /* 0x0008680001067983 */ /* 0x004f280000300800 */
        /* <DEDUP_REMOVED lines=22> */
[----:B------:R-:W-:-:S03]  /*78a90*/  IMAD.MOV.U32 R51, RZ, RZ, R0 ;  /* 0x000000ffff337224 */ /* 0x000fc600078e0000 */
[----:B------:R-:W2:Y:S01]  /*78aa0*/  LDL.LU R0, [R1+0x3c38] ;  /* 0x003c380001007983 */ /* 0x000ea20000300800 */
[----:B---3--:R-:W-:-:S15]  /*78ab0*/  HMMA.16816.F32 R32, R28, R36, R32 ;  /* 0x000000241c20723c */ /* 0x008fde0000001820 */
[----:B------:R-:W-:-:S04]  /*78ac0*/  NOP ;  /* 0x0000000000007918 */ /* 0x000fc80000000000 */
[----:B------:R-:W-:Y:S04]  /*78ad0*/  STL.64 [R1+0xa0], R32 ;  /* 0x0000a02001007387 */ /* 0x000fe80000100a00 */
[----:B------:R0:W-:Y:S04]  /*78ae0*/  STL.64 [R1+0xa8], R34 ;  /* 0x0000a82201007387 */ /* 0x0001e80000100a00 */
[----:B0-----:R-:W3:Y:S01]  /*78af0*/  LDL.LU.64 R34, [R1+0x3c30] ;  /* 0x003c300001227983 */ /* 0x001ee20000300a00 */
[C---:B----4-:R-:W-:Y:S03]  /*78b00*/  HMMA.16816.F32 R4, R28.reuse, R2, R4 ;  /* 0x000000021c04723c */ /* 0x050fe60000001804 */
[----:B------:R-:W4:Y:S04]  /*78b10*/  LDL.LU.64 R32, [R1+0x3c28] ;  /* 0x003c280001207983 */ /* 0x000f280000300a00 */
[----:B------:R-:W2:Y:S04]  /*78b20*/  LDL.LU R36, [R1+0x366c] ;  /* 0x00366c0001247983 */ /* 0x000ea80000300800 */
[----:B------:R-:W2:Y:S01]  /*78b30*/  LDL.LU R37, [R1+0x3668] ;  /* 0x0036680001257983 */ /* 0x000ea20000300800 */
[----:B---3--:R-:W-:-:S15]  /*78b40*/  HMMA.16816.F32 R24, R28, R34, R24 ;  /* 0x000000221c18723c */ /* 0x008fde0000001818 */
[----:B------:R-:W-:-:S04]  /*78b50*/  NOP ;  /* 0x0000000000007918 */ /* 0x000fc80000000000 */
[----:B------:R-:W-:Y:S04]  /*78b60*/  STL.64 [R1+0x90], R24 ;  /* 0x0000901801007387 */ /* 0x000fe80000100a00 */
[----:B------:R0:W-:Y:S04]  /*78b70*/  STL.64 [R1+0x98], R26 ;  /* 0x0000981a01007387 */ /* 0x0001e80000100a00 */
[----:B0-----:R-:W3:Y:S04]  /*78b80*/  LDL.LU.64 R26, [R1+0x3c20] ;  /* 0x003c2000011a7983 */ /* 0x001ee80000300a00 */
[----:B------:R-:W2:Y:S04]  /*78b90*/  LDL.LU.64 R24, [R1+0x3c18] ;  /* 0x003c180001187983 */ /* 0x000ea80000300a00 */
[----:B------:R-:W2:Y:S04]  /*78ba0*/  LDL.LU R34, [R1+0x3664] ;  /* 0x0036640001227983 */ /* 0x000ea80000300800 */
[----:B------:R-:W2:Y:S04]  /*78bb0*/  LDL.LU R35, [R1+0x3660] ;  /* 0x0036600001237983 */ /* 0x000ea80000300800 */
[----:B------:R-:W-:Y:S04]  /*78bc0*/  STL.64 [R1+0x80], R4 ;  /* 0x0000800401007387 */ /* 0x000fe80000100a00 */
[----:B------:R0:W-:Y:S04]  /*78bd0*/  STL.64 [R1+0x88], R6 ;  /* 0x0000880601007387 */ /* 0x0001e80000100a00 */
[----:B0-----:R-:W2:Y:S04]  /*78be0*/  LDL.LU.64 R6, [R1+0x3c10] ;  /* 0x003c100001067983 */ /* 0x001ea80000300a00 */
[----:B------:R-:W2:Y:S04]  /*78bf0*/  LDL.LU.64 R4, [R1+0x3c08] ;  /* 0x003c080001047983 */ /* 0x000ea80000300a00 */
        /* <DEDUP_REMOVED lines=17> */
[C---:B------:R-:W-:Y:S11]  /*78d10*/  HMMA.16816.F32 R8, R28.reuse, R10, R12 ;  /* 0x0000000a1c08723c */ /* 0x040ff6000000180c */
[----:B------:R-:W-:Y:S04]  /*78d20*/  STL.64 [R1+0x50], R16 ;  /* 0x0000501001007387 */ /* 0x000fe80000100a00 */
[----:B------:R0:W-:Y:S04]  /*78d30*/  STL.64 [R1+0x58], R18 ;  /* 0x0000581201007387 */ /* 0x0001e80000100a00 */
[----:B0-----:R-:W3:Y:S04]  /*78d40*/  LDL.LU.64 R18, [R1+0x3be0] ;  /* 0x003be00001127983 */ /* 0x001ee80000300a00 */
[----:B------:R-:W2:Y:S04]  /*78d50*/  LDL.LU.64 R16, [R1+0x3bd8] ;  /* 0x003bd80001107983 */ /* 0x000ea80000300a00 */
[----:B------:R-:W2:Y:S04]  /*78d60*/  LDL.LU.64 R14, [R1+0x3bd0] ;  /* 0x003bd000010e7983 */ /* 0x000ea80000300a00 */
[----:B------:R-:W2:Y:S04]  /*78d70*/  LDL.LU.64 R12, [R1+0x3bc8] ;  /* 0x003bc800010c7983 */ /* 0x000ea80000300a00 */
[----:B------:R0:W-:Y:S04]  /*78d80*/  STL.64 [R1+0x40], R8 ;  /* 0x0000400801007387 */ /* 0x0001e80000100a00 */
[----:B------:R1:W-:Y:S04]  /*78d90*/  STL.64 [R1+0x48], R10 ;  /* 0x0000480a01007387 */ /* 0x0003e80000100a00 */
[----:B0-----:R-:W3:Y:S04]  /*78da0*/  LDL.LU R8, [R1+0x7f0] ;  /* 0x0007f00001087983 */ /* 0x001ee80000300800 */
[----:B------:R-:W3:Y:S04]  /*78db0*/  LDL.LU R9, [R1+0x7f4] ;  /* 0x0007f40001097983 */ /* 0x000ee80000300800 */
[----:B-1----:R-:W3:Y:S01]  /*78dc0*/  LDL.LU R10, [R1+0x7f8] ;  /* 0x0007f800010a7983 */ /* 0x002ee20000300800 */
[C---:B--2---:R-:W-:Y:S08]  /*78dd0*/  HMMA.16816.F32 R40, R28.reuse, R12, R40 ;  /* 0x0000000c1c28723c */ /* 0x044ff00000001828 */
[C---:B------:R-:W-:Y:S11]  /*78de0*/  HMMA.16816.F32 R12, R28.reuse, R14, R44 ;  /* 0x0000000e1c0c723c */ /* 0x040ff6000000182c */
[----:B------:R-:W-:Y:S04]  /*78df0*/  STL.64 [R1+0x30], R40 ;  /* 0x0000302801007387 */ /* 0x000fe80000100a00 */
[----:B------:R0:W-:Y:S04]  /*78e00*/  STL.64 [R1+0x38], R42 ;  /* 0x0000382a01007387 */ /* 0x0001e80000100a00 */
[----:B0-----:R-:W2:Y:S04]  /*78e10*/  LDL.LU.64 R42, [R1+0x3bc0] ;  /* 0x003bc000012a7983 */ /* 0x001ea80000300a00 */
[----:B------:R-:W2:Y:S04]  /*78e20*/  LDL.LU.64 R40, [R1+0x3bb8] ;  /* 0x003bb80001287983 */ /* 0x000ea80000300a00 */
[----:B------:R-:W2:Y:S04]  /*78e30*/  LDL.LU.64 R46, [R1+0x3bb0] ;  /* 0x003bb000012e7983 */ /* 0x000ea80000300a00 */
[----:B------:R-:W2:Y:S01]  /*78e40*/  LDL.LU.64 R44, [R1+0x3ba8] ;  /* 0x003ba800012c7983 */ /* 0x000ea20000300a00 */
[----:B------:R-:W-:Y:S01]  /*78e50*/  IMAD.MOV.U32 R11, RZ, RZ, R0 ;  /* 0x000000ffff0b7224 */ /* 0x000fe200078e0000 */
[C---:B------:R-:W-:Y:S08]  /*78e60*/  HMMA.16816.F32 R56, R28.reuse, R20, R56 ;  /* 0x000000141c38723c */ /* 0x040ff00000001838 */
[C---:B---3--:R-:W-:Y:S08]  /*78e70*/  HMMA.16816.F32 R8, R28.reuse, R16, R8 ;  /* 0x000000101c08723c */ /* 0x048ff00000001808 */
[C---:B------:R-:W-:Y:S08]  /*78e80*/  HMMA.16816.F32 R4, R28.reuse, R18, R4 ;  /* 0x000000121c04723c */ /* 0x040ff00000001804 */
[C---:B------:R-:W-:Y:S08]  /*78e90*/  HMMA.16816.F32 R52, R28.reuse, R22, R52 ;  /* 0x000000161c34723c */ /* 0x040ff00000001834 */
[C---:B------:R-:W-:Y:S01]  /*78ea0*/  HMMA.16816.F32 R48, R28.reuse, R24, R48 ;  /* 0x000000181c30723c */ /* 0x040fe20000001830 */
[----:B------:R-:W-:Y:S01]  /*78eb0*/  IMAD.MOV.U32 R0, RZ, RZ, R11 ;  /* 0x000000ffff007224 */ /* 0x000fe200078e000b */
[----:B------:R-:W-:Y:S04]  /*78ec0*/  STL.64 [R1+0x10], R8 ;  /* 0x0000100801007387 */ /* 0x000fe80000100a00 */
[----:B------:R0:W-:Y:S04]  /*78ed0*/  STL.64 [R1+0x20], R12 ;  /* 0x0000200c01007387 */ /* 0x0001e80000100a00 */
[----:B------:R1:W-:Y:S04]  /*78ee0*/  STL.64 [R1+0x28], R14 ;  /* 0x0000280e01007387 */ /* 0x0003e80000100a00 */
[----:B------:R-:W-:Y:S04]  /*78ef0*/  STL [R1+0x18], R10 ;  /* 0x0000180a01007387 */ /* 0x000fe80000100800 */
[----:B------:R-:W-:Y:S04]  /*78f00*/  STL [R1+0x3808], R0 ;  /* 0x0038080001007387 */ /* 0x000fe80000100800 */
[----:B------:R-:W-:Y:S04]  /*78f10*/  STL.64 [R1+0x3768], R58 ;  /* 0x0037683a01007387 */ /* 0x000fe80000100a00 */
[----:B------:R3:W-:Y:S04]  /*78f20*/  STL.64 [R1], R4 ;  /* 0x0000000401007387 */ /* 0x0007e80000100a00 */
[----:B------:R-:W-:Y:S04]  /*78f30*/  STL.64 [R1+0x8], R6 ;  /* 0x0000080601007387 */ /* 0x000fe80000100a00 */
[----:B------:R-:W-:Y:S04]  /*78f40*/  STL.64 [R1+0x3760], R56 ;  /* 0x0037603801007387 */ /* 0x000fe80000100a00 */
[----:B------:R-:W-:Y:S04]  /*78f50*/  STL.64 [R1+0x3778], R54 ;  /* 0x0037783601007387 */ /* 0x000fe80000100a00 */
[----:B------:R0:W-:Y:S04]  /*78f60*/  STL.64 [R1+0x3770], R52 ;  /* 0x0037703401007387 */ /* 0x0001e80000100a00 */
[----:B------:R-:W-:Y:S04]  /*78f70*/  STL.64 [R1+0x3790], R50 ;  /* 0x0037903201007387 */ /* 0x000fe80000100a00 */
[----:B------:R-:W-:Y:S01]  /*78f80*/  STL.64 [R1+0x3788], R48 ;  /* 0x0037883001007387 */ /* 0x000fe20000100a00 */
[----:B--2---:R-:W-:Y:S01]  /*78f90*/  HMMA.16816.F32 R44, R28, R26, R44 ;  /* 0x0000001a1c2c723c */ /* 0x004fe2000000182c */
[----:B------:R-:W-:-:S02]  /*78fa0*/  IMAD.MOV.U32 R18, RZ, RZ, R43 ;  /* 0x000000ffff127224 */ /* 0x000fc400078e002b */
[----:B------:R-:W-:Y:S02]  /*78fb0*/  IMAD.MOV.U32 R19, RZ, RZ, R42 ;  /* 0x000000ffff137224 */ /* 0x000fe400078e002a */
[----:B0-----:R-:W-:Y:S02]  /*78fc0*/  IMAD.MOV.U32 R12, RZ, RZ, R41 ;  /* 0x000000ffff0c7224 */ /* 0x001fe400078e0029 */
[----:B------:R-:W-:-:S12]  /*78fd0*/  IMAD.MOV.U32 R13, RZ, RZ, R40 ;  /* 0x000000ffff0d7224 */ /* 0x000fd800078e0028 */
[----:B------:R-:W-:Y:S04]  /*78fe0*/  STL.64 [R1+0x37a0], R46 ;  /* 0x0037a02e01007387 */ /* 0x000fe80000100a00 */
[----:B------:R0:W-:Y:S04]  /*78ff0*/  STL.64 [R1+0x3798], R44 ;  /* 0x0037982c01007387 */ /* 0x0001e80000100a00 */
[----:B------:R-:W2:Y:S04]  /*79000*/  LDL.LU R16, [R1+0x730] ;  /* 0x0007300001107983 */ /* 0x000ea80000300800 */
[----:B------:R-:W2:Y:S04]  /*79010*/  LDL.LU R17, [R1+0x734] ;  /* 0x0007340001117983 */ /* 0x000ea80000300800 */
[----:B------:R-:W2:Y:S04]  /*79020*/  LDL.LU R43, [R1+0x3ba0] ;  /* 0x003ba000012b7983 */ /* 0x000ea80000300800 */
[----:B------:R-:W2:Y:S04]  /*79030*/  LDL.LU R42, [R1+0x3b9c] ;  /* 0x003b9c00012a7983 */ /* 0x000ea80000300800 */
[----:B------:R-:W4:Y:S04]  /*79040*/  LDL.LU R41, [R1+0x3b98] ;  /* 0x003b980001297983 */ /* 0x000f280000300800 */
[----:B------:R-:W4:Y:S04]  /*79050*/  LDL.LU R40, [R1+0x3b94] ;  /* 0x003b940001287983 */ /* 0x000f280000300800 */
[----:B-1----:R-:W4:Y:S04]  /*79060*/  LDL.LU R14, [R1+0x748] ;  /* 0x00074800010e7983 */ /* 0x002f280000300800 */
[----:B------:R-:W4:Y:S04]  /*79070*/  LDL.LU R15, [R1+0x74c] ;  /* 0x00074c00010f7983 */ /* 0x000f280000300800 */
[----:B------:R-:W4:Y:S01]  /*79080*/  LDL.LU R20, [R1+0x760] ;  /* 0x0007600001147983 */ /* 0x000f220000300800 */
[----:B---3--:R-:W-:-:S02]  /*79090*/  IMAD R4, R37, 0x100, R36 ;  /* 0x0000010025047824 */ /* 0x008fc400078e0224 */
[----:B------:R-:W-:Y:S02]  /*790a0*/  IMAD R5, R38, 0x100, R39 ;  /* 0x0000010026057824 */ /* 0x000fe400078e0227 */
[----:B--2---:R-:W-:Y:S02]  /*790b0*/  IMAD.MOV.U32 R21, RZ, RZ, R42 ;  /* 0x000000ffff157224 */ /* 0x004fe400078e002a */
[----:B----4-:R-:W-:Y:S01]  /*790c0*/  IMAD.MOV.U32 R22, RZ, RZ, R41 ;  /* 0x000000ffff167224 */ /* 0x010fe200078e0029 */
[----:B------:R-:W2:Y:S04]  /*790d0*/  LDL.LU R42, [R1+0x3b90] ;  /* 0x003b9000012a7983 */ /* 0x000ea80000300800 */
[----:B------:R-:W3:Y:S01]  /*790e0*/  LDL.LU R41, [R1+0x3b8c] ;  /* 0x003b8c0001297983 */ /* 0x000ee20000300800 */
        /* <DEDUP_REMOVED lines=8> */
[----:B0-----:R-:W4:Y:S04]  /*79170*/  LDL.LU R44, [R1+0x790] ;  /* 0x00079000012c7983 */ /* 0x001f280000300800 */
[----:B------:R-:W4:Y:S01]  /*79180*/  LDL.LU R45, [R1+0x794] ;  /* 0x00079400012d7983 */ /* 0x000f220000300800 */
[----:B------:R-:W-:-:S03]  /*79190*/  IMAD R2, R3, 0x100, R2 ;  /* 0x0000010003027824 */ /* 0x000fc600078e0202 */
[----:B------:R-:W4:Y:S01]  /*791a0*/  LDL.LU R46, [R1+0x798] ;  /* 0x00079800012e7983 */ /* 0x000f220000300800 */
[----:B------:R-:W-:-:S03]  /*791b0*/  IMAD R3, R35, 0x100, R34 ;  /* 0x0000010023037824 */ /* 0x000fc600078e0222 */
[----:B------:R-:W4:Y:S04]  /*791c0*/  LDL.LU R47, [R1+0x79c] ;  /* 0x00079c00012f7983 */ /* 0x000f280000300800 */
[----:B------:R-:W4:Y:S04]  /*791d0*/  LDL.LU R34, [R1+0xe18] ;  /* 0x000e180001227983 */ /* 0x000f280000300800 */
[----:B------:R-:W4:Y:S04]  /*791e0*/  LDL.LU R35, [R1+0xe1c] ;  /* 0x000e1c0001237983 */ /* 0x000f280000300800 */
[----:B------:R-:W4:Y:S04]  /*791f0*/  LDL.LU R27, [R1+0xe08] ;  /* 0x000e0800011b7983 */ /* 0x000f280000300800 */
[----:B------:R-:W4:Y:S01]  /*79200*/  LDL.LU R48, [R1+0x780] ;  /* 0x0007800001307983 */ /* 0x000f220000300800 */
[----:B------:R-:W-:-:S02]  /*79210*/  IMAD.MOV.U32 R56, RZ, RZ, R43 ;  /* 0x000000ffff387224 */ /* 0x000fc400078e002b */
[----:B--2---:R-:W-:Y:S02]  /*79220*/  IMAD.MOV.U32 R51, RZ, RZ, R42 ;  /* 0x000000ffff337224 */ /* 0x004fe400078e002a */
[----:B---3--:R-:W-:Y:S02]  /*79230*/  IMAD.MOV.U32 R50, RZ, RZ, R41 ;  /* 0x000000ffff327224 */ /* 0x008fe400078e0029 */
[----:B----4-:R-:W-:Y:S02]  /*79240*/  IMAD.MOV.U32 R49, RZ, RZ, R40 ;  /* 0x000000ffff317224 */ /* 0x010fe400078e0028 */
[----:B------:R-:W2:Y:S04]  /*79250*/  LDL.LU R40, [R1+0x3b84] ;  /* 0x003b840001287983 */ /* 0x000ea80000300800 */
[----:B------:R-:W2:Y:S04]  /*79260*/  LDL.LU R41, [R1+0x3b80] ;  /* 0x003b800001297983 */ /* 0x000ea80000300800 */
        /* <DEDUP_REMOVED lines=14> */
[----:B------:R-:W3:Y:S01]  /*79350*/  LDL.LU R39, [R1+0xdc8] ;  /* 0x000dc80001277983 */ /* 0x000ee20000300800 */
[----:B------:R-:W-:-:S02]  /*79360*/  F2FP.F16.E5M2.UNPACK_B R36, R37.H1 ;  /* 0x00000025ff24723e */ /* 0x000fc400030004ff */
[----:B------:R-:W-:Y:S02]  /*79370*/  F2FP.F16.E5M2.UNPACK_B R37, R38.H1 ;  /* 0x00000026ff25723e */ /* 0x000fe400030004ff */
[----:B------:R-:W-:Y:S02]  /*79380*/  F2FP.F16.E5M2.UNPACK_B R34, R34.H1 ;  /* 0x00000022ff22723e */ /* 0x000fe400030004ff */
[----:B------:R-:W-:Y:S01]  /*79390*/  F2FP.F16.E5M2.UNPACK_B R35, R35.H1 ;  /* 0x00000023ff23723e */ /* 0x000fe200030004ff */
[----:B--2---:R-:W-:-:S15]  /*793a0*/  HMMA.16816.F32 R40, R28, R32, R40 ;  /* 0x000000201c28723c */ /* 0x004fde0000001828 */
[----:B------:R-:W-:-:S04]  /*793b0*/  NOP ;  /* 0x0000000000007918 */ /* 0x000fc80000000000 */
[----:B------:R-:W-:Y:S04]  /*793c0*/  STL.64 [R1+0x37b0], R42 ;  /* 0x0037b02a01007387 */ /* 0x000fe80000100a00 */
[----:B------:R0:W-:Y:S04]  /*793d0*/  STL.64 [R1+0x37a8], R40 ;  /* 0x0037a82801007387 */ /* 0x0001e80000100a00 */
[----:B------:R-:W2:Y:S01]  /*793e0*/  LDL.LU R38, [R1+0xdcc] ;  /* 0x000dcc0001267983 */ /* 0x000ea20000300800 */
[----:B------:R-:W-:Y:S02]  /*793f0*/  F2FP.F16.E5M2.UNPACK_B R28, R2 ;  /* 0x00000002ff1c723e */ /* 0x000fe400020004ff */
[----:B------:R-:W-:-:S02]  /*79400*/  F2FP.F16.E5M2.UNPACK_B R29, R3 ;  /* 0x00000003ff1d723e */ /* 0x000fc400020004ff */
[----:B------:R-:W-:Y:S02]  /*79410*/  F2FP.F16.E5M2.UNPACK_B R30, R4 ;  /* 0x00000004ff1e723e */ /* 0x000fe400020004ff */
[----:B------:R-:W-:-:S07]  /*79420*/  F2FP.F16.E5M2.UNPACK_B R31, R5 ;  /* 0x00000005ff1f723e */ /* 0x000fce00020004ff */
[C---:B0-----:R-:W-:Y:S01]  /*79430*/  HMMA.16816.F32 R40, R28.reuse, R36, R44 ;  /* 0x000000241c28723c */ /* 0x041fe2000000182c */
[----:B------:R-:W-:Y:S02]  /*79440*/  F2FP.F16.E5M2.UNPACK_B R2, R27.H1 ;  /* 0x0000001bff02723e */ /* 0x000fe400030004ff */
[----:B---3--:R-:W-:Y:S01]  /*79450*/  F2FP.F16.E5M2.UNPACK_B R3, R24.H1 ;  /* 0x00000018ff03723e */ /* 0x008fe200030004ff */
[----:B------:R-:W-:Y:S04]  /*79460*/  STL [R1+0x3b54], R36 ;  /* 0x003b542401007387 */ /* 0x000fe80000100800 */
[----:B------:R-:W-:Y:S01]  /*79470*/  STL [R1+0x3b50], R37 ;  /* 0x003b502501007387 */ /* 0x000fe20000100800 */
[----:B----4-:R-:W-:Y:S02]  /*79480*/  F2FP.F16.E5M2.UNPACK_B R4, R25.H1 ;  /* 0x00000019ff04723e */ /* 0x010fe400030004ff */
[----:B------:R-:W-:Y:S01]  /*79490*/  F2FP.F16.E5M2.UNPACK_B R5, R0.H1 ;  /* 0x00000000ff05723e */ /* 0x000fe200030004ff */
[C---:B------:R-:W-:Y:S08]  /*794a0*/  HMMA.16816.F32 R24, R28.reuse, R2, R52 ;  /* 0x000000021c18723c */ /* 0x040ff00000001834 */
[C---:B------:R-:W-:Y:S01]  /*794b0*/  HMMA.16816.F32 R20, R28.reuse, R4, R20 ;  /* 0x000000041c14723c */ /* 0x040fe20000001814 */
[----:B------:R-:W-:Y:S04]  /*794c0*/  STL.64 [R1+0x790], R40 ;  /* 0x0007902801007387 */ /* 0x000fe80000100a00 */
[----:B------:R0:W-:Y:S03]  /*794d0*/  STL.64 [R1+0x798], R42 ;  /* 0x0007982a01007387 */ /* 0x0001e60000100a00 */
[----:B0-----:R-:W-:Y:S01]  /*794e0*/  HMMA.16816.F32 R40, R28, R34, R48 ;  /* 0x000000221c28723c */ /* 0x001fe20000001830 */
[----:B------:R-:W-:Y:S01]  /*794f0*/  STL.64 [R1+0x3b70], R34 ;  /* 0x003b702201007387 */ /* 0x000fe20000100a00 */
[----:B------:R-:W-:-:S02]  /*79500*/  F2FP.F16.E5M2.UNPACK_B R6, R6.H1 ;  /* 0x00000006ff06723e */ /* 0x000fc400030004ff */
[----:B------:R-:W-:Y:S02]  /*79510*/  F2FP.F16.E5M2.UNPACK_B R7, R7.H1 ;  /* 0x00000007ff07723e */ /* 0x000fe400030004ff */
[----:B------:R-:W-:Y:S02]  /*79520*/  F2FP.F16.E5M2.UNPACK_B R8, R8.H1 ;  /* 0x00000008ff08723e */ /* 0x000fe400030004ff */
[----:B------:R-:W-:-:S11]  /*79530*/  F2FP.F16.E5M2.UNPACK_B R9, R9.H1 ;  /* 0x00000009ff09723e */ /* 0x000fd600030004ff */
        /* <DEDUP_REMOVED lines=12> */
[----:B------:R-:W-:Y:S04]  /*79600*/  STL.64 [R1+0x750], R20 ;  /* 0x0007501401007387 */ /* 0x000fe80000100a00 */
[----:B------:R-:W-:Y:S04]  /*79610*/  STL.64 [R1+0x758], R22 ;  /* 0x0007581601007387 */ /* 0x000fe80000100a00 */
[----:B------:R-:W-:Y:S04]  /*79620*/  STL.64 [R1+0x740], R4 ;  /* 0x0007400401007387 */ /* 0x000fe80000100a00 */
[----:B------:R0:W-:Y:S02]  /*79630*/  STL.64 [R1+0x748], R6 ;  /* 0x0007480601007387 */ /* 0x0001e40000100a00 */
[----:B0-----:R-:W-:Y:S02]  /*79640*/  HMMA.16816.F32 R4, R28, R10, R16 ;  /* 0x0000000a1c04723c */ /* 0x001fe40000001810 */
[----:B------:R-:W-:Y:S04]  /*79650*/  STL.64 [R1+0x3af8], R10 ;  /* 0x003af80a01007387 */ /* 0x000fe80000100a00 */
[----:B------:R-:W-:Y:S01]  /*79660*/  STL.64 [R1+0x3af0], R8 ;  /* 0x003af00801007387 */ /* 0x000fe20000100a00 */
[----:B------:R-:W-:-:S12]  /*79670*/  F2FP.F16.E5M2.UNPACK_B R12, R39.H1 ;  /* 0x00000027ff0c723e */ /* 0x000fd800030004ff */
        /* <DEDUP_REMOVED lines=15> */
[----:B------:R-:W3:Y:S01]  /*79770*/  LDL.LU R37, [R1+0x724] ;  /* 0x0007240001257983 */ /* 0x000ee20000300800 */
[----:B--2---:R-:W-:-:S03]  /*79780*/  F2FP.F16.E5M2.UNPACK_B R13, R38.H1 ;  /* 0x00000026ff0d723e */ /* 0x004fc600030004ff */
[----:B------:R-:W3:Y:S04]  /*79790*/  LDL.LU R38, [R1+0x728] ;  /* 0x0007280001267983 */ /* 0x000ee80000300800 */
[----:B------:R-:W3:Y:S04]  /*797a0*/  LDL.LU R39, [R1+0x72c] ;  /* 0x00072c0001277983 */ /* 0x000ee80000300800 */
        /* <DEDUP_REMOVED lines=32> */
[----:B--2---:R-:W-:Y:S01]  /*799b0*/  F2FP.F16.E5M2.UNPACK_B R14, R14.H1 ;  /* 0x0000000eff0e723e */ /* 0x004fe200030004ff */
[----:B---3--:R-:W-:Y:S01]  /*799c0*/  HMMA.16816.F32 R36, R28, R12, R36 ;  /* 0x0000000c1c24723c */ /* 0x008fe20000001824 */
[----:B----4-:R-:W-:-:S02]  /*799d0*/  F2FP.F16.E5M2.UNPACK_B R15, R15.H1 ;  /* 0x0000000fff0f723e */ /* 0x010fc400030004ff */
[----:B------:R-:W-:Y:S02]  /*799e0*/  F2FP.F16.E5M2.UNPACK_B R16, R16.H1 ;  /* 0x00000010ff10723e */ /* 0x000fe400030004ff */
[----:B------:R-:W-:Y:S02]  /*799f0*/  F2FP.F16.E5M2.UNPACK_B R17, R17.H1 ;  /* 0x00000011ff11723e */ /* 0x000fe400030004ff */
[----:B------:R-:W-:Y:S01]  /*79a00*/  F2FP.F16.E5M2.UNPACK_B R18, R18.H1 ;  /* 0x00000012ff12723e */ /* 0x000fe200030004ff */
[----:B------:R-:W-:Y:S01]  /*79a10*/  HMMA.16816.F32 R32, R28, R14, R32 ;  /* 0x0000000e1c20723c */ /* 0x000fe20000001820 */
[----:B------:R-:W-:-:S07]  /*79a20*/  F2FP.F16.E5M2.UNPACK_B R19, R19.H1 ;  /* 0x00000013ff13723e */ /* 0x000fce00030004ff */
[C---:B------:R-:W-:Y:S08]  /*79a30*/  HMMA.16816.F32 R8, R28.reuse, R16, R8 ;  /* 0x000000101c08723c */ /* 0x040ff00000001808 */
[----:B------:R-:W-:Y:S01]  /*79a40*/  HMMA.16816.F32 R4, R28, R18, R4 ;  /* 0x000000121c04723c */ /* 0x000fe20000001804 */
[----:B------:R-:W-:Y:S04]  /*79a50*/  STL.64 [R1+0x720], R36 ;  /* 0x0007202401007387 */ /* 0x000fe80000100a00 */
[----:B------:R0:W-:Y:S01]  /*79a60*/  STL.64 [R1+0x728], R38 ;  /* 0x0007282601007387 */ /* 0x0001e20000100a00 */
[----:B------:R-:W-:-:S02]  /*79a70*/  F2FP.F16.E5M2.UNPACK_B R20, R20.H1 ;  /* 0x00000014ff14723e */ /* 0x000fc400030004ff */
[----:B------:R-:W-:Y:S01]  /*79a80*/  F2FP.F16.E5M2.UNPACK_B R21, R21.H1 ;  /* 0x00000015ff15723e */ /* 0x000fe200030004ff */
[----:B0-----:R-:W2:Y:S04]  /*79a90*/  LDL.LU R39, [R1+0x367c] ;  /* 0x00367c0001277983 */ /* 0x001ea80000300800 */
[----:B------:R-:W2:Y:S04]  /*79aa0*/  LDL.LU R38, [R1+0x3678] ;  /* 0x0036780001267983 */ /* 0x000ea80000300800 */
[----:B------:R-:W-:Y:S04]  /*79ab0*/  STL.64 [R1+0xb40], R32 ;  /* 0x000b402001007387 */ /* 0x000fe80000100a00 */
[----:B------:R0:W-:Y:S04]  /*79ac0*/  STL.64 [R1+0xb48], R34 ;  /* 0x000b482201007387 */ /* 0x0001e80000100a00 */
        /* <DEDUP_REMOVED lines=27> */
[----:B0-----:R-:W-:Y:S02]  /*79c80*/  HMMA.16816.F32 R4, R28, R26, R56 ;  /* 0x0000001a1c04723c */ /* 0x001fe40000001838 */
[----:B------:R-:W-:Y:S04]  /*79c90*/  STL.64 [R1+0x3ae8], R26 ;  /* 0x003ae81a01007387 */ /* 0x000fe80000100a00 */
[----:B------:R-:W-:Y:S01]  /*79ca0*/  STL.64 [R1+0x3ae0], R24 ;  /* 0x003ae01801007387 */ /* 0x000fe20000100a00 */
[----:B------:R-:W-:-:S02]  /*79cb0*/  IMAD.MOV.U32 R52, RZ, RZ, R60 ;  /* 0x000000ffff347224 */ /* 0x000fc400078e003c */
[----:B------:R-:W-:Y:S01]  /*79cc0*/  IMAD.MOV.U32 R53, RZ, RZ, R61 ;  /* 0x000000ffff357224 */ /* 0x000fe200078e003d */
[----:B------:R-:W-:-:S09]  /*79cd0*/  F2FP.F16.E5M2.UNPACK_B R32, R55.H1 ;  /* 0x00000037ff20723e */ /* 0x000fd200030004ff */
[----:B------:R0:W-:Y:S04]  /*79ce0*/  STL.64 [R1+0xbe0], R4 ;  /* 0x000be00401007387 */ /* 0x0001e80000100a00 */
[----:B------:R1:W-:Y:S04]  /*79cf0*/  STL.64 [R1+0xbe8], R6 ;  /* 0x000be80601007387 */ /* 0x0003e80000100a00 */
[----:B------:R-:W4:Y:S04]  /*79d00*/  LDL.LU R60, [R1+0x3b6c] ;  /* 0x003b6c00013c7983 */ /* 0x000f280000300800 */
[----:B------:R-:W2:Y:S04]  /*79d10*/  LDL.LU R61, [R1+0x3b68] ;  /* 0x003b6800013d7983 */ /* 0x000ea80000300800 */
[----:B------:R-:W2:Y:S04]  /*79d20*/  LDL.LU R54, [R1+0x618] ;  /* 0x0006180001367983 */ /* 0x000ea80000300800 */
[----:B------:R-:W2:Y:S01]  /*79d30*/  LDL.LU R55, [R1+0x61c] ;  /* 0x00061c0001377983 */ /* 0x000ea20000300800 */
[----:B----4-:R-:W-:-:S03]  /*79d40*/  IMAD.MOV.U32 R45, RZ, RZ, R60 ;  /* 0x000000ffff2d7224 */ /* 0x010fc600078e003c */
[----:B--2---:R-:W-:Y:S04]  /*79d50*/  STL.64 [R1+0x3b48], R54 ;  /* 0x003b483601007387 */ /* 0x004fe80000100a00 */
[----:B------:R2:W-:Y:S04]  /*79d60*/  STL.64 [R1+0x3b40], R52 ;  /* 0x003b403401007387 */ /* 0x0005e80000100a00 */
[----:B------:R-:W4:Y:S04]  /*79d70*/  LDL.LU R44, [R1+0x630] ;  /* 0x00063000012c7983 */ /* 0x000f280000300800 */
[----:B------:R-:W2:Y:S01]  /*79d80*/  LDL.LU R60, [R1+0x3b64] ;  /* 0x003b6400013c7983 */ /* 0x000ea20000300800 */
[----:B------:R-:W-:-:S03]  /*79d90*/  IMAD.MOV.U32 R46, RZ, RZ, R61 ;  /* 0x000000ffff2e7224 */ /* 0x000fc600078e003d */
[----:B------:R-:W0:Y:S04]  /*79da0*/  LDL.LU R61, [R1+0x3b60] ;  /* 0x003b6000013d7983 */ /* 0x000e280000300800 */
[----:B------:R-:W4:Y:S04]  /*79db0*/  LDL.LU R47, [R1+0x63c] ;  /* 0x00063c00012f7983 */ /* 0x000f280000300800 */
[----:B------:R-:W3:Y:S04]  /*79dc0*/  LDL.LU R8, [R1+0x670] ;  /* 0x0006700001087983 */ /* 0x000ee80000300800 */
[----:B------:R-:W3:Y:S04]  /*79dd0*/  LDL.LU R9, [R1+0x674] ;  /* 0x0006740001097983 */ /* 0x000ee80000300800 */
[----:B------:R-:W3:Y:S01]  /*79de0*/  LDL.LU R10, [R1+0x678] ;  /* 0x00067800010a7983 */ /* 0x000ee20000300800 */
[----:B--2---:R-:W-:-:S03]  /*79df0*/  IMAD.MOV.U32 R11, RZ, RZ, R60 ;  /* 0x000000ffff0b7224 */ /* 0x004fc600078e003c */
[----:B------:R-:W2:Y:S01]  /*79e00*/  LDL.LU R60, [R1+0x3b5c] ;  /* 0x003b5c00013c7983 */ /* 0x000ea20000300800 */
[----:B0-----:R-:W-:-:S03]  /*79e10*/  IMAD.MOV.U32 R4, RZ, RZ, R61 ;  /* 0x000000ffff047224 */ /* 0x001fc600078e003d */
[----:B------:R-:W3:Y:S04]  /*79e20*/  LDL.LU R61, [R1+0x3b58] ;  /* 0x003b5800013d7983 */ /* 0x000ee80000300800 */
[----:B------:R-:W4:Y:S04]  /*79e30*/  LDL.LU R5, [R1+0x694] ;  /* 0x0006940001057983 */ /* 0x000f280000300800 */
[----:B-1----:R-:W4:Y:S04]  /*79e40*/  LDL.LU R6, [R1+0x698] ;  /* 0x0006980001067983 */ /* 0x002f280000300800 */
[----:B------:R-:W4:Y:S04]  /*79e50*/  LDL.LU R7, [R1+0x69c] ;  /* 0x00069c0001077983 */ /* 0x000f280000300800 */
[----:B------:R-:W4:Y:S04]  /*79e60*/  LDL.LU R52, [R1+0x5c0] ;  /* 0x0005c00001347983 */ /* 0x000f280000300800 */
[----:B------:R-:W4:Y:S01]  /*79e70*/  LDL.LU R53, [R1+0x5c4] ;  /* 0x0005c40001357983 */ /* 0x000f220000300800 */
[----:B------:R-:W-:-:S03]  /*79e80*/  IMAD R38, R38, 0x100, R39 ;  /* 0x0000010026267824 */ /* 0x000fc600078e0227 */
[----:B------:R-:W4:Y:S04]  /*79e90*/  LDL.LU R36, [R1+0x3684] ;  /* 0x0036840001247983 */ /* 0x000f280000300800 */
[----:B------:R-:W4:Y:S04]  /*79ea0*/  LDL.LU R39, [R1+0x3680] ;  /* 0x0036800001277983 */ /* 0x000f280000300800 */
[----:B------:R-:W4:Y:S01]  /*79eb0*/  LDL.LU R37, [R1+0x368c] ;  /* 0x00368c0001257983 */ /* 0x000f220000300800 */
[----:B------:R-:W-:Y:S01]  /*79ec0*/  F2FP.F16.E5M2.UNPACK_B R33, R0.H1 ;  /* 0x00000000ff21723e */ /* 0x000fe200030004ff */
[----:B--2---:R-:W-:-:S02]  /*79ed0*/  IMAD.MOV.U32 R55, RZ, RZ, R60 ;  /* 0x000000ffff377224 */ /* 0x004fc400078e003c */
[----:B------:R-:W2:Y:S01]  /*79ee0*/  LDL.LU R60, [R1+0x3688] ;  /* 0x00368800013c7983 */ /* 0x000ea20000300800 */
[----:B---3--:R-:W-:-:S03]  /*79ef0*/  IMAD.MOV.U32 R54, RZ, RZ, R61 ;  /* 0x000000ffff367224 */ /* 0x008fc600078e003d */
        /* <DEDUP_REMOVED lines=30> */
[----:B----4-:R-:W-:-:S03]  /*7a0e0*/  IMAD R39, R39, 0x100, R36 ;  /* 0x0000010027277824 */ /* 0x010fc600078e0224 */
[----:B------:R-:W4:Y:S01]  /*7a0f0*/  LDL.LU R36, [R1+0x3b54] ;  /* 0x003b540001247983 */ /* 0x000f220000300800 */
[----:B--2---:R-:W-:-:S03]  /*7a100*/  IMAD R60, R60, 0x100, R37 ;  /* 0x000001003c3c7824 */ /* 0x004fc600078e0225 */
[----:B------:R-:W4:Y:S01]  /*7a110*/  LDL.LU R37, [R1+0x3b50] ;  /* 0x003b500001257983 */ /* 0x000f220000300800 */
[----:B------:R-:W-:Y:S03]  /*7a120*/  HMMA.16816.F32 R28, R28, R32, R52 ;  /* 0x000000201c1c723c */ /* 0x000fe60000001834 */
[----:B------:R-:W2:Y:S01]  /*7a130*/  LDL.LU.64 R54, [R1+0x3b48] ;  /* 0x003b480001367983 */ /* 0x000ea20000300a00 */
[----:B---3--:R-:W-:-:S03]  /*7a140*/  IMAD R61, R61, 0x100, R0 ;  /* 0x000001003d3d7824 */ /* 0x008fc600078e0200 */
[----:B------:R-:W2:Y:S04]  /*7a150*/  LDL.LU.64 R52, [R1+0x3b40] ;  /* 0x003b400001347983 */ /* 0x000ea80000300a00 */
[----:B------:R-:W-:Y:S04]  /*7a160*/  STL [R1+0x3ab4], R32 ;  /* 0x003ab42001007387 */ /* 0x000fe80000100800 */
[----:B------:R-:W-:Y:S04]  /*7a170*/  STL [R1+0x3ab0], R33 ;  /* 0x003ab02101007387 */ /* 0x000fe80000100800 */
        /* <DEDUP_REMOVED lines=8> */
[----:B----4-:R-:W-:-:S15]  /*7a200*/  HMMA.16816.F32 R20, R28, R36, R20 ;  /* 0x000000241c14723c */ /* 0x010fde0000001814 */
[----:B------:R-:W-:-:S04]  /*7a210*/  NOP ;  /* 0x0000000000007918 */ /* 0x000fc80000000000 */
        /* <DEDUP_REMOVED lines=624> */
[----:B-1----:R-:W2:Y:S04]  /*7c920*/  LDL.LU R40, [R1+0x2d0] ;  /* 0x0002d00001287983 */ /* 0x002ea80000300800 */
        /* <DEDUP_REMOVED lines=36> */
[----:B------:R-:W-:Y:S01]  /*7cb70*/  STL [R1+0x38b8], R33 ;  /* 0x0038b82101007387 */ /* 0x000fe20000100800 */
[C---:B--2---:R-:W-:Y:S08]  /*7cb80*/  HMMA.16816.F32 R40, R28.reuse, R36, R40 ;  /* 0x000000241c28723c */ /* 0x044ff00000001828 */
[C---:B---3--:R-:W-:Y:S08]  /*7cb90*/  HMMA.16816.F32 R44, R28.reuse, R34, R44 ;  /* 0x000000221c2c723c */ /* 0x048ff0000000182c */
[C---:B----4-:R-:W-:Y:S03]  /*7cba0*/  HMMA.16816.F32 R4, R28.reuse, R2, R4 ;  /* 0x000000021c04723c */ /* 0x050fe60000001804 */
        /* <DEDUP_REMOVED lines=57> */
[----:B------:R-:W-:Y:S01]  /*7cf40*/  IMAD R39, R0, 0x100, R59 ;  /* 0x0000010000277824 */ /* 0x000fe200078e023b */
        /* <DEDUP_REMOVED lines=21> */
[----:B------:R-:W-:Y:S04]  /*7d0a0*/  STL.64 [R1+0x3888], R24 ;  /* 0x0038881801007387 */ /* 0x000fe80000100a00 */
[----:B------:R0:W-:Y:S04]  /*7d0b0*/  STL.64 [R1+0x590], R4 ;  /* 0x0005900401007387 */ /* 0x0001e80000100a00 */
[----:B------:R1:W-:Y:S04]  /*7d0c0*/  STL.64 [R1+0x598], R6 ;  /* 0x0005980601007387 */ /* 0x0003e80000100a00 */
[----:B------:R-:W-:Y:S04]  /*7d0d0*/  STL.64 [R1+0x38b0], R38 ;  /* 0x0038b02601007387 */ /* 0x000fe80000100a00 */
[----:B------:R2:W-:Y:S04]  /*7d0e0*/  STL.64 [R1+0x38a8], R36 ;  /* 0x0038a82401007387 */ /* 0x0005e80000100a00 */
[----:B------:R-:W3:Y:S04]  /*7d0f0*/  LDL.LU R52, [R1+0x130] ;  /* 0x0001300001347983 */ /* 0x000ee80000300800 */
[----:B------:R-:W3:Y:S04]  /*7d100*/  LDL.LU R53, [R1+0x134] ;  /* 0x0001340001357983 */ /* 0x000ee80000300800 */
[----:B------:R-:W4:Y:S04]  /*7d110*/  LDL.LU R54, [R1+0x138] ;  /* 0x0001380001367983 */ /* 0x000f280000300800 */
[----:B------:R-:W4:Y:S04]  /*7d120*/  LDL.LU R55, [R1+0x13c] ;  /* 0x00013c0001377983 */ /* 0x000f280000300800 */
[----:B----4-:R-:W-:Y:S04]  /*7d130*/  STL.64 [R1+0x38a0], R54 ;  /* 0x0038a03601007387 */ /* 0x010fe80000100a00 */
[----:B---3--:R3:W-:Y:S04]  /*7d140*/  STL.64 [R1+0x3898], R52 ;  /* 0x0038983401007387 */ /* 0x0087e80000100a00 */
        /* <DEDUP_REMOVED lines=52> */
[----:B----4-:R-:W-:-:S03]  /*7d490*/  IMAD R60, R60, 0x100, R33 ;  /* 0x000001003c3c7824 */ /* 0x010fc600078e0221 */
[----:B------:R-:W2:Y:S01]  /*7d4a0*/  LDL.LU R33, [R1+0x38b8] ;  /* 0x0038b80001217983 */ /* 0x000ea20000300800 */
[----:B------:R-:W-:Y:S01]  /*7d4b0*/  IMAD R61, R0, 0x100, R61 ;  /* 0x00000100003d7824 */ /* 0x000fe200078e023d */
[----:B--2---:R-:W-:Y:S02]  /*7d4c0*/  HMMA.16816.F32 R28, R28, R32, R36 ;  /* 0x000000201c1c723c */ /* 0x004fe40000001824 */
[----:B------:R-:W2:Y:S04]  /*7d4d0*/  LDL.LU.64 R38, [R1+0x38b0] ;  /* 0x0038b00001267983 */ /* 0x000ea80000300a00 */
[----:B------:R-:W3:Y:S04]  /*7d4e0*/  LDL.LU.64 R36, [R1+0x38a8] ;  /* 0x0038a80001247983 */ /* 0x000ee80000300a00 */
[----:B------:R-:W-:Y:S04]  /*7d4f0*/  STL [R1+0x3810], R32 ;  /* 0x0038102001007387 */ /* 0x000fe80000100800 */
[----:B------:R-:W-:Y:S05]  /*7d500*/  STL [R1+0x380c], R33 ;  /* 0x00380c2101007387 */ /* 0x000fea0000100800 */
[----:B------:R-:W-:Y:S04]  /*7d510*/  STL.64 [R1+0xc50], R28 ;  /* 0x000c501c01007387 */ /* 0x000fe80000100a00 */
[----:B------:R0:W-:Y:S02]  /*7d520*/  STL.64 [R1+0xc58], R30 ;  /* 0x000c581e01007387 */ /* 0x0001e40000100a00 */
[----:B0-----:R-:W-:-:S02]  /*7d530*/  F2FP.F16.E5M2.UNPACK_B R30, R60 ;  /* 0x0000003cff1e723e */ /* 0x001fc400020004ff */
[----:B------:R-:W-:Y:S02]  /*7d540*/  F2FP.F16.E5M2.UNPACK_B R31, R61 ;  /* 0x0000003dff1f723e */ /* 0x000fe400020004ff */
[----:B--2---:R-:W-:Y:S02]  /*7d550*/  F2FP.F16.E5M2.UNPACK_B R28, R38 ;  /* 0x00000026ff1c723e */ /* 0x004fe400020004ff */
[----:B------:R-:W-:-:S07]  /*7d560*/  F2FP.F16.E5M2.UNPACK_B R29, R39 ;  /* 0x00000027ff1d723e */ /* 0x000fce00020004ff */
[C---:B---3--:R-:W-:Y:S08]  /*7d570*/  HMMA.16816.F32 R52, R28.reuse, R36, R52 ;  /* 0x000000241c34723c */ /* 0x048ff00000001834 */
[C---:B------:R-:W-:Y:S08]  /*7d580*/  HMMA.16816.F32 R24, R28.reuse, R34, R24 ;  /* 0x000000221c18723c */ /* 0x040ff00000001818 */
        /* <DEDUP_REMOVED lines=41> */
[----:B------:R3:W-:Y:S02]  /*7d820*/  STL.64 [R1+0x37b8], R8 ;  /* 0x0037b80801007387 */ /* 0x0007e40000100a00 */
        /* <DEDUP_REMOVED lines=19> */
[----:B------:R0:W-:Y:S04]  /*7d960*/  STL.64 [R1+0x7e0], R8 ;  /* 0x0007e00801007387 */ /* 0x0001e80000100a00 */
[----:B------:R1:W-:Y:S04]  /*7d970*/  STL.64 [R1+0x7e8], R10 ;  /* 0x0007e80a01007387 */ /* 0x0003e80000100a00 */
[----:B------:R-:W-:Y:S04]  /*7d980*/  STL.64 [R1+0x37f8], R20 ;  /* 0x0037f81401007387 */ /* 0x000fe80000100a00 */
[----:B------:R2:W-:Y:S04]  /*7d990*/  STL.64 [R1+0x7d0], R4 ;  /* 0x0007d00401007387 */ /* 0x0005e80000100a00 */
[----:B------:R3:W-:Y:S04]  /*7d9a0*/  STL.64 [R1+0x7d8], R6 ;  /* 0x0007d80601007387 */ /* 0x0007e80000100a00 */
[----:B------:R-:W2:Y:S04]  /*7d9b0*/  LDL.LU R40, [R1+0x60] ;  /* 0x0000600001287983 */ /* 0x000ea80000300800 */
[----:B------:R-:W2:Y:S04]  /*7d9c0*/  LDL.LU R41, [R1+0x64] ;  /* 0x0000640001297983 */ /* 0x000ea80000300800 */
[----:B------:R-:W2:Y:S04]  /*7d9d0*/  LDL.LU R42, [R1+0x68] ;  /* 0x00006800012a7983 */ /* 0x000ea80000300800 */
[----:B------:R-:W2:Y:S04]  /*7d9e0*/  LDL.LU R43, [R1+0x6c] ;  /* 0x00006c00012b7983 */ /* 0x000ea80000300800 */
[----:B--2---:R-:W-:Y:S04]  /*7d9f0*/  STL.64 [R1+0x3820], R42 ;  /* 0x0038202a01007387 */ /* 0x004fe80000100a00 */
[----:B------:R2:W-:Y:S04]  /*7da00*/  STL.64 [R1+0x3818], R40 ;  /* 0x0038182801007387 */ /* 0x0005e80000100a00 */
[----:B0-----:R-:W2:Y:S04]  /*7da10*/  LDL.LU R8, [R1+0x70] ;  /* 0x0000700001087983 */ /* 0x001ea80000300800 */
[----:B------:R-:W2:Y:S04]  /*7da20*/  LDL.LU R9, [R1+0x74] ;  /* 0x0000740001097983 */ /* 0x000ea80000300800 */
[----:B-1----:R-:W2:Y:S04]  /*7da30*/  LDL.LU R10, [R1+0x78] ;  /* 0x00007800010a7983 */ /* 0x002ea80000300800 */
[----:B------:R-:W2:Y:S04]  /*7da40*/  LDL.LU R11, [R1+0x7c] ;  /* 0x00007c00010b7983 */ /* 0x000ea80000300800 */
[----:B--2---:R-:W-:Y:S04]  /*7da50*/  STL.64 [R1+0x3830], R10 ;  /* 0x0038300a01007387 */ /* 0x004fe80000100a00 */
[----:B------:R0:W-:Y:S04]  /*7da60*/  STL.64 [R1+0x3828], R8 ;  /* 0x0038280801007387 */ /* 0x0001e80000100a00 */
[----:B------:R-:W2:Y:S04]  /*7da70*/  LDL.LU R4, [R1+0x80] ;  /* 0x0000800001047983 */ /* 0x000ea80000300800 */
[----:B------:R-:W2:Y:S04]  /*7da80*/  LDL.LU R5, [R1+0x84] ;  /* 0x0000840001057983 */ /* 0x000ea80000300800 */
[----:B---3--:R-:W2:Y:S04]  /*7da90*/  LDL.LU R6, [R1+0x88] ;  /* 0x0000880001067983 */ /* 0x008ea80000300800 */
        /* <DEDUP_REMOVED lines=46> */
[----:B----4-:R-:W-:Y:S01]  /*7dd80*/  HMMA.16816.F32 R8, R28, R24, R8 ;  /* 0x000000181c08723c */ /* 0x010fe20000001808 */
[----:B--2---:R-:W-:-:S02]  /*7dd90*/  IMAD R38, R38, 0x100, R37 ;  /* 0x0000010026267824 */ /* 0x004fc400078e0225 */
[----:B------:R-:W-:-:S15]  /*7dda0*/  IMAD R39, R39, 0x100, R32 ;  /* 0x0000010027277824 */ /* 0x000fde00078e0220 */
[----:B------:R-:W-:Y:S01]  /*7ddb0*/  NOP ;  /* 0x0000000000007918 */ /* 0x000fe20000000000 */
[----:B------:R-:W-:Y:S04]  /*7ddc0*/  STL.64 [R1+0x7b0], R8 ;  /* 0x0007b00801007387 */ /* 0x000fe80000100a00 */
[----:B------:R0:W-:Y:S01]  /*7ddd0*/  STL.64 [R1+0x7b8], R10 ;  /* 0x0007b80a01007387 */ /* 0x0001e20000100a00 */
[----:B------:R-:W-:-:S03]  /*7dde0*/  IMAD R60, R60, 0x100, R33 ;  /* 0x000001003c3c7824 */ /* 0x000fc600078e0221 */
[----:B0-----:R-:W2:Y:S04]  /*7ddf0*/  LDL.LU.64 R10, [R1+0x3830] ;  /* 0x00383000010a7983 */ /* 0x001ea80000300a00 */
[----:B------:R-:W2:Y:S04]  /*7de00*/  LDL.LU.64 R8, [R1+0x3828] ;  /* 0x0038280001087983 */ /* 0x000ea80000300a00 */
[----:B------:R-:W-:Y:S04]  /*7de10*/  STL.64 [R1+0x7a0], R40 ;  /* 0x0007a02801007387 */ /* 0x000fe80000100a00 */
[----:B------:R0:W-:Y:S04]  /*7de20*/  STL.64 [R1+0x7a8], R42 ;  /* 0x0007a82a01007387 */ /* 0x0001e80000100a00 */
[----:B0-----:R-:W3:Y:S04]  /*7de30*/  LDL.LU.64 R42, [R1+0x3820] ;  /* 0x00382000012a7983 */ /* 0x001ee80000300a00 */
[----:B------:R-:W3:Y:S04]  /*7de40*/  LDL.LU.64 R40, [R1+0x3818] ;  /* 0x0038180001287983 */ /* 0x000ee80000300a00 */
[----:B------:R-:W4:Y:S04]  /*7de50*/  LDL.LU R37, [R1+0x3814] ;  /* 0x0038140001257983 */ /* 0x000f280000300800 */
        /* <DEDUP_REMOVED lines=14> */
[----:B------:R-:W2:Y:S02]  /*7df40*/  LDL.LU R39, [R1+0xfd8] ;  /* 0x000fd80001277983 */ /* 0x000ea40000300800 */
        /* <DEDUP_REMOVED lines=21> */
[C---:B---3--:R-:W-:Y:S03]  /*7e0a0*/  HMMA.16816.F32 R4, R28.reuse, R6, R40 ;  /* 0x000000061c04723c */ /* 0x048fe60000001828 */
[----:B------:R-:W3:Y:S04]  /*7e0b0*/  LDL.LU.64 R42, [R1+0x37b0] ;  /* 0x0037b000012a7983 */ /* 0x000ee80000300a00 */
[----:B------:R-:W3:Y:S01]  /*7e0c0*/  LDL.LU.64 R40, [R1+0x37a8] ;  /* 0x0037a80001287983 */ /* 0x000ee20000300a00 */
[C---:B------:R-:W-:Y:S11]  /*7e0d0*/  HMMA.16816.F32 R52, R28.reuse, R12, R52 ;  /* 0x0000000c1c34723c */ /* 0x040ff60000001834 */
[----:B------:R0:W-:Y:S04]  /*7e0e0*/  STL.64 [R1+0x6e0], R4 ;  /* 0x0006e00401007387 */ /* 0x0001e80000100a00 */
[----:B------:R1:W-:Y:S04]  /*7e0f0*/  STL.64 [R1+0x6e8], R6 ;  /* 0x0006e80601007387 */ /* 0x0003e80000100a00 */
[----:B0-----:R-:W4:Y:S04]  /*7e100*/  LDL.LU R4, [R1] ;  /* 0x0000000001047983 */ /* 0x001f280000300800 */
[----:B------:R-:W4:Y:S04]  /*7e110*/  LDL.LU R5, [R1+0x4] ;  /* 0x0000040001057983 */ /* 0x000f280000300800 */
[----:B-1----:R-:W4:Y:S04]  /*7e120*/  LDL.LU R6, [R1+0x8] ;  /* 0x0000080001067983 */ /* 0x002f280000300800 */
[----:B------:R-:W4:Y:S04]  /*7e130*/  LDL.LU R7, [R1+0xc] ;  /* 0x00000c0001077983 */ /* 0x000f280000300800 */
        /* <DEDUP_REMOVED lines=14> */
[----:B-1----:R-:W2:Y:S01]  /*7e220*/  LDL.LU R10, [R1+0x18] ;  /* 0x00001800010a7983 */ /* 0x002ea20000300800 */
[----:B------:R-:W-:-:S03]  /*7e230*/  IMAD.MOV.U32 R11, RZ, RZ, R0 ;  /* 0x000000ffff0b7224 */ /* 0x000fc600078e0000 */
[----:B------:R0:W5:Y:S04]  /*7e240*/  LDL.LU R0, [R1+0x3780] ;  /* 0x0037800001007983 */ /* 0x0001680000300800 */
[----:B------:R-:W-:Y:S04]  /*7e250*/  STL.64 [R1+0x6a0], R52 ;  /* 0x0006a03401007387 */ /* 0x000fe80000100a00 */
[----:B------:R1:W-:Y:S04]  /*7e260*/  STL.64 [R1+0x6a8], R54 ;  /* 0x0006a83601007387 */ /* 0x0003e80000100a00 */
[----:B-1----:R-:W3:Y:S04]  /*7e270*/  LDL.LU.64 R54, [R1+0x3778] ;  /* 0x0037780001367983 */ /* 0x002ee80000300a00 */
[----:B------:R-:W3:Y:S04]  /*7e280*/  LDL.LU.64 R52, [R1+0x3770] ;  /* 0x0037700001347983 */ /* 0x000ee80000300a00 */
[----:B------:R-:W3:Y:S04]  /*7e290*/  LDL.LU.64 R58, [R1+0x3768] ;  /* 0x00376800013a7983 */ /* 0x000ee80000300a00 */
[----:B------:R-:W3:Y:S04]  /*7e2a0*/  LDL.LU.64 R56, [R1+0x3760] ;  /* 0x0037600001387983 */ /* 0x000ee80000300a00 */
[----:B------:R-:W-:Y:S04]  /*7e2b0*/  STL.64 [R1+0x690], R12 ;  /* 0x0006900c01007387 */ /* 0x000fe80000100a00 */
[----:B------:R4:W-:Y:S02]  /*7e2c0*/  STL.64 [R1+0x698], R14 ;  /* 0x0006980e01007387 */ /* 0x0009e40000100a00 */
[----:B----4-:R-:W-:Y:S01]  /*7e2d0*/  HMMA.16816.F32 R12, R28, R18, R4 ;  /* 0x000000121c0c723c */ /* 0x010fe20000001804 */
[----:B------:R-:W-:-:S02]  /*7e2e0*/  IADD3 R39, P3, PT, R39, UR75, RZ ;  /* 0x0000004b27277c10 */ /* 0x000fc4000ff7e0ff */
[----:B------:R-:W-:-:S05]  /*7e2f0*/  IADD3 R38, P4, PT, R38, UR75, RZ ;  /* 0x0000004b26267c10 */ /* 0x000fca000ff9e0ff */
[----:B--2---:R-:W-:-:S15]  /*7e300*/  HMMA.16816.F32 R8, R28, R16, R8 ;  /* 0x000000101c08723c */ /* 0x004fde0000001808 */
[----:B------:R-:W-:-:S04]  /*7e310*/  NOP ;  /* 0x0000000000007918 */ /* 0x000fc80000000000 */
[----:B------:R-:W-:Y:S04]  /*7e320*/  STL.64 [R1+0x680], R8 ;  /* 0x0006800801007387 */ /* 0x000fe80000100a00 */
[----:B------:R1:W-:Y:S01]  /*7e330*/  STL.64 [R1+0x688], R10 ;  /* 0x0006880a01007387 */ /* 0x0003e20000100a00 */
[C---:B---3--:R-:W-:Y:S08]  /*7e340*/  HMMA.16816.F32 R4, R28.reuse, R22, R52 ;  /* 0x000000161c04723c */ /* 0x048ff00000001834 */
[C---:B-1----:R-:W-:Y:S01]  /*7e350*/  HMMA.16816.F32 R8, R28.reuse, R20, R56 ;  /* 0x000000141c08723c */ /* 0x042fe20000001838 */
[----:B------:R-:W-:Y:S04]  /*7e360*/  STL.64 [R1+0x660], R12 ;  /* 0x0006600c01007387 */ /* 0x000fe80000100a00 */
[----:B------:R1:W-:Y:S03]  /*7e370*/  STL.64 [R1+0x668], R14 ;  /* 0x0006680e01007387 */ /* 0x0003e60000100a00 */
[C---:B-1----:R-:W-:Y:S11]  /*7e380*/  HMMA.16816.F32 R12, R28.reuse, R24, R48 ;  /* 0x000000181c0c723c */ /* 0x042ff60000001830 */
[----:B------:R-:W-:Y:S04]  /*7e390*/  STL.64 [R1+0x650], R8 ;  /* 0x0006500801007387 */ /* 0x000fe80000100a00 */
[----:B------:R1:W-:Y:S04]  /*7e3a0*/  STL.64 [R1+0x658], R10 ;  /* 0x0006580a01007387 */ /* 0x0003e80000100a00 */
[----:B------:R-:W-:Y:S04]  /*7e3b0*/  STL.64 [R1+0x640], R4 ;  /* 0x0006400401007387 */ /* 0x000fe80000100a00 */
[----:B------:R2:W-:Y:S01]  /*7e3c0*/  STL.64 [R1+0x648], R6 ;  /* 0x0006480601007387 */ /* 0x0005e20000100a00 */
[C---:B-1----:R-:W-:Y:S08]  /*7e3d0*/  HMMA.16816.F32 R8, R28.reuse, R26, R44 ;  /* 0x0000001a1c08723c */ /* 0x042ff0000000182c */
[----:B--2---:R-:W-:Y:S01]  /*7e3e0*/  HMMA.16816.F32 R4, R28, R32, R40 ;  /* 0x000000201c04723c */ /* 0x004fe20000001828 */
[----:B------:R-:W-:Y:S04]  /*7e3f0*/  STL.64 [R1+0x630], R12 ;  /* 0x0006300c01007387 */ /* 0x000fe80000100a00 */
[----:B------:R-:W-:Y:S06]  /*7e400*/  STL.64 [R1+0x638], R14 ;  /* 0x0006380e01007387 */ /* 0x000fec0000100a00 */
[----:B------:R-:W-:Y:S04]  /*7e410*/  STL.64 [R1+0x620], R8 ;  /* 0x0006200801007387 */ /* 0x000fe80000100a00 */
[----:B------:R-:W-:Y:S04]  /*7e420*/  STL.64 [R1+0x628], R10 ;  /* 0x0006280a01007387 */ /* 0x000fe80000100a00 */
[----:B------:R-:W2:Y:S04]  /*7e430*/  LDL.LU R57, [R1+0xff0] ;  /* 0x000ff00001397983 */ /* 0x000ea80000300800 */
[----:B------:R-:W-:Y:S04]  /*7e440*/  STL.64 [R1+0x610], R4 ;  /* 0x0006100401007387 */ /* 0x000fe80000100a00 */
[----:B------:R-:W-:Y:S04]  /*7e450*/  STL.64 [R1+0x618], R6 ;  /* 0x0006180601007387 */ /* 0x000fe80000100a00 */
[----:B------:R-:W3:Y:S04]  /*7e460*/  LDL.LU R58, [R1+0x1cd0] ;  /* 0x001cd000013a7983 */ /* 0x000ee80000300800 */
[----:B------:R1:W-:Y:S04]  /*7e470*/  STL [R1+0xfd8], R39 ;  /* 0x000fd82701007387 */ /* 0x0003e80000100800 */
[----:B-1----:R-:W4:Y:S04]  /*7e480*/  LDL.LU R39, [R1+0x1cc8] ;  /* 0x001cc80001277983 */ /* 0x002f280000300800 */
[----:B------:R-:W4:Y:S04]  /*7e490*/  LDL.LU R59, [R1+0x1cc0] ;  /* 0x001cc000013b7983 */ /* 0x000f280000300800 */
[----:B------:R-:W4:Y:S04]  /*7e4a0*/  LDL.LU R18, [R1+0xfd4] ;  /* 0x000fd40001127983 */ /* 0x000f280000300800 */
[----:B------:R-:W4:Y:S04]  /*7e4b0*/  LDL.LU R19, [R1+0x1cb8] ;  /* 0x001cb80001137983 */ /* 0x000f280000300800 */
[----:B------:R1:W-:Y:S04]  /*7e4c0*/  STL [R1+0xfe0], R38 ;  /* 0x000fe02601007387 */ /* 0x0003e80000100800 */
        /* <DEDUP_REMOVED lines=10> */
[----:B-1----:R-:W4:Y:S01]  /*7e570*/  LDL.LU R38, [R1+0x1cbc] ;  /* 0x001cbc0001267983 */ /* 0x002f220000300800 */
[----:B------:R-:W-:-:S03]  /*7e580*/  IADD3 R60, P5, PT, R60, UR75, RZ ;  /* 0x0000004b3c3c7c10 */ /* 0x000fc6000ffbe0ff */
        /* <DEDUP_REMOVED lines=13> */
[----:B--2---:R-:W-:-:S02]  /*7e660*/  IADD3 R57, P6, PT, R57, UR75, RZ ;  /* 0x0000004b39397c10 */ /* 0x004fc4000ffde0ff */
[----:B---3--:R-:W-:Y:S02]  /*7e670*/  IADD3 R58, P0, PT, R58, UR75, RZ ;  /* 0x0000004b3a3a7c10 */ /* 0x008fe4000ff1e0ff */
[----:B----4-:R-:W-:Y:S02]  /*7e680*/  IADD3 R39, P1, PT, R39, UR75, RZ ;  /* 0x0000004b27277c10 */ /* 0x010fe4000ff3e0ff */
[----:B------:R-:W-:-:S03]  /*7e690*/  IADD3 R59, P2, PT, R59, UR75, RZ ;  /* 0x0000004b3b3b7c10 */ /* 0x000fc6000ff5e0ff */
[----:B------:R1:W-:Y:S04]  /*7e6a0*/  STL [R1+0x1cc8], R39 ;  /* 0x001cc82701007387 */ /* 0x0003e80000100800 */
[----:B------:R-:W-:Y:S01]  /*7e6b0*/  STL [R1+0xff0], R57 ;  /* 0x000ff03901007387 */ /* 0x000fe20000100800 */
[----:B------:R-:W-:Y:S02]  /*7e6c0*/  IADD3.X R18, PT, PT, R18, UR72, RZ, P3, !PT ;  /* 0x0000004812127c10 */ /* 0x000fe40009ffe4ff */
[----:B------:R-:W-:Y:S02]  /*7e6d0*/  IADD3 R19, P3, PT, R19, UR75, RZ ;  /* 0x0000004b13137c10 */ /* 0x000fe4000ff7e0ff */
[----:B------:R-:W-:Y:S01]  /*7e6e0*/  IADD3.X R16, PT, PT, R16, UR72, RZ, P4, !PT ;  /* 0x0000004810107c10 */ /* 0x000fe2000a7fe4ff */
[----:B-1----:R-:W2:Y:S04]  /*7e6f0*/  LDL.LU R39, [R1+0x1c58] ;  /* 0x001c580001277983 */ /* 0x002ea80000300800 */
[----:B------:R-:W-:Y:S01]  /*7e700*/  STL [R1+0x1cd0], R58 ;  /* 0x001cd03a01007387 */ /* 0x000fe20000100800 */
[----:B------:R-:W-:-:S03]  /*7e710*/  IADD3 R17, P4, PT, R17, UR75, RZ ;  /* 0x0000004b11117c10 */ /* 0x000fc6000ff9e0ff */
[----:B------:R-:W-:Y:S01]  /*7e720*/  STL [R1+0x1cc0], R59 ;  /* 0x001cc03b01007387 */ /* 0x000fe20000100800 */
[----:B------:R-:W-:-:S03]  /*7e730*/  IADD3.X R14, PT, PT, R14, UR72, RZ, P5, !PT ;  /* 0x000000480e0e7c10 */ /* 0x000fc6000affe4ff */
        /* <DEDUP_REMOVED lines=13> */
[----:B------:R-:W-:-:S03]  /*7e810*/  IADD3.X R8, PT, PT, R8, UR72, RZ, P1, !PT ;  /* 0x0000004808087c10 */ /* 0x000fc60008ffe4ff */
[----:B------:R-:W-:Y:S04]  /*7e820*/  STL [R1+0x1ca0], R13 ;  /* 0x001ca00d01007387 */ /* 0x000fe80000100800 */
[----:B------:R-:W-:Y:S04]  /*7e830*/  STL [R1+0x1ccc], R10 ;  /* 0x001ccc0a01007387 */ /* 0x000fe80000100800 */
[----:B------:R-:W-:Y:S04]  /*7e840*/  STL [R1+0x1c98], R11 ;  /* 0x001c980b01007387 */ /* 0x000fe80000100800 */
[----:B------:R1:W-:Y:S04]  /*7e850*/  STL [R1+0x1cbc], R38 ;  /* 0x001cbc2601007387 */ /* 0x0003e80000100800 */
[----:B------:R-:W-:Y:S04]  /*7e860*/  STL [R1+0x1cc4], R8 ;  /* 0x001cc40801007387 */ /* 0x000fe80000100800 */
[----:B-1----:R-:W3:Y:S01]  /*7e870*/  LDL.LU R38, [R1+0x1c84] ;  /* 0x001c840001267983 */ /* 0x002ee20000300800 */
[----:B------:R-:W-:-:S02]  /*7e880*/  IADD3 R9, P1, PT, R9, UR75, RZ ;  /* 0x0000004b09097c10 */ /* 0x000fc4000ff3e0ff */
[----:B------:R-:W-:Y:S02]  /*7e890*/  IADD3 R6, P2, PT, R6, UR75, RZ ;  /* 0x0000004b06067c10 */ /* 0x000fe4000ff5e0ff */
[----:B------:R-:W-:Y:S02]  /*7e8a0*/  IADD3.X R7, PT, PT, R7, UR72, RZ, P3, !PT ;  /* 0x0000004807077c10 */ /* 0x000fe40009ffe4ff */
[----:B------:R-:W-:Y:S02]  /*7e8b0*/  IADD3 R4, P3, PT, R4, UR75, RZ ;  /* 0x0000004b04047c10 */ /* 0x000fe4000ff7e0ff */
[----:B------:R-:W-:Y:S01]  /*7e8c0*/  IADD3.X R5, PT, PT, R5, UR72, RZ, P4, !PT ;  /* 0x0000004805057c10 */ /* 0x000fe2000a7fe4ff */
        /* <DEDUP_REMOVED lines=10> */
[----:B------:R-:W-:Y:S04]  /*7e970*/  STL [R1+0x1c78], R2 ;  /* 0x001c780201007387 */ /* 0x000fe80000100800 */
[----:B------:R-:W-:Y:S01]  /*7e980*/  STL [R1+0x1ca4], R3 ;  /* 0x001ca40301007387 */ /* 0x000fe20000100800 */
[----:B------:R-:W-:-:S03]  /*7e990*/  IADD3.X R37, PT, PT, R37, UR72, RZ, P0, !PT ;  /* 0x0000004825257c10 */ /* 0x000fc600087fe4ff */
[----:B------:R-:W-:Y:S01]  /*7e9a0*/  STL [R1+0x1c70], R34 ;  /* 0x001c702201007387 */ /* 0x000fe20000100800 */
[----:B------:R-:W-:-:S03]  /*7e9b0*/  IADD3 R61, P0, PT, R61, UR75, RZ ;  /* 0x0000004b3d3d7c10 */ /* 0x000fc6000ff1e0ff */
[----:B------:R-:W-:Y:S01]  /*7e9c0*/  STL [R1+0x1c9c], R35 ;  /* 0x001c9c2301007387 */ /* 0x000fe20000100800 */
[----:B------:R-:W-:-:S03]  /*7e9d0*/  IADD3.X R60, PT, PT, R60, UR72, RZ, P1, !PT ;  /* 0x000000483c3c7c10 */ /* 0x000fc60008ffe4ff */
[----:B------:R-:W-:Y:S04]  /*7e9e0*/  STL [R1+0x1c68], R36 ;  /* 0x001c682401007387 */ /* 0x000fe80000100800 */
[----:B------:R-:W4:Y:S04]  /*7e9f0*/  LDL.LU R57, [R1+0x1c50] ;  /* 0x001c500001397983 */ /* 0x000f280000300800 */
[----:B------:R-:W-:Y:S04]  /*7ea00*/  STL [R1+0x1c94], R37 ;  /* 0x001c942501007387 */ /* 0x000fe80000100800 */
[----:B------:R-:W4:Y:S04]  /*7ea10*/  LDL.LU R58, [R1+0x1c7c] ;  /* 0x001c7c00013a7983 */ /* 0x000f280000300800 */
[----:B------:R-:W-:Y:S04]  /*7ea20*/  STL [R1+0x1c60], R61 ;  /* 0x001c603d01007387 */ /* 0x000fe80000100800 */
[----:B------:R1:W-:Y:S04]  /*7ea30*/  STL [R1+0x1c8c], R60 ;  /* 0x001c8c3c01007387 */ /* 0x0003e80000100800 */
[----:B-1----:R-:W4:Y:S04]  /*7ea40*/  LDL.LU R60, [R1+0x1c48] ;  /* 0x001c4800013c7983 */ /* 0x002f280000300800 */
[----:B------:R-:W4:Y:S04]  /*7ea50*/  LDL.LU R59, [R1+0x1c74] ;  /* 0x001c7400013b7983 */ /* 0x000f280000300800 */
[----:B------:R-:W4:Y:S04]  /*7ea60*/  LDL.LU R18, [R1+0x1c40] ;  /* 0x001c400001127983 */ /* 0x000f280000300800 */
[----:B------:R-:W4:Y:S01]  /*7ea70*/  LDL.LU R19, [R1+0x1c6c] ;  /* 0x001c6c0001137983 */ /* 0x000f220000300800 */
[----:B--2---:R-:W-:-:S05]  /*7ea80*/  IADD3 R39, P1, PT, R39, UR75, RZ ;  /* 0x0000004b27277c10 */ /* 0x004fca000ff3e0ff */
[----:B------:R1:W-:Y:S04]  /*7ea90*/  STL [R1+0x1c58], R39 ;  /* 0x001c582701007387 */ /* 0x0003e80000100800 */
        /* <DEDUP_REMOVED lines=10> */
[----:B-1----:R-:W2:Y:S04]  /*7eb40*/  LDL.LU R39, [R1+0x1c28] ;  /* 0x001c280001277983 */ /* 0x002ea80000300800 */
[----:B------:R-:W2:Y:S04]  /*7eb50*/  LDL.LU R6, [R1+0x1c3c] ;  /* 0x001c3c0001067983 */ /* 0x000ea80000300800 */
[----:B------:R-:W2:Y:S04]  /*7eb60*/  LDL.LU R7, [R1+0x1c20] ;  /* 0x001c200001077983 */ /* 0x000ea80000300800 */
[----:B------:R-:W2:Y:S01]  /*7eb70*/  LDL.LU R4, [R1+0x1c34] ;  /* 0x001c340001047983 */ /* 0x000ea20000300800 */
[----:B---3--:R-:W-:-:S05]  /*7eb80*/  IADD3.X R38, PT, PT, R38, UR72, RZ, P2, !PT ;  /* 0x0000004826267c10 */ /* 0x008fca00097fe4ff */
[----:B------:R1:W-:Y:S04]  /*7eb90*/  STL [R1+0x1c84], R38 ;  /* 0x001c842601007387 */ /* 0x0003e80000100800 */
        /* <DEDUP_REMOVED lines=8> */
[----:B-1----:R-:W3:Y:S01]  /*7ec20*/  LDL.LU R38, [R1+0x1bf8] ;  /* 0x001bf80001267983 */ /* 0x002ee20000300800 */
[----:B----4-:R-:W-:-:S02]  /*7ec30*/  IADD3 R57, P2, PT, R57, UR75, RZ ;  /* 0x0000004b39397c10 */ /* 0x010fc4000ff5e0ff */
[----:B------:R-:W-:Y:S02]  /*7ec40*/  IADD3.X R58, PT, PT, R58, UR72, RZ, P3, !PT ;  /* 0x000000483a3a7c10 */ /* 0x000fe40009ffe4ff */
[----:B------:R-:W-:-:S05]  /*7ec50*/  IADD3 R60, P3, PT, R60, UR75, RZ ;  /* 0x0000004b3c3c7c10 */ /* 0x000fca000ff7e0ff */
[----:B------:R1:W-:Y:S04]  /*7ec60*/  STL [R1+0x1c48], R60 ;  /* 0x001c483c01007387 */ /* 0x0003e80000100800 */
[----:B------:R-:W-:Y:S04]  /*7ec70*/  STL [R1+0x1c50], R57 ;  /* 0x001c503901007387 */ /* 0x000fe80000100800 */
[----:B-1----:R-:W4:Y:S01]  /*7ec80*/  LDL.LU R60, [R1+0x1c24] ;  /* 0x001c2400013c7983 */ /* 0x002f220000300800 */
[----:B------:R-:W-:Y:S02]  /*7ec90*/  IADD3.X R59, PT, PT, R59, UR72, RZ, P4, !PT ;  /* 0x000000483b3b7c10 */ /* 0x000fe4000a7fe4ff */
[----:B------:R-:W-:-:S02]  /*7eca0*/  IADD3 R18, P4, PT, R18, UR75, RZ ;  /* 0x0000004b12127c10 */ /* 0x000fc4000ff9e0ff */
[----:B------:R-:W-:Y:S01]  /*7ecb0*/  IADD3.X R19, PT, PT, R19, UR72, RZ, P5, !PT ;  /* 0x0000004813137c10 */ /* 0x000fe2000affe4ff */
[----:B------:R-:W-:Y:S04]  /*7ecc0*/  STL [R1+0x1c7c], R58 ;  /* 0x001c7c3a01007387 */ /* 0x000fe80000100800 */
[----:B------:R-:W-:Y:S04]  /*7ecd0*/  STL [R1+0x1c74], R59 ;  /* 0x001c743b01007387 */ /* 0x000fe80000100800 */
[----:B------:R-:W-:Y:S04]  /*7ece0*/  STL [R1+0x1c40], R18 ;  /* 0x001c401201007387 */ /* 0x000fe80000100800 */
[----:B------:R-:W-:Y:S01]  /*7ecf0*/  STL [R1+0x1c6c], R19 ;  /* 0x001c6c1301007387 */ /* 0x000fe20000100800 */
[----:B--2---:R-:W-:-:S02]  /*7ed00*/  IADD3 R16, P5, PT, R16, UR75, RZ ;  /* 0x0000004b10107c10 */ /* 0x004fc4000ffbe0ff */
[----:B------:R-:W-:Y:S02]  /*7ed10*/  IADD3.X R17, PT, PT, R17, UR72, RZ, P6, !PT ;  /* 0x0000004811117c10 */ /* 0x000fe4000b7fe4ff */
[----:B------:R-:W-:Y:S02]  /*7ed20*/  IADD3 R14, P6, PT, R14, UR75, RZ ;  /* 0x0000004b0e0e7c10 */ /* 0x000fe4000ffde0ff */
[----:B------:R-:W-:Y:S02]  /*7ed30*/  IADD3.X R15, PT, PT, R15, UR72, RZ, P0, !PT ;  /* 0x000000480f0f7c10 */ /* 0x000fe400087fe4ff */
[----:B------:R-:W-:Y:S01]  /*7ed40*/  IADD3 R12, P0, PT, R12, UR75, RZ ;  /* 0x0000004b0c0c7c10 */ /* 0x000fe2000ff1e0ff */
[----:B------:R-:W-:Y:S01]  /*7ed50*/  STL [R1+0x1c38], R16 ;  /* 0x001c381001007387 */ /* 0x000fe20000100800 */
[----:B------:R-:W-:-:S03]  /*7ed60*/  IADD3.X R13, PT, PT, R13, UR72, RZ, P1, !PT ;  /* 0x000000480d0d7c10 */ /* 0x000fc60008ffe4ff */
[----:B------:R-:W-:Y:S01]  /*7ed70*/  STL [R1+0x1c64], R17 ;  /* 0x001c641101007387 */ /* 0x000fe20000100800 */
[----:B------:R-:W-:-:S03]  /*7ed80*/  IADD3 R10, P1, PT, R10, UR75, RZ ;  /* 0x0000004b0a0a7c10 */ /* 0x000fc6000ff3e0ff */
[----:B------:R-:W-:Y:S01]  /*7ed90*/  STL [R1+0x1ce8], R14 ;  /* 0x001ce80e01007387 */ /* 0x000fe20000100800 */
[----:B------:R-:W-:Y:S02]  /*7eda0*/  IADD3.X R11, PT, PT, R11, UR72, RZ, P2, !PT ;  /* 0x000000480b0b7c10 */ /* 0x000fe400097fe4ff */
[----:B------:R-:W-:Y:S01]  /*7edb0*/  IADD3.X R9, PT, PT, R9, UR72, RZ, P3, !PT ;  /* 0x0000004809097c10 */ /* 0x000fe20009ffe4ff */
[----:B------:R-:W-:Y:S01]  /*7edc0*/  STL [R1+0x1c5c], R15 ;  /* 0x001c5c0f01007387 */ /* 0x000fe20000100800 */
[----:B------:R-:W-:-:S03]  /*7edd0*/  IADD3 R39, P3, PT, R39, UR75, RZ ;  /* 0x0000004b27277c10 */ /* 0x000fc6000ff7e0ff */
[----:B------:R-:W-:Y:S01]  /*7ede0*/  STL [R1+0x1ce0], R12 ;  /* 0x001ce00c01007387 */ /* 0x000fe20000100800 */
[----:B------:R-:W-:-:S03]  /*7edf0*/  IADD3 R8, P2, PT, R8, UR75, RZ ;  /* 0x0000004b08087c10 */ /* 0x000fc6000ff5e0ff */
[----:B------:R-:W-:Y:S04]  /*7ee00*/  STL [R1+0x1c54], R13 ;  /* 0x001c540d01007387 */ /* 0x000fe80000100800 */
[----:B------:R-:W-:Y:S04]  /*7ee10*/  STL [R1+0x1cd8], R10 ;  /* 0x001cd80a01007387 */ /* 0x000fe80000100800 */
[----:B------:R-:W-:Y:S04]  /*7ee20*/  STL [R1+0x1c4c], R11 ;  /* 0x001c4c0b01007387 */ /* 0x000fe80000100800 */
[----:B------:R1:W-:Y:S04]  /*7ee30*/  STL [R1+0x1c28], R39 ;  /* 0x001c282701007387 */ /* 0x0003e80000100800 */
[----:B------:R-:W-:Y:S01]  /*7ee40*/  STL [R1+0x1c30], R8 ;  /* 0x001c300801007387 */ /* 0x000fe20000100800 */
[----:B------:R-:W-:-:S02]  /*7ee50*/  IADD3.X R6, PT, PT, R6, UR72, RZ, P4, !PT ;  /* 0x0000004806067c10 */ /* 0x000fc4000a7fe4ff */
[----:B------:R-:W-:Y:S02]  /*7ee60*/  IADD3 R7, P4, PT, R7, UR75, RZ ;  /* 0x0000004b07077c10 */ /* 0x000fe4000ff9e0ff */
[----:B------:R-:W-:Y:S01]  /*7ee70*/  IADD3.X R4, PT, PT, R4, UR72, RZ, P5, !PT ;  /* 0x0000004804047c10 */ /* 0x000fe2000affe4ff */
[----:B-1----:R-:W2:Y:S04]  /*7ee80*/  LDL.LU R39, [R1+0x1bf0] ;  /* 0x001bf00001277983 */ /* 0x002ea80000300800 */
[----:B------:R-:W-:Y:S01]  /*7ee90*/  STL [R1+0x1c44], R9 ;  /* 0x001c440901007387 */ /* 0x000fe20000100800 */
[----:B---3--:R-:W-:Y:S02]  /*7eea0*/  IADD3 R5, P5, PT, R5, UR75, RZ ;  /* 0x0000004b05057c10 */ /* 0x008fe4000ffbe0ff */
        /* <DEDUP_REMOVED lines=9> */
[----:B------:R-:W-:Y:S04]  /*7ef40*/  STL [R1+0x1ce4], R2 ;  /* 0x001ce40201007387 */ /* 0x000fe80000100800 */
[----:B------:R-:W-:Y:S01]  /*7ef50*/  STL [R1+0x1c10], R3 ;  /* 0x001c100301007387 */ /* 0x000fe20000100800 */
[----:B------:R-:W-:-:S03]  /*7ef60*/  IADD3 R37, P1, PT, R37, UR75, RZ ;  /* 0x0000004b25257c10 */ /* 0x000fc6000ff3e0ff */
[----:B------:R-:W-:Y:S01]  /*7ef70*/  STL [R1+0x1cdc], R34 ;  /* 0x001cdc2201007387 */ /* 0x000fe20000100800 */
[----:B------:R-:W-:-:S03]  /*7ef80*/  IADD3.X R61, PT, PT, R61, UR72, RZ, P2, !PT ;  /* 0x000000483d3d7c10 */ /* 0x000fc600097fe4ff */
[----:B------:R-:W-:Y:S01]  /*7ef90*/  STL [R1+0x1c08], R35 ;  /* 0x001c082301007387 */ /* 0x000fe20000100800 */
[----:B------:R-:W-:-:S03]  /*7efa0*/  IADD3 R38, P2, PT, R38, UR75, RZ ;  /* 0x0000004b26267c10 */ /* 0x000fc6000ff5e0ff */
[----:B------:R-:W-:Y:S04]  /*7efb0*/  STL [R1+0x1cd4], R36 ;  /* 0x001cd42401007387 */ /* 0x000fe80000100800 */
[----:B------:R-:W3:Y:S04]  /*7efc0*/  LDL.LU R57, [R1+0x1c1c] ;  /* 0x001c1c0001397983 */ /* 0x000ee80000300800 */
[----:B------:R-:W-:Y:S04]  /*7efd0*/  STL [R1+0x1c00], R37 ;  /* 0x001c002501007387 */ /* 0x000fe80000100800 */
[----:B------:R-:W3:Y:S04]  /*7efe0*/  LDL.LU R58, [R1+0x1be8] ;  /* 0x001be800013a7983 */ /* 0x000ee80000300800 */
[----:B------:R-:W-:Y:S04]  /*7eff0*/  STL [R1+0x1c2c], R61 ;  /* 0x001c2c3d01007387 */ /* 0x000fe80000100800 */
[----:B------:R1:W-:Y:S04]  /*7f000*/  STL [R1+0x1bf8], R38 ;  /* 0x001bf82601007387 */ /* 0x0003e80000100800 */
[----:B-1----:R-:W3:Y:S04]  /*7f010*/  LDL.LU R38, [R1+0x1c14] ;  /* 0x001c140001267983 */ /* 0x002ee80000300800 */
[----:B------:R-:W3:Y:S04]  /*7f020*/  LDL.LU R59, [R1+0x1be0] ;  /* 0x001be000013b7983 */ /* 0x000ee80000300800 */
[----:B------:R-:W3:Y:S04]  /*7f030*/  LDL.LU R18, [R1+0x1c0c] ;  /* 0x001c0c0001127983 */ /* 0x000ee80000300800 */
[----:B------:R-:W3:Y:S01]  /*7f040*/  LDL.LU R19, [R1+0x1bd8] ;  /* 0x001bd80001137983 */ /* 0x000ee20000300800 */
[----:B----4-:R-:W-:-:S05]  /*7f050*/  IADD3.X R60, PT, PT, R60, UR72, RZ, P3, !PT ;  /* 0x000000483c3c7c10 */ /* 0x010fca0009ffe4ff */
        /* <DEDUP_REMOVED lines=25> */
[----:B-1----:R-:W2:Y:S01]  /*7f1f0*/  LDL.LU R39, [R1+0x1bac] ;  /* 0x001bac0001277983 */ /* 0x002ea20000300800 */
[----:B---3--:R-:W-:-:S02]  /*7f200*/  IADD3.X R57, PT, PT, R57, UR72, RZ, P4, !PT ;  /* 0x0000004839397c10 */ /* 0x008fc4000a7fe4ff */
[----:B------:R-:W-:-:S05]  /*7f210*/  IADD3.X R38, PT, PT, R38, UR72, RZ, P5, !PT ;  /* 0x0000004826267c10 */ /* 0x000fca000affe4ff */
[----:B------:R1:W-:Y:S04]  /*7f220*/  STL [R1+0x1c14], R38 ;  /* 0x001c142601007387 */ /* 0x0003e80000100800 */
[----:B------:R-:W-:Y:S04]  /*7f230*/  STL [R1+0x1c1c], R57 ;  /* 0x001c1c3901007387 */ /* 0x000fe80000100800 */
[----:B-1----:R-:W3:Y:S01]  /*7f240*/  LDL.LU R38, [R1+0x1b78] ;  /* 0x001b780001267983 */ /* 0x002ee20000300800 */
[----:B------:R-:W-:Y:S02]  /*7f250*/  IADD3 R58, P4, PT, R58, UR75, RZ ;  /* 0x0000004b3a3a7c10 */ /* 0x000fe4000ff9e0ff */
[----:B------:R-:W-:-:S02]  /*7f260*/  IADD3 R59, P5, PT, R59, UR75, RZ ;  /* 0x0000004b3b3b7c10 */ /* 0x000fc4000ffbe0ff */
[----:B------:R-:W-:Y:S02]  /*7f270*/  IADD3.X R18, PT, PT, R18, UR72, RZ, P6, !PT ;  /* 0x0000004812127c10 */ /* 0x000fe4000b7fe4ff */
[----:B------:R-:W-:Y:S02]  /*7f280*/  IADD3 R19, P6, PT, R19, UR75, RZ ;  /* 0x0000004b13137c10 */ /* 0x000fe4000ffde0ff */
[----:B----4-:R-:W-:Y:S01]  /*7f290*/  IADD3.X R16, PT, PT, R16, UR72, RZ, P0, !PT ;  /* 0x0000004810107c10 */ /* 0x010fe200087fe4ff */
        /* <DEDUP_REMOVED lines=23> */
[----:B-1----:R-:W4:Y:S01]  /*7f410*/  LDL.LU R60, [R1+0x1ba4] ;  /* 0x001ba400013c7983 */ /* 0x002f220000300800 */
[----:B------:R-:W-:-:S02]  /*7f420*/  IADD3 R9, P4, PT, R9, UR75, RZ ;  /* 0x0000004b09097c10 */ /* 0x000fc4000ff9e0ff */
[----:B------:R-:W-:Y:S02]  /*7f430*/  IADD3 R6, P5, PT, R6, UR75, RZ ;  /* 0x0000004b06067c10 */ /* 0x000fe4000ffbe0ff */
[----:B------:R-:W-:Y:S02]  /*7f440*/  IADD3.X R7, PT, PT, R7, UR72, RZ, P6, !PT ;  /* 0x0000004807077c10 */ /* 0x000fe4000b7fe4ff */
[----:B------:R-:W-:Y:S01]  /*7f450*/  IADD3 R4, P6, PT, R4, UR75, RZ ;  /* 0x0000004b04047c10 */ /* 0x000fe2000ffde0ff */
[----:B------:R-:W-:Y:S04]  /*7f460*/  STL [R1+0x1bb0], R9 ;  /* 0x001bb00901007387 */ /* 0x000fe80000100800 */
[----:B------:R-:W-:Y:S04]  /*7f470*/  STL [R1+0x1ba8], R6 ;  /* 0x001ba80601007387 */ /* 0x000fe80000100800 */
[----:B------:R-:W-:Y:S04]  /*7f480*/  STL [R1+0x1bd4], R7 ;  /* 0x001bd40701007387 */ /* 0x000fe80000100800 */
[----:B------:R-:W-:Y:S01]  /*7f490*/  STL [R1+0x1ba0], R4 ;  /* 0x001ba00401007387 */ /* 0x000fe20000100800 */
[----:B--2---:R-:W-:-:S02]  /*7f4a0*/  IADD3.X R5, PT, PT, R5, UR72, RZ, P0, !PT ;  /* 0x0000004805057c10 */ /* 0x004fc400087fe4ff */
[----:B------:R-:W-:Y:S02]  /*7f4b0*/  IADD3 R2, P0, PT, R2, UR75, RZ ;  /* 0x0000004b02027c10 */ /* 0x000fe4000ff1e0ff */
[----:B------:R-:W-:Y:S02]  /*7f4c0*/  IADD3.X R3, PT, PT, R3, UR72, RZ, P1, !PT ;  /* 0x0000004803037c10 */ /* 0x000fe40008ffe4ff */
[----:B------:R-:W-:Y:S02]  /*7f4d0*/  IADD3 R34, P1, PT, R34, UR75, RZ ;  /* 0x0000004b22227c10 */ /* 0x000fe4000ff3e0ff */
[----:B------:R-:W-:Y:S01]  /*7f4e0*/  IADD3.X R35, PT, PT, R35, UR72, RZ, P2, !PT ;  /* 0x0000004823237c10 */ /* 0x000fe200097fe4ff */
        /* <DEDUP_REMOVED lines=10> */
[----:B------:R-:W2:Y:S04]  /*7f590*/  LDL.LU R57, [R1+0x1b70] ;  /* 0x001b700001397983 */ /* 0x000ea80000300800 */
[----:B------:R-:W-:Y:S04]  /*7f5a0*/  STL [R1+0x1bb4], R37 ;  /* 0x001bb42501007387 */ /* 0x000fe80000100800 */
[----:B------:R-:W2:Y:S04]  /*7f5b0*/  LDL.LU R58, [R1+0x1b9c] ;  /* 0x001b9c00013a7983 */ /* 0x000ea80000300800 */
[----:B------:R-:W-:Y:S04]  /*7f5c0*/  STL [R1+0x1b80], R61 ;  /* 0x001b803d01007387 */ /* 0x000fe80000100800 */
[----:B------:R1:W-:Y:S04]  /*7f5d0*/  STL [R1+0x1bac], R39 ;  /* 0x001bac2701007387 */ /* 0x0003e80000100800 */
[----:B-1----:R-:W2:Y:S04]  /*7f5e0*/  LDL.LU R39, [R1+0x1b68] ;  /* 0x001b680001277983 */ /* 0x002ea80000300800 */
[----:B------:R-:W2:Y:S04]  /*7f5f0*/  LDL.LU R59, [R1+0x1b94] ;  /* 0x001b9400013b7983 */ /* 0x000ea80000300800 */
[----:B------:R-:W2:Y:S04]  /*7f600*/  LDL.LU R18, [R1+0x1b60] ;  /* 0x001b600001127983 */ /* 0x000ea80000300800 */
[----:B------:R-:W2:Y:S01]  /*7f610*/  LDL.LU R19, [R1+0x1b8c] ;  /* 0x001b8c0001137983 */ /* 0x000ea20000300800 */
[----:B---3--:R-:W-:-:S05]  /*7f620*/  IADD3 R38, P4, PT, R38, UR75, RZ ;  /* 0x0000004b26267c10 */ /* 0x008fca000ff9e0ff */
        /* <DEDUP_REMOVED lines=27> */
[----:B------:R-:W-:Y:S02]  /*7f7e0*/  IADD3.X R58, PT, PT, R58, UR72, RZ, P6, !PT ;  /* 0x000000483a3a7c10 */ /* 0x000fe4000b7fe4ff */
[----:B------:R-:W-:Y:S02]  /*7f7f0*/  IADD3 R39, P6, PT, R39, UR75, RZ ;  /* 0x0000004b27277c10 */ /* 0x000fe4000ffde0ff */
[----:B------:R-:W-:-:S03]  /*7f800*/  IADD3.X R59, PT, PT, R59, UR72, RZ, P0, !PT ;  /* 0x000000483b3b7c10 */ /* 0x000fc600087fe4ff */
[----:B------:R1:W-:Y:S04]  /*7f810*/  STL [R1+0x1b68], R39 ;  /* 0x001b682701007387 */ /* 0x0003e80000100800 */
[----:B------:R-:W-:Y:S01]  /*7f820*/  STL [R1+0x1b70], R57 ;  /* 0x001b703901007387 */ /* 0x000fe20000100800 */
[----:B------:R-:W-:Y:S02]  /*7f830*/  IADD3 R18, P0, PT, R18, UR75, RZ ;  /* 0x0000004b12127c10 */ /* 0x000fe4000ff1e0ff */
[----:B------:R-:W-:Y:S01]  /*7f840*/  IADD3.X R19, PT, PT, R19, UR72, RZ, P1, !PT ;  /* 0x0000004813137c10 */ /* 0x000fe20008ffe4ff */
[----:B-1----:R-:W2:Y:S04]  /*7f850*/  LDL.LU R39, [R1+0x1b2c] ;  /* 0x001b2c0001277983 */ /* 0x002ea80000300800 */
[----:B------:R-:W-:Y:S04]  /*7f860*/  STL [R1+0x1b9c], R58 ;  /* 0x001b9c3a01007387 */ /* 0x000fe80000100800 */
[----:B------:R-:W-:Y:S04]  /*7f870*/  STL [R1+0x1b94], R59 ;  /* 0x001b943b01007387 */ /* 0x000fe80000100800 */
[----:B------:R-:W-:Y:S01]  /*7f880*/  STL [R1+0x1b60], R18 ;  /* 0x001b601201007387 */ /* 0x000fe20000100800 */
[----:B---3--:R-:W-:-:S02]  /*7f890*/  IADD3 R16, P1, PT, R16, UR75, RZ ;  /* 0x0000004b10107c10 */ /* 0x008fc4000ff3e0ff */
        /* <DEDUP_REMOVED lines=20> */
[----:B------:R-:W-:Y:S04]  /*7f9e0*/  STL [R1+0x1b38], R8 ;  /* 0x001b380801007387 */ /* 0x000fe80000100800 */
[----:B-1----:R-:W3:Y:S01]  /*7f9f0*/  LDL.LU R38, [R1+0x1af8] ;  /* 0x001af80001267983 */ /* 0x002ee20000300800 */
[----:B------:R-:W-:-:S02]  /*7fa00*/  IADD3.X R6, PT, PT, R6, UR72, RZ, P0, !PT ;  /* 0x0000004806067c10 */ /* 0x000fc400087fe4ff */
[----:B------:R-:W-:Y:S02]  /*7fa10*/  IADD3 R7, P0, PT, R7, UR75, RZ ;  /* 0x0000004b07077c10 */ /* 0x000fe4000ff1e0ff */
[----:B------:R-:W-:Y:S01]  /*7fa20*/  IADD3.X R4, PT, PT, R4, UR72, RZ, P1, !PT ;  /* 0x0000004804047c10 */ /* 0x000fe20008ffe4ff */
[----:B------:R-:W-:Y:S04]  /*7fa30*/  STL [R1+0x1b64], R9 ;  /* 0x001b640901007387 */ /* 0x000fe80000100800 */
[----:B------:R-:W-:Y:S01]  /*7fa40*/  STL [R1+0x1b5c], R6 ;  /* 0x001b5c0601007387 */ /* 0x000fe20000100800 */
[----:B----4-:R-:W-:Y:S02]  /*7fa50*/  IADD3 R5, P1, PT, R5, UR75, RZ ;  /* 0x0000004b05057c10 */ /* 0x010fe4000ff3e0ff */
[----:B------:R-:W-:-:S02]  /*7fa60*/  IADD3.X R2, PT, PT, R2, UR72, RZ, P2, !PT ;  /* 0x0000004802027c10 */ /* 0x000fc400097fe4ff */
[----:B------:R-:W-:Y:S01]  /*7fa70*/  IADD3 R3, P2, PT, R3, UR75, RZ ;  /* 0x0000004b03037c10 */ /* 0x000fe2000ff5e0ff */
        /* <DEDUP_REMOVED lines=23> */
[----:B--2---:R-:W-:-:S05]  /*7fbf0*/  IADD3.X R39, PT, PT, R39, UR72, RZ, P6, !PT ;  /* 0x0000004827277c10 */ /* 0x004fca000b7fe4ff */
        /* <DEDUP_REMOVED lines=26> */
[----:B----4-:R-:W-:-:S02]  /*7fda0*/  IADD3.X R57, PT, PT, R57, UR72, RZ, P0, !PT ;  /* 0x0000004839397c10 */ /* 0x010fc400087fe4ff */
[----:B------:R-:W-:-:S05]  /*7fdb0*/  IADD3.X R60, PT, PT, R60, UR72, RZ, P1, !PT ;  /* 0x000000483c3c7c10 */ /* 0x000fca0008ffe4ff */
[----:B------:R1:W-:Y:S04]  /*7fdc0*/  STL [R1+0x1b1c], R60 ;  /* 0x001b1c3c01007387 */ /* 0x0003e80000100800 */
[----:B------:R-:W-:Y:S04]  /*7fdd0*/  STL [R1+0x1b24], R57 ;  /* 0x001b243901007387 */ /* 0x000fe80000100800 */
[----:B-1----:R-:W4:Y:S01]  /*7fde0*/  LDL.LU R60, [R1+0x1a80] ;  /* 0x001a8000013c7983 */ /* 0x002f220000300800 */
[----:B------:R-:W-:Y:S02]  /*7fdf0*/  IADD3 R58, P0, PT, R58, UR75, RZ ;  /* 0x0000004b3a3a7c10 */ /* 0x000fe4000ff1e0ff */
[----:B------:R-:W-:-:S02]  /*7fe00*/  IADD3 R59, P1, PT, R59, UR75, RZ ;  /* 0x0000004b3b3b7c10 */ /* 0x000fc4000ff3e0ff */
        /* <DEDUP_REMOVED lines=24> */
[----:B------:R1:W-:Y:S01]  /*7ff90*/  STL [R1+0x1ae4], R39 ;  /* 0x001ae42701007387 */ /* 0x0003e20000100800 */
[----:B------:R-:W-:-:S03]  /*7ffa0*/  IADD3 R9, P0, PT, R9, UR75, RZ ;  /* 0x0000004b09097c10 */ /* 0x000fc6000ff1e0ff */
[----:B------:R-:W-:Y:S01]  /*7ffb0*/  STL [R1+0x1aec], R8 ;  /* 0x001aec0801007387 */ /* 0x000fe20000100800 */
[----:B------:R-:W-:Y:S02]  /*7ffc0*/  IADD3 R6, P1, PT, R6, UR75, RZ ;  /* 0x0000004b06067c10 */ /* 0x000fe4000ff3e0ff */
[----:B------:R-:W-:Y:S02]  /*7ffd0*/  IADD3.X R7, PT, PT, R7, UR72, RZ, P2, !PT ;  /* 0x0000004807077c10 */ /* 0x000fe400097fe4ff */
[----:B------:R-:W-:Y:S01]  /*7ffe0*/  IADD3 R4, P2, PT, R4, UR75, RZ ;  /* 0x0000004b04047c10 */ /* 0x000fe2000ff5e0ff */
[----:B-1----:R-:W2:Y:S04]  /*7fff0*/  LDL.LU R39, [R1+0x1aac] ;  /* 0x001aac0001277983 */ /* 0x002ea80000300800 */
[----:B------:R-:W-:Y:S04]  /*80000*/  STL [R1+0x1ab8], R9 ;  /* 0x001ab80901007387 */ /* 0x000fe80000100800 */
[----:B------:R-:W-:Y:S04]  /*80010*/  STL [R1+0x1ab0], R6 ;  /* 0x001ab00601007387 */ /* 0x000fe80000100800 */
[----:B------:R-:W-:Y:S04]  /*80020*/  STL [R1+0x1adc], R7 ;  /* 0x001adc0701007387 */ /* 0x000fe80000100800 */
[----:B------:R-:W-:Y:S01]  /*80030*/  STL [R1+0x1aa8], R4 ;  /* 0x001aa80401007387 */ /* 0x000fe20000100800 */
[----:B---3--:R-:W-:-:S02]  /*80040*/  IADD3.X R5, PT, PT, R5, UR72, RZ, P3, !PT ;  /* 0x0000004805057c10 */ /* 0x008fc40009ffe4ff */
        /* <DEDUP_REMOVED lines=23> */
[----:B----4-:R-:W-:-:S05]  /*801c0*/  IADD3 R60, P0, PT, R60, UR75, RZ ;  /* 0x0000004b3c3c7c10 */ /* 0x010fca000ff1e0ff */
        /* <DEDUP_REMOVED lines=26> */
[----:B---3--:R-:W-:-:S02]  /*80370*/  IADD3 R57, P1, PT, R57, UR75, RZ ;  /* 0x0000004b39397c10 */ /* 0x008fc4000ff3e0ff */
[----:B------:R-:W-:Y:S02]  /*80380*/  IADD3.X R58, PT, PT, R58, UR72, RZ, P2, !PT ;  /* 0x000000483a3a7c10 */ /* 0x000fe400097fe4ff */
[----:B------:R-:W-:-:S05]  /*80390*/  IADD3 R38, P2, PT, R38, UR75, RZ ;  /* 0x0000004b26267c10 */ /* 0x000fca000ff5e0ff */
[----:B------:R1:W-:Y:S04]  /*803a0*/  STL [R1+0x1a70], R38 ;  /* 0x001a702601007387 */ /* 0x0003e80000100800 */
[----:B------:R-:W-:Y:S04]  /*803b0*/  STL [R1+0x1a78], R57 ;  /* 0x001a783901007387 */ /* 0x000fe80000100800 */
[----:B-1----:R-:W3:Y:S01]  /*803c0*/  LDL.LU R38, [R1+0x1a34] ;  /* 0x001a340001267983 */ /* 0x002ee20000300800 */
[----:B------:R-:W-:Y:S02]  /*803d0*/  IADD3.X R59, PT, PT, R59, UR72, RZ, P3, !PT ;  /* 0x000000483b3b7c10 */ /* 0x000fe40009ffe4ff */
[----:B------:R-:W-:-:S02]  /*803e0*/  IADD3 R18, P3, PT, R18, UR75, RZ ;  /* 0x0000004b12127c10 */ /* 0x000fc4000ff7e0ff */
[----:B------:R-:W-:Y:S01]  /*803f0*/  IADD3.X R19, PT, PT, R19, UR72, RZ, P4, !PT ;  /* 0x0000004813137c10 */ /* 0x000fe2000a7fe4ff */
[----:B------:R-:W-:Y:S04]  /*80400*/  STL [R1+0x1aa4], R58 ;  /* 0x001aa43a01007387 */ /* 0x000fe80000100800 */
[----:B------:R-:W-:Y:S04]  /*80410*/  STL [R1+0x1a9c], R59 ;  /* 0x001a9c3b01007387 */ /* 0x000fe80000100800 */
[----:B------:R-:W-:Y:S01]  /*80420*/  STL [R1+0x1a68], R18 ;  /* 0x001a681201007387 */ /* 0x000fe20000100800 */
[----:B----4-:R-:W-:-:S02]  /*80430*/  IADD3 R16, P4, PT, R16, UR75, RZ ;  /* 0x0000004b10107c10 */ /* 0x010fc4000ff9e0ff */
        /* <DEDUP_REMOVED lines=21> */
[----:B-1----:R-:W4:Y:S01]  /*80590*/  LDL.LU R60, [R1+0x1a00] ;  /* 0x001a0000013c7983 */ /* 0x002f220000300800 */
[----:B------:R-:W-:-:S02]  /*805a0*/  IADD3.X R6, PT, PT, R6, UR72, RZ, P3, !PT ;  /* 0x0000004806067c10 */ /* 0x000fc40009ffe4ff */
[----:B------:R-:W-:Y:S02]  /*805b0*/  IADD3 R7, P3, PT, R7, UR75, RZ ;  /* 0x0000004b07077c10 */ /* 0x000fe4000ff7e0ff */
        /* <DEDUP_REMOVED lines=56> */
[----:B--2---:R-:W-:-:S02]  /*80940*/  IADD3.X R57, PT, PT, R57, UR72, RZ, P3, !PT ;  /* 0x0000004839397c10 */ /* 0x004fc40009ffe4ff */
[----:B------:R-:W-:Y:S02]  /*80950*/  IADD3 R58, P3, PT, R58, UR75, RZ ;  /* 0x0000004b3a3a7c10 */ /* 0x000fe4000ff7e0ff */
[----:B------:R-:W-:Y:S02]  /*80960*/  IADD3.X R39, PT, PT, R39, UR72, RZ, P4, !PT ;  /* 0x0000004827277c10 */ /* 0x000fe4000a7fe4ff */
[----:B------:R-:W-:-:S03]  /*80970*/  IADD3 R59, P4, PT, R59, UR75, RZ ;  /* 0x0000004b3b3b7c10 */ /* 0x000fc6000ff9e0ff */
[----:B------:R1:W-:Y:S04]  /*80980*/  STL [R1+0x1a24], R39 ;  /* 0x001a242701007387 */ /* 0x0003e80000100800 */
[----:B------:R-:W-:Y:S01]  /*80990*/  STL [R1+0x1a2c], R57 ;  /* 0x001a2c3901007387 */ /* 0x000fe20000100800 */
        /* <DEDUP_REMOVED lines=31> */
[----:B------:R-:W-:Y:S01]  /*80b90*/  IADD3 R4, P5, PT, R4, UR75, RZ ;  /* 0x0000004b04047c10 */ /* 0x000fe2000ffbe0ff */
[----:B------:R-:W-:Y:S04]  /*80ba0*/  STL [R1+0x19c0], R9 ;  /* 0x0019c00901007387 */ /* 0x000fe80000100800 */
[----:B------:R-:W-:Y:S04]  /*80bb0*/  STL [R1+0x19b8], R6 ;  /* 0x0019b80601007387 */ /* 0x000fe80000100800 */
[----:B------:R-:W-:Y:S01]  /*80bc0*/  STL [R1+0x19e4], R7 ;  /* 0x0019e40701007387 */ /* 0x000fe20000100800 */
[----:B----4-:R-:W-:-:S02]  /*80bd0*/  IADD3.X R5, PT, PT, R5, UR72, RZ, P6, !PT ;  /* 0x0000004805057c10 */ /* 0x010fc4000b7fe4ff */
[----:B------:R-:W-:Y:S02]  /*80be0*/  IADD3 R2, P6, PT, R2, UR75, RZ ;  /* 0x0000004b02027c10 */ /* 0x000fe4000ffde0ff */
[----:B------:R-:W-:Y:S02]  /*80bf0*/  IADD3.X R3, PT, PT, R3, UR72, RZ, P0, !PT ;  /* 0x0000004803037c10 */ /* 0x000fe400087fe4ff */
[----:B------:R-:W-:Y:S01]  /*80c00*/  IADD3 R34, P0, PT, R34, UR75, RZ ;  /* 0x0000004b22227c10 */ /* 0x000fe2000ff1e0ff */
        /* <DEDUP_REMOVED lines=245> */
[----:B------:R-:W-:Y:S04]  /*81b60*/  STL [R1+0x1878], R18 ;  /* 0x0018781201007387 */ /* 0x000fe80000100800 */
[----:B------:R-:W-:Y:S01]  /*81b70*/  STL [R1+0x18a4], R19 ;  /* 0x0018a41301007387 */ /* 0x000fe20000100800 */
[----:B---3--:R-:W-:-:S02]  /*81b80*/  IADD3 R16, P3, PT, R16, UR75, RZ ;  /* 0x0000004b10107c10 */ /* 0x008fc4000ff7e0ff */
        /* <DEDUP_REMOVED lines=25> */
[----:B------:R-:W-:Y:S04]  /*81d20*/  STL [R1+0x1874], R6 ;  /* 0x0018740601007387 */ /* 0x000fe80000100800 */
[----:B------:R-:W-:Y:S04]  /*81d30*/  STL [R1+0x1840], R7 ;  /* 0x0018400701007387 */ /* 0x000fe80000100800 */
[----:B------:R-:W-:Y:S01]  /*81d40*/  STL [R1+0x186c], R4 ;  /* 0x00186c0401007387 */ /* 0x000fe20000100800 */
[----:B----4-:R-:W-:-:S02]  /*81d50*/  IADD3 R5, P3, PT, R5, UR75, RZ ;  /* 0x0000004b05057c10 */ /* 0x010fc4000ff7e0ff */
        /* <DEDUP_REMOVED lines=278> */
[----:B----4-:R-:W-:-:S02]  /*82ec0*/  IADD3.X R5, PT, PT, R5, UR72, RZ, P1, !PT ;  /* 0x0000004805057c10 */ /* 0x010fc40008ffe4ff */
        /* <DEDUP_REMOVED lines=1806> */
[----:B--2---:R-:W-:-:S05]  /*89fb0*/  IADD3 R39, P6, PT, R39, UR75, RZ ;  /* 0x0000004b27277c10 */ /* 0x004fca000ffde0ff */
        /* <DEDUP_REMOVED lines=9> */
[----:B--2---:R-:W2:Y:S01]  /*8a050*/  LDL.LU R39, [R1+0x2d10] ;  /* 0x002d100001277983 */ /* 0x004ea20000300800 */
        /* <DEDUP_REMOVED lines=27> */
[----:B------:R-:W-:Y:S04]  /*8a210*/  STL [R1+0x2d24], R13 ;  /* 0x002d240d01007387 */ /* 0x000fe80000100800 */
[----:B------:R-:W-:Y:S04]  /*8a220*/  STL [R1+0x2d50], R10 ;  /* 0x002d500a01007387 */ /* 0x000fe80000100800 */
[----:B------:R-:W-:Y:S04]  /*8a230*/  STL [R1+0x2d1c], R11 ;  /* 0x002d1c0b01007387 */ /* 0x000fe80000100800 */
[----:B------:R1:W-:Y:S02]  /*8a240*/  STL [R1+0x2d40], R5 ;  /* 0x002d400501007387 */ /* 0x0003e40000100800 */
[----:B-1----:R-:W1:Y:S01]  /*8a250*/  LDC R5, c[0x0][0x3ac] ;  /* 0x0000eb00ff057b82 */ /* 0x002e620000000800 */
[----:B------:R-:W-:-:S02]  /*8a260*/  IADD3.X R8, PT, PT, R8, UR72, RZ, P0, !PT ;  /* 0x0000004808087c10 */ /* 0x000fc400087fe4ff */
[----:B------:R-:W-:Y:S02]  /*8a270*/  IADD3 R9, P0, PT, R9, UR75, RZ ;  /* 0x0000004b09097c10 */ /* 0x000fe4000ff1e0ff */
[----:B------:R-:W-:Y:S02]  /*8a280*/  IADD3.X R7, PT, PT, R7, UR72, RZ, P2, !PT ;  /* 0x0000004807077c10 */ /* 0x000fe400097fe4ff */
[----:B------:R-:W-:Y:S01]  /*8a290*/  IADD3 R4, P2, PT, R4, UR75, RZ ;  /* 0x0000004b04047c10 */ /* 0x000fe2000ff5e0ff */
[----:B------:R-:W-:Y:S04]  /*8a2a0*/  STL [R1+0x2d48], R8 ;  /* 0x002d480801007387 */ /* 0x000fe80000100800 */
[----:B------:R-:W-:Y:S04]  /*8a2b0*/  STL [R1+0x2d14], R9 ;  /* 0x002d140901007387 */ /* 0x000fe80000100800 */
[----:B------:R1:W-:Y:S01]  /*8a2c0*/  STL [R1+0x2d04], R4 ;  /* 0x002d040401007387 */ /* 0x0003e20000100800 */
[----:B------:R-:W-:-:S05]  /*8a2d0*/  IADD3 R6, P1, PT, R6, UR75, RZ ;  /* 0x0000004b06067c10 */ /* 0x000fca000ff3e0ff */
[----:B------:R-:W-:Y:S04]  /*8a2e0*/  STL [R1+0x2d0c], R6 ;  /* 0x002d0c0601007387 */ /* 0x000fe80000100800 */
[----:B------:R-:W-:Y:S01]  /*8a2f0*/  STL [R1+0x2d38], R7 ;  /* 0x002d380701007387 */ /* 0x000fe20000100800 */
[----:B-1----:R-:W-:Y:S01]  /*8a300*/  IMAD.SHL.U32 R4, R5, 0x80, RZ ;  /* 0x0000008005047824 */ /* 0x002fe200078e00ff */
[----:B------:R-:W-:Y:S02]  /*8a310*/  IADD3.X R2, PT, PT, R2, UR72, RZ, P3, !PT ;  /* 0x0000004802027c10 */ /* 0x000fe40009ffe4ff */
[----:B------:R-:W-:Y:S02]  /*8a320*/  IADD3 R3, P3, PT, R3, UR75, RZ ;  /* 0x0000004b03037c10 */ /* 0x000fe4000ff7e0ff */
[----:B------:R-:W-:-:S02]  /*8a330*/  IADD3.X R34, PT, PT, R34, UR72, RZ, P4, !PT ;  /* 0x0000004822227c10 */ /* 0x000fc4000a7fe4ff */
[----:B------:R-:W-:Y:S02]  /*8a340*/  IADD3 R35, P4, PT, R4, R35, RZ ;  /* 0x0000002304237210 */ /* 0x000fe40007f9e0ff */
[----:B------:R-:W-:Y:S01]  /*8a350*/  IADD3.X R36, PT, PT, R36, UR72, RZ, P5, !PT ;  /* 0x0000004824247c10 */ /* 0x000fe2000affe4ff */
[----:B------:R1:W-:Y:S01]  /*8a360*/  STL [R1+0x2d30], R2 ;  /* 0x002d300201007387 */ /* 0x0003e20000100800 */
[----:B------:R-:W-:-:S03]  /*8a370*/  IADD3 R37, P5, PT, R4, R37, RZ ;  /* 0x0000002504257210 */ /* 0x000fc60007fbe0ff */
[----:B------:R4:W-:Y:S04]  /*8a380*/  STL [R1+0x2cfc], R3 ;  /* 0x002cfc0301007387 */ /* 0x0009e80000100800 */
[----:B------:R0:W-:Y:S01]  /*8a390*/  STL [R1+0x2d28], R34 ;  /* 0x002d282201007387 */ /* 0x0001e20000100800 */
[----:B------:R-:W-:-:S03]  /*8a3a0*/  IADD3.X R61, PT, PT, R61, UR72, RZ, P6, !PT ;  /* 0x000000483d3d7c10 */ /* 0x000fc6000b7fe4ff */
[----:B------:R0:W-:Y:S01]  /*8a3b0*/  STL [R1+0x2ce8], R35 ;  /* 0x002ce82301007387 */ /* 0x0001e20000100800 */
[----:B------:R-:W-:-:S03]  /*8a3c0*/  IADD3 R60, P6, PT, R4, R60, RZ ;  /* 0x0000003c043c7210 */ /* 0x000fc60007fde0ff */
[----:B------:R0:W-:Y:S04]  /*8a3d0*/  STL [R1+0x2d20], R36 ;  /* 0x002d202401007387 */ /* 0x0001e80000100800 */
[----:B------:R0:W-:Y:S04]  /*8a3e0*/  STL [R1+0x2cf4], R37 ;  /* 0x002cf42501007387 */ /* 0x0001e80000100800 */
[----:B------:R-:W4:Y:S04]  /*8a3f0*/  LDL.LU R21, [R1+0x2d08] ;  /* 0x002d080001157983 */ /* 0x000f280000300800 */
[----:B------:R0:W-:Y:S04]  /*8a400*/  STL [R1+0x2d18], R61 ;  /* 0x002d183d01007387 */ /* 0x0001e80000100800 */
[----:B------:R-:W4:Y:S04]  /*8a410*/  LDL.LU R56, [R1+0x1d08] ;  /* 0x001d080001387983 */ /* 0x000f280000300800 */
[----:B------:R0:W-:Y:S04]  /*8a420*/  STL [R1+0x2cf0], R60 ;  /* 0x002cf03c01007387 */ /* 0x0001e80000100800 */
[----:B-1----:R-:W4:Y:S01]  /*8a430*/  LDL.LU R2, [R1+0x2d00] ;  /* 0x002d000001027983 */ /* 0x002f220000300800 */
[----:B--2---:R-:W-:-:S05]  /*8a440*/  IADD3.X R39, PT, PT, R39, UR72, RZ, P0, !PT ;  /* 0x0000004827277c10 */ /* 0x004fca00087fe4ff */
[----:B------:R1:W-:Y:S04]  /*8a450*/  STL [R1+0x2d10], R39 ;  /* 0x002d102701007387 */ /* 0x0003e80000100800 */
[----:B------:R-:W2:Y:S04]  /*8a460*/  LDL.LU R57, [R1+0x1d18] ;  /* 0x001d180001397983 */ /* 0x000ea80000300800 */
[----:B------:R-:W2:Y:S04]  /*8a470*/  LDL.LU R58, [R1+0x2cf8] ;  /* 0x002cf800013a7983 */ /* 0x000ea80000300800 */
[----:B------:R-:W2:Y:S01]  /*8a480*/  LDL.LU R59, [R1+0x1d20] ;  /* 0x001d2000013b7983 */ /* 0x000ea20000300800 */
[----:B---3--:R-:W-:-:S05]  /*8a490*/  IADD3 R38, P0, PT, R4, R38, RZ ;  /* 0x0000002604267210 */ /* 0x008fca0007f1e0ff */
        /* <DEDUP_REMOVED lines=16> */
[----:B----4-:R-:W4:Y:S04]  /*8a5a0*/  LDL.LU R3, [R1+0x2b60] ;  /* 0x002b600001037983 */ /* 0x010f280000300800 */
[----:B0-----:R-:W4:Y:S04]  /*8a5b0*/  LDL.LU R34, [R1+0x1d04] ;  /* 0x001d040001227983 */ /* 0x001f280000300800 */
[----:B------:R-:W4:Y:S04]  /*8a5c0*/  LDL.LU R35, [R1+0x2b58] ;  /* 0x002b580001237983 */ /* 0x000f280000300800 */
[----:B------:R-:W4:Y:S04]  /*8a5d0*/  LDL.LU R36, [R1+0x1d00] ;  /* 0x001d000001247983 */ /* 0x000f280000300800 */
[----:B------:R-:W4:Y:S04]  /*8a5e0*/  LDL.LU R37, [R1+0x2b50] ;  /* 0x002b500001257983 */ /* 0x000f280000300800 */
[----:B------:R-:W4:Y:S04]  /*8a5f0*/  LDL.LU R61, [R1+0x1d14] ;  /* 0x001d1400013d7983 */ /* 0x000f280000300800 */
[----:B------:R-:W4:Y:S04]  /*8a600*/  LDL.LU R60, [R1+0x2b48] ;  /* 0x002b4800013c7983 */ /* 0x000f280000300800 */
[----:B-1----:R-:W4:Y:S04]  /*8a610*/  LDL.LU R39, [R1+0x1d1c] ;  /* 0x001d1c0001277983 */ /* 0x002f280000300800 */
[----:B---3--:R-:W3:Y:S01]  /*8a620*/  LDL.LU R38, [R1+0x2b40] ;  /* 0x002b400001267983 */ /* 0x008ee20000300800 */
[----:B------:R-:W-:-:S02]  /*8a630*/  IADD3.X R2, PT, PT, R2, UR72, RZ, P2, !PT ;  /* 0x0000004802027c10 */ /* 0x000fc400097fe4ff */
[----:B------:R-:W-:Y:S02]  /*8a640*/  IADD3.X R21, PT, PT, R21, UR72, RZ, P1, !PT ;  /* 0x0000004815157c10 */ /* 0x000fe40008ffe4ff */
[C---:B------:R-:W-:Y:S01]  /*8a650*/  IADD3 R56, P1, PT, R4.reuse, R56, RZ ;  /* 0x0000003804387210 */ /* 0x040fe20007f3e0ff */
[----:B------:R0:W-:Y:S01]  /*8a660*/  STL [R1+0x2d00], R2 ;  /* 0x002d000201007387 */ /* 0x0001e20000100800 */
[----:B--2---:R-:W-:Y:S02]  /*8a670*/  IADD3 R57, P2, PT, R4, R57, RZ ;  /* 0x0000003904397210 */ /* 0x004fe40007f5e0ff */
[----:B------:R-:W-:Y:S02]  /*8a680*/  IADD3.X R58, PT, PT, R58, UR72, RZ, P3, !PT ;  /* 0x000000483a3a7c10 */ /* 0x000fe40009ffe4ff */
[----:B------:R-:W-:Y:S01]  /*8a690*/  IADD3 R59, P3, PT, R4, R59, RZ ;  /* 0x0000003b043b7210 */ /* 0x000fe20007f7e0ff */
[----:B------:R1:W-:Y:S01]  /*8a6a0*/  STL [R1+0x2d08], R21 ;  /* 0x002d081501007387 */ /* 0x0003e20000100800 */
[----:B0-----:R-:W-:-:S03]  /*8a6b0*/  SHF.R.S32.HI R2, RZ, 0x1f, R4 ;  /* 0x0000001fff027819 */ /* 0x001fc60000011404 */
[----:B------:R0:W-:Y:S04]  /*8a6c0*/  STL [R1+0x1d08], R56 ;  /* 0x001d083801007387 */ /* 0x0001e80000100800 */
[----:B------:R2:W-:Y:S04]  /*8a6d0*/  STL [R1+0x1d18], R57 ;  /* 0x001d183901007387 */ /* 0x0005e80000100800 */
[----:B------:R0:W-:Y:S04]  /*8a6e0*/  STL [R1+0x2cf8], R58 ;  /* 0x002cf83a01007387 */ /* 0x0001e80000100800 */
[----:B------:R0:W-:Y:S01]  /*8a6f0*/  STL [R1+0x1d20], R59 ;  /* 0x001d203b01007387 */ /* 0x0001e20000100800 */
[----:B------:R-:W-:Y:S01]  /*8a700*/  IMAD.X R18, R2, 0x1, R18, P4 ;  /* 0x0000000102127824 */ /* 0x000fe200020e0612 */
[----:B------:R-:W-:Y:S01]  /*8a710*/  IADD3 R19, P4, PT, R4, R19, RZ ;  /* 0x0000001304137210 */ /* 0x000fe20007f9e0ff */
[----:B------:R-:W-:Y:S01]  /*8a720*/  IMAD.X R16, R2, 0x1, R16, P5 ;  /* 0x0000000102107824 */ /* 0x000fe200028e0610 */
[----:B------:R-:W-:Y:S01]  /*8a730*/  IADD3 R17, P5, PT, R4, R17, RZ ;  /* 0x0000001104117210 */ /* 0x000fe20007fbe0ff */
[----:B------:R-:W-:Y:S01]  /*8a740*/  IMAD.X R14, R2, 0x1, R14, P6 ;  /* 0x00000001020e7824 */ /* 0x000fe200030e060e */
[----:B------:R0:W-:Y:S01]  /*8a750*/  STL [R1+0x2cd0], R18 ;  /* 0x002cd01201007387 */ /* 0x0001e20000100800 */
[----:B------:R-:W-:-:S03]  /*8a760*/  IADD3 R15, P6, PT, R4, R15, RZ ;  /* 0x0000000f040f7210 */ /* 0x000fc60007fde0ff */
[----:B------:R0:W-:Y:S01]  /*8a770*/  STL [R1+0x1d28], R19 ;  /* 0x001d281301007387 */ /* 0x0001e20000100800 */
[----:B------:R-:W-:-:S03]  /*8a780*/  IMAD.X R12, R2, 0x1, R12, P0 ;  /* 0x00000001020c7824 */ /* 0x000fc600000e060c */
        /* <DEDUP_REMOVED lines=17> */
[----:B----4-:R-:W-:-:S03]  /*8a8a0*/  IADD3 R3, P4, PT, R4, R3, RZ ;  /* 0x0000000304037210 */ /* 0x010fc60007f9e0ff */
        /* <DEDUP_REMOVED lines=10> */
[----:B------:R0:W-:Y:S04]  /*8a950*/  STL [R1+0x1d04], R34 ;  /* 0x001d042201007387 */ /* 0x0001e80000100800 */
[----:B------:R0:W-:Y:S01]  /*8a960*/  STL [R1+0x2b58], R35 ;  /* 0x002b582301007387 */ /* 0x0001e20000100800 */
[----:B------:R-:W-:-:S03]  /*8a970*/  IADD3 R60, P0, PT, R4, R60, RZ ;  /* 0x0000003c043c7210 */ /* 0x000fc60007f1e0ff */
[----:B------:R0:W-:Y:S01]  /*8a980*/  STL [R1+0x1d00], R36 ;  /* 0x001d002401007387 */ /* 0x0001e20000100800 */
[----:B------:R-:W-:-:S03]  /*8a990*/  IMAD.X R39, R2, 0x1, R39, P1 ;  /* 0x0000000102277824 */ /* 0x000fc600008e0627 */
[----:B------:R0:W-:Y:S04]  /*8a9a0*/  STL [R1+0x2b50], R37 ;  /* 0x002b502501007387 */ /* 0x0001e80000100800 */
[----:B------:R0:W-:Y:S01]  /*8a9b0*/  STL [R1+0x1d14], R61 ;  /* 0x001d143d01007387 */ /* 0x0001e20000100800 */
[----:B---3--:R-:W-:-:S03]  /*8a9c0*/  IADD3 R38, P1, PT, R4, R38, RZ ;  /* 0x0000002604267210 */ /* 0x008fc60007f3e0ff */
[----:B------:R-:W3:Y:S04]  /*8a9d0*/  LDL.LU R55, [R1+0x1d24] ;  /* 0x001d240001377983 */ /* 0x000ee80000300800 */
[----:B------:R0:W-:Y:S04]  /*8a9e0*/  STL [R1+0x2b48], R60 ;  /* 0x002b483c01007387 */ /* 0x0001e80000100800 */
[----:B------:R-:W3:Y:S04]  /*8a9f0*/  LDL.LU R20, [R1+0x2b38] ;  /* 0x002b380001147983 */ /* 0x000ee80000300800 */
[----:B------:R0:W-:Y:S04]  /*8aa00*/  STL [R1+0x1d1c], R39 ;  /* 0x001d1c2701007387 */ /* 0x0001e80000100800 */
[----:B-1----:R-:W3:Y:S04]  /*8aa10*/  LDL.LU R21, [R1+0x2b64] ;  /* 0x002b640001157983 */ /* 0x002ee80000300800 */
[----:B------:R1:W-:Y:S04]  /*8aa20*/  STL [R1+0x2b40], R38 ;  /* 0x002b402601007387 */ /* 0x0003e80000100800 */
[----:B0-----:R-:W3:Y:S04]  /*8aa30*/  LDL.LU R56, [R1+0x2b30] ;  /* 0x002b300001387983 */ /* 0x001ee80000300800 */
        /* <DEDUP_REMOVED lines=27> */
[----:B---3--:R-:W-:Y:S01]  /*8abf0*/  IMAD.X R55, R2, 0x1, R55, P2 ;  /* 0x0000000102377824 */ /* 0x008fe200010e0637 */
[----:B------:R-:W-:Y:S01]  /*8ac00*/  IADD3 R20, P2, PT, R4, R20, RZ ;  /* 0x0000001404147210 */ /* 0x000fe20007f5e0ff */
[----:B------:R-:W-:Y:S01]  /*8ac10*/  IMAD.X R21, R2, 0x1, R21, P3 ;  /* 0x0000000102157824 */ /* 0x000fe200018e0615 */
[----:B------:R-:W-:Y:S01]  /*8ac20*/  IADD3 R56, P3, PT, R4, R56, RZ ;  /* 0x0000003804387210 */ /* 0x000fe20007f7e0ff */
[----:B--2---:R-:W-:Y:S01]  /*8ac30*/  IMAD.X R57, R2, 0x1, R57, P4 ;  /* 0x0000000102397824 */ /* 0x004fe200020e0639 */
        /* <DEDUP_REMOVED lines=27> */
[----:B----4-:R-:W-:-:S03]  /*8adf0*/  IMAD.X R9, R2, 0x1, R9, P4 ;  /* 0x0000000102097824 */ /* 0x010fc600020e0609 */
        /* <DEDUP_REMOVED lines=18> */
[----:B------:R0:W-:Y:S04]  /*8af20*/  STL [R1+0x2ae0], R34 ;  /* 0x002ae02201007387 */ /* 0x0001e80000100800 */
[----:B------:R0:W-:Y:S01]  /*8af30*/  STL [R1+0x2b0c], R35 ;  /* 0x002b0c2301007387 */ /* 0x0001e20000100800 */
[----:B------:R-:W-:-:S03]  /*8af40*/  IMAD.X R60, R2, 0x1, R60, P2 ;  /* 0x00000001023c7824 */ /* 0x000fc600010e063c */
[----:B------:R0:W-:Y:S01]  /*8af50*/  STL [R1+0x2ad8], R36 ;  /* 0x002ad82401007387 */ /* 0x0001e20000100800 */
[----:B------:R-:W-:-:S03]  /*8af60*/  IADD3 R39, P2, PT, R4, R39, RZ ;  /* 0x0000002704277210 */ /* 0x000fc60007f5e0ff */
[----:B------:R1:W-:Y:S04]  /*8af70*/  STL [R1+0x2b04], R37 ;  /* 0x002b042501007387 */ /* 0x0003e80000100800 */
[----:B------:R1:W-:Y:S01]  /*8af80*/  STL [R1+0x2ad0], R61 ;  /* 0x002ad03d01007387 */ /* 0x0003e20000100800 */
[----:B------:R-:W-:-:S03]  /*8af90*/  IMAD.X R38, R2, 0x1, R38, P3 ;  /* 0x0000000102267824 */ /* 0x000fc600018e0626 */
[----:B0-----:R-:W4:Y:S04]  /*8afa0*/  LDL.LU R55, [R1+0x2ac0] ;  /* 0x002ac00001377983 */ /* 0x001f280000300800 */
[----:B------:R0:W-:Y:S04]  /*8afb0*/  STL [R1+0x2afc], R60 ;  /* 0x002afc3c01007387 */ /* 0x0001e80000100800 */
[----:B-1----:R-:W4:Y:S04]  /*8afc0*/  LDL.LU R20, [R1+0x2aec] ;  /* 0x002aec0001147983 */ /* 0x002f280000300800 */
[----:B------:R1:W-:Y:S04]  /*8afd0*/  STL [R1+0x2ac8], R39 ;  /* 0x002ac82701007387 */ /* 0x0003e80000100800 */
[----:B--2---:R-:W2:Y:S04]  /*8afe0*/  LDL.LU R21, [R1+0x2ab8] ;  /* 0x002ab80001157983 */ /* 0x004ea80000300800 */
[----:B------:R0:W-:Y:S04]  /*8aff0*/  STL [R1+0x2af4], R38 ;  /* 0x002af42601007387 */ /* 0x0001e80000100800 */
        /* <DEDUP_REMOVED lines=26> */
[----:B-1----:R-:W4:Y:S04]  /*8b1a0*/  LDL.LU R39, [R1+0x2a7c] ;  /* 0x002a7c0001277983 */ /* 0x002f280000300800 */
[----:B------:R-:W4:Y:S01]  /*8b1b0*/  LDL.LU R38, [R1+0x2a48] ;  /* 0x002a480001267983 */ /* 0x000f220000300800 */
[----:B------:R-:W-:Y:S01]  /*8b1c0*/  IADD3 R55, P3, PT, R4, R55, RZ ;  /* 0x0000003704377210 */ /* 0x000fe20007f7e0ff */
[----:B------:R-:W-:Y:S01]  /*8b1d0*/  IMAD.X R20, R2, 0x1, R20, P4 ;  /* 0x0000000102147824 */ /* 0x000fe200020e0614 */
[----:B--2---:R-:W-:Y:S01]  /*8b1e0*/  IADD3 R21, P4, PT, R4, R21, RZ ;  /* 0x0000001504157210 */ /* 0x004fe20007f9e0ff */
[----:B---3--:R-:W-:Y:S01]  /*8b1f0*/  IMAD.X R56, R2, 0x1, R56, P5 ;  /* 0x0000000102387824 */ /* 0x008fe200028e0638 */
[----:B------:R-:W-:Y:S01]  /*8b200*/  IADD3 R57, P5, PT, R4, R57, RZ ;  /* 0x0000003904397210 */ /* 0x000fe20007fbe0ff */
        /* <DEDUP_REMOVED lines=53> */
[----:B------:R-:W-:-:S03]  /*8b560*/  IADD3 R38, P4, PT, R4, R38, RZ ;  /* 0x0000002604267210 */ /* 0x000fc60007f9e0ff */
        /* <DEDUP_REMOVED lines=34> */
[----:B------:R-:W-:Y:S01]  /*8b790*/  IMAD.X R55, R2, 0x1, R55, P5 ;  /* 0x0000000102377824 */ /* 0x000fe200028e0637 */
[----:B------:R-:W-:Y:S01]  /*8b7a0*/  IADD3 R20, P5, PT, R4, R20, RZ ;  /* 0x0000001404147210 */ /* 0x000fe20007fbe0ff */
[----:B--2---:R-:W-:Y:S01]  /*8b7b0*/  IMAD.X R21, R2, 0x1, R21, P6 ;  /* 0x0000000102157824 */ /* 0x004fe200030e0615 */
[----:B---3--:R-:W-:Y:S01]  /*8b7c0*/  IADD3 R56, P6, PT, R4, R56, RZ ;  /* 0x0000003804387210 */ /* 0x008fe20007fde0ff */
        /* <DEDUP_REMOVED lines=186> */
[----:B----4-:R-:W-:Y:S01]  /*8c370*/  IMAD.X R57, R2, 0x1, R57, P3 ;  /* 0x0000000102397824 */ /* 0x010fe200018e0639 */
        /* <DEDUP_REMOVED lines=92> */
[----:B----4-:R-:W-:Y:S01]  /*8c940*/  IADD3 R57, P4, PT, R4, R57, RZ ;  /* 0x0000003904397210 */ /* 0x010fe20007f9e0ff */
        /* <DEDUP_REMOVED lines=651> */
[----:B------:R-:W-:Y:S01]  /*8f200*/  STL [R1+0x259c], R55 ;  /* 0x00259c3701007387 */ /* 0x000fe20000100800 */
[----:B------:R-:W-:-:S03]  /*8f210*/  IADD3 R58, P1, PT, R4, R58, RZ ;  /* 0x0000003a043a7210 */ /* 0x000fc60007f3e0ff */
[----:B------:R-:W-:Y:S01]  /*8f220*/  STL [R1+0x2568], R20 ;  /* 0x0025681401007387 */ /* 0x000fe20000100800 */
[----:B------:R-:W-:-:S03]  /*8f230*/  IMAD.X R59, R2, 0x1, R59, P2 ;  /* 0x00000001023b7824 */ /* 0x000fc600010e063b */
        /* <DEDUP_REMOVED lines=48> */
[----:B------:R-:W-:Y:S04]  /*8f540*/  STL [R1+0x252c], R37 ;  /* 0x00252c2501007387 */ /* 0x000fe80000100800 */
[----:B------:R-:W-:Y:S04]  /*8f550*/  STL [R1+0x2524], R61 ;  /* 0x0025243d01007387 */ /* 0x000fe80000100800 */
[----:B------:R-:W-:Y:S04]  /*8f560*/  STL [R1+0x250c], R38 ;  /* 0x00250c2601007387 */ /* 0x000fe80000100800 */
[----:B------:R0:W-:Y:S04]  /*8f570*/  STL [R1+0x251c], R60 ;  /* 0x00251c3c01007387 */ /* 0x0001e80000100800 */
[----:B------:R1:W-:Y:S04]  /*8f580*/  STL [R1+0x2514], R39 ;  /* 0x0025142701007387 */ /* 0x0003e80000100800 */
[----:B0-----:R-:W2:Y:S04]  /*8f590*/  LDL.LU R60, [R1+0x2508] ;  /* 0x00250800013c7983 */ /* 0x001ea80000300800 */
[----:B-1----:R-:W3:Y:S04]  /*8f5a0*/  LDL.LU R39, [R1+0x2500] ;  /* 0x0025000001277983 */ /* 0x002ee80000300800 */
[----:B------:R-:W4:Y:S04]  /*8f5b0*/  LDL.LU R38, [R1+0x24f8] ;  /* 0x0024f80001267983 */ /* 0x000f280000300800 */
[----:B------:R-:W4:Y:S04]  /*8f5c0*/  LDL.LU R35, [R1+0x13b0] ;  /* 0x0013b00001237983 */ /* 0x000f280000300800 */
[----:B------:R-:W4:Y:S04]  /*8f5d0*/  LDL.LU R20, [R1+0x24f0] ;  /* 0x0024f00001147983 */ /* 0x000f280000300800 */
[----:B------:R-:W4:Y:S01]  /*8f5e0*/  LDL.LU R21, [R1+0x24e8] ;  /* 0x0024e80001157983 */ /* 0x000f220000300800 */
[----:B--2---:R-:W-:-:S02]  /*8f5f0*/  IADD3 R60, P2, PT, R4, R60, RZ ;  /* 0x0000003c043c7210 */ /* 0x004fc40007f5e0ff */
[----:B---3--:R-:W-:-:S03]  /*8f600*/  IADD3 R39, P3, PT, R4, R39, RZ ;  /* 0x0000002704277210 */ /* 0x008fc60007f7e0ff */
[----:B------:R-:W-:Y:S04]  /*8f610*/  STL [R1+0x2508], R60 ;  /* 0x0025083c01007387 */ /* 0x000fe80000100800 */
[----:B------:R-:W2:Y:S01]  /*8f620*/  LDL.LU R56, [R1+0x24e0] ;  /* 0x0024e00001387983 */ /* 0x000ea20000300800 */
[C---:B----4-:R-:W-:Y:S01]  /*8f630*/  IADD3 R38, P4, PT, R4.reuse, R38, RZ ;  /* 0x0000002604267210 */ /* 0x050fe20007f9e0ff */
[----:B------:R-:W-:Y:S02]  /*8f640*/  VIADD R35, R35, 0x1 ;  /* 0x0000000123237836 */ /* 0x000fe40000000000 */
[----:B------:R0:W-:Y:S04]  /*8f650*/  STL [R1+0x2500], R39 ;  /* 0x0025002701007387 */ /* 0x0001e80000100800 */
        /* <DEDUP_REMOVED lines=23> */
[----:B------:R0:W-:Y:S04]  /*8f7d0*/  STL [R1+0x24f8], R38 ;  /* 0x0024f82601007387 */ /* 0x0001e80000100800 */
[----:B------:R-:W4:Y:S04]  /*8f7e0*/  LDL.LU R61, [R1+0x24ac] ;  /* 0x0024ac00013d7983 */ /* 0x000f280000300800 */
[----:B------:R-:W4:Y:S04]  /*8f7f0*/  LDL.LU R60, [R1+0x2478] ;  /* 0x00247800013c7983 */ /* 0x000f280000300800 */
[----:B0-----:R-:W4:Y:S01]  /*8f800*/  LDL.LU R38, [R1+0x24a4] ;  /* 0x0024a40001267983 */ /* 0x001f220000300800 */
[----:B------:R-:W-:-:S02]  /*8f810*/  IADD3 R20, P5, PT, R4, R20, RZ ;  /* 0x0000001404147210 */ /* 0x000fc40007fbe0ff */
[C---:B------:R-:W-:Y:S01]  /*8f820*/  IADD3 R21, P6, PT, R4.reuse, R21, RZ ;  /* 0x0000001504157210 */ /* 0x040fe20007fde0ff */
[----:B------:R-:W-:Y:S04]  /*8f830*/  STL [R1+0x13b0], R35 ;  /* 0x0013b02301007387 */ /* 0x000fe80000100800 */
[----:B------:R-:W-:Y:S04]  /*8f840*/  STL [R1+0x24f0], R20 ;  /* 0x0024f01401007387 */ /* 0x000fe80000100800 */
[----:B------:R-:W-:Y:S01]  /*8f850*/  STL [R1+0x24e8], R21 ;  /* 0x0024e81501007387 */ /* 0x000fe20000100800 */
[----:B--2---:R-:W-:-:S02]  /*8f860*/  IADD3 R56, P0, PT, R4, R56, RZ ;  /* 0x0000003804387210 */ /* 0x004fc40007f1e0ff */
[----:B---3--:R-:W-:-:S03]  /*8f870*/  IADD3 R57, P1, PT, R4, R57, RZ ;  /* 0x0000003904397210 */ /* 0x008fc60007f3e0ff */
[----:B------:R-:W-:Y:S01]  /*8f880*/  STL [R1+0x24e0], R56 ;  /* 0x0024e03801007387 */ /* 0x000fe20000100800 */
[----:B----4-:R-:W-:-:S03]  /*8f890*/  IMAD.X R58, R2, 0x1, R58, P2 ;  /* 0x00000001023a7824 */ /* 0x010fc600010e063a */
        /* <DEDUP_REMOVED lines=33> */
[----:B------:R-:W-:Y:S01]  /*8fab0*/  IADD3 R3, P3, PT, R4, R3, RZ ;  /* 0x0000000304037210 */ /* 0x000fe20007f7e0ff */
[----:B------:R-:W-:Y:S01]  /*8fac0*/  IMAD.X R39, R2, 0x1, R39, P4 ;  /* 0x0000000102277824 */ /* 0x000fe200020e0627 */
[----:B------:R-:W-:-:S04]  /*8fad0*/  IADD3 R34, P4, PT, R4, R34, RZ ;  /* 0x0000002204227210 */ /* 0x000fc80007f9e0ff */
[----:B------:R0:W-:Y:S01]  /*8fae0*/  STL [R1+0x24bc], R39 ;  /* 0x0024bc2701007387 */ /* 0x0001e20000100800 */
[----:B------:R-:W-:-:S03]  /*8faf0*/  IMAD.X R36, R2, 0x1, R36, P5 ;  /* 0x0000000102247824 */ /* 0x000fc600028e0624 */
[----:B------:R1:W-:Y:S01]  /*8fb00*/  STL [R1+0x24c4], R5 ;  /* 0x0024c40501007387 */ /* 0x0003e20000100800 */
[----:B------:R-:W-:-:S03]  /*8fb10*/  IADD3 R37, P5, PT, R4, R37, RZ ;  /* 0x0000002504257210 */ /* 0x000fc60007fbe0ff */
[----:B0-----:R-:W2:Y:S04]  /*8fb20*/  LDL.LU R39, [R1+0x2470] ;  /* 0x0024700001277983 */ /* 0x001ea80000300800 */
[----:B------:R0:W-:Y:S01]  /*8fb30*/  STL [R1+0x2490], R3 ;  /* 0x0024900301007387 */ /* 0x0001e20000100800 */
[----:B------:R-:W-:-:S03]  /*8fb40*/  IMAD.X R61, R2, 0x1, R61, P6 ;  /* 0x00000001023d7824 */ /* 0x000fc600030e063d */
[----:B------:R-:W-:Y:S01]  /*8fb50*/  STL [R1+0x2488], R34 ;  /* 0x0024882201007387 */ /* 0x000fe20000100800 */
[----:B------:R-:W-:-:S03]  /*8fb60*/  IADD3 R60, P6, PT, R4, R60, RZ ;  /* 0x0000003c043c7210 */ /* 0x000fc60007fde0ff */
[----:B------:R-:W-:Y:S01]  /*8fb70*/  STL [R1+0x24b4], R36 ;  /* 0x0024b42401007387 */ /* 0x000fe20000100800 */
[----:B------:R-:W-:-:S03]  /*8fb80*/  IMAD.X R38, R2, 0x1, R38, P0 ;  /* 0x0000000102267824 */ /* 0x000fc600000e0626 */
[----:B------:R-:W-:Y:S04]  /*8fb90*/  STL [R1+0x2480], R37 ;  /* 0x0024802501007387 */ /* 0x000fe80000100800 */
[----:B------:R-:W3:Y:S04]  /*8fba0*/  LDL.LU R55, [R1+0x249c] ;  /* 0x00249c0001377983 */ /* 0x000ee80000300800 */
[----:B------:R-:W-:Y:S04]  /*8fbb0*/  STL [R1+0x24ac], R61 ;  /* 0x0024ac3d01007387 */ /* 0x000fe80000100800 */
[----:B------:R-:W4:Y:S04]  /*8fbc0*/  LDL.LU R20, [R1+0x2468] ;  /* 0x0024680001147983 */ /* 0x000f280000300800 */
[----:B------:R-:W-:Y:S04]  /*8fbd0*/  STL [R1+0x2478], R60 ;  /* 0x0024783c01007387 */ /* 0x000fe80000100800 */
        /* <DEDUP_REMOVED lines=21> */
[----:B0-----:R-:W4:Y:S04]  /*8fd30*/  LDL.LU R3, [R1+0x2444] ;  /* 0x0024440001037983 */ /* 0x001f280000300800 */
[----:B------:R-:W4:Y:S04]  /*8fd40*/  LDL.LU R38, [R1+0x2410] ;  /* 0x0024100001267983 */ /* 0x000f280000300800 */
[----:B------:R-:W4:Y:S04]  /*8fd50*/  LDL.LU R34, [R1+0x243c] ;  /* 0x00243c0001227983 */ /* 0x000f280000300800 */
[----:B------:R-:W4:Y:S04]  /*8fd60*/  LDL.LU R36, [R1+0x2408] ;  /* 0x0024080001247983 */ /* 0x000f280000300800 */
[----:B------:R-:W4:Y:S01]  /*8fd70*/  LDL.LU R37, [R1+0x2434] ;  /* 0x0024340001257983 */ /* 0x000f220000300800 */
[----:B--2---:R-:W-:-:S05]  /*8fd80*/  IADD3 R39, P0, PT, R4, R39, RZ ;  /* 0x0000002704277210 */ /* 0x004fca0007f1e0ff */
[----:B------:R0:W-:Y:S04]  /*8fd90*/  STL [R1+0x2470], R39 ;  /* 0x0024702701007387 */ /* 0x0001e80000100800 */
[----:B------:R-:W2:Y:S04]  /*8fda0*/  LDL.LU R61, [R1+0x2400] ;  /* 0x00240000013d7983 */ /* 0x000ea80000300800 */
[----:B------:R-:W2:Y:S04]  /*8fdb0*/  LDL.LU R60, [R1+0x242c] ;  /* 0x00242c00013c7983 */ /* 0x000ea80000300800 */
[----:B0-----:R-:W2:Y:S01]  /*8fdc0*/  LDL.LU R39, [R1+0x23f8] ;  /* 0x0023f80001277983 */ /* 0x001ea20000300800 */
[----:B---3--:R-:W-:Y:S01]  /*8fdd0*/  IMAD.X R55, R2, 0x1, R55, P1 ;  /* 0x0000000102377824 */ /* 0x008fe200008e0637 */
[----:B----4-:R-:W-:-:S04]  /*8fde0*/  IADD3 R20, P1, PT, R4, R20, RZ ;  /* 0x0000001404147210 */ /* 0x010fc80007f3e0ff */
        /* <DEDUP_REMOVED lines=41> */
[----:B------:R-:W-:Y:S01]  /*90080*/  IADD3 R38, P5, PT, R4, R38, RZ ;  /* 0x0000002604267210 */ /* 0x000fe20007fbe0ff */
[----:B------:R-:W-:Y:S04]  /*90090*/  STL [R1+0x244c], R7 ;  /* 0x00244c0701007387 */ /* 0x000fe80000100800 */
[----:B------:R0:W-:Y:S04]  /*900a0*/  STL [R1+0x2410], R38 ;  /* 0x0024102601007387 */ /* 0x0001e80000100800 */
[----:B------:R1:W-:Y:S04]  /*900b0*/  STL [R1+0x2418], R5 ;  /* 0x0024180501007387 */ /* 0x0003e80000100800 */
[----:B0-----:R-:W3:Y:S01]  /*900c0*/  LDL.LU R38, [R1+0x2424] ;  /* 0x0024240001267983 */ /* 0x001ee20000300800 */
[----:B------:R-:W-:Y:S01]  /*900d0*/  IMAD.X R34, R2, 0x1, R34, P6 ;  /* 0x0000000102227824 */ /* 0x000fe200030e0622 */
[----:B------:R-:W-:Y:S01]  /*900e0*/  IADD3 R36, P6, PT, R4, R36, RZ ;  /* 0x0000002404247210 */ /* 0x000fe20007fde0ff */
[----:B------:R-:W-:Y:S01]  /*900f0*/  IMAD.X R37, R2, 0x1, R37, P0 ;  /* 0x0000000102257824 */ /* 0x000fe200000e0625 */
[----:B------:R0:W-:Y:S04]  /*90100*/  STL [R1+0x2444], R3 ;  /* 0x0024440301007387 */ /* 0x0001e80000100800 */
[----:B------:R-:W-:Y:S04]  /*90110*/  STL [R1+0x243c], R34 ;  /* 0x00243c2201007387 */ /* 0x000fe80000100800 */
[----:B------:R-:W-:Y:S04]  /*90120*/  STL [R1+0x2408], R36 ;  /* 0x0024082401007387 */ /* 0x000fe80000100800 */
[----:B------:R-:W-:Y:S04]  /*90130*/  STL [R1+0x2434], R37 ;  /* 0x0024342501007387 */ /* 0x000fe80000100800 */
[----:B------:R-:W4:Y:S01]  /*90140*/  LDL.LU R55, [R1+0x23f0] ;  /* 0x0023f00001377983 */ /* 0x000f220000300800 */
[----:B--2---:R-:W-:Y:S01]  /*90150*/  IADD3 R61, P0, PT, R4, R61, RZ ;  /* 0x0000003d043d7210 */ /* 0x004fe20007f1e0ff */
[----:B------:R-:W-:-:S04]  /*90160*/  IMAD.X R60, R2, 0x1, R60, P1 ;  /* 0x00000001023c7824 */ /* 0x000fc800008e063c */
[----:B------:R-:W-:Y:S01]  /*90170*/  STL [R1+0x2400], R61 ;  /* 0x0024003d01007387 */ /* 0x000fe20000100800 */
[----:B------:R-:W-:-:S03]  /*90180*/  IADD3 R39, P1, PT, R4, R39, RZ ;  /* 0x0000002704277210 */ /* 0x000fc60007f3e0ff */
[----:B------:R-:W2:Y:S04]  /*90190*/  LDL.LU R20, [R1+0x241c] ;  /* 0x00241c0001147983 */ /* 0x000ea80000300800 */
[----:B------:R-:W-:Y:S04]  /*901a0*/  STL [R1+0x242c], R60 ;  /* 0x00242c3c01007387 */ /* 0x000fe80000100800 */
[----:B------:R-:W2:Y:S04]  /*901b0*/  LDL.LU R21, [R1+0x23e8] ;  /* 0x0023e80001157983 */ /* 0x000ea80000300800 */
        /* <DEDUP_REMOVED lines=20> */
[----:B0-----:R-:W2:Y:S04]  /*90300*/  LDL.LU R3, [R1+0x2398] ;  /* 0x0023980001037983 */ /* 0x001ea80000300800 */
[----:B------:R-:W2:Y:S04]  /*90310*/  LDL.LU R39, [R1+0x23c4] ;  /* 0x0023c40001277983 */ /* 0x000ea80000300800 */
[----:B------:R-:W2:Y:S04]  /*90320*/  LDL.LU R34, [R1+0x2390] ;  /* 0x0023900001227983 */ /* 0x000ea80000300800 */
[----:B------:R-:W2:Y:S04]  /*90330*/  LDL.LU R36, [R1+0x23bc] ;  /* 0x0023bc0001247983 */ /* 0x000ea80000300800 */
[----:B------:R-:W2:Y:S01]  /*90340*/  LDL.LU R37, [R1+0x2388] ;  /* 0x0023880001257983 */ /* 0x000ea20000300800 */
[----:B---3--:R-:W-:-:S05]  /*90350*/  IMAD.X R38, R2, 0x1, R38, P2 ;  /* 0x0000000102267824 */ /* 0x008fca00010e0626 */
[----:B------:R0:W-:Y:S04]  /*90360*/  STL [R1+0x2424], R38 ;  /* 0x0024242601007387 */ /* 0x0001e80000100800 */
[----:B------:R-:W3:Y:S04]  /*90370*/  LDL.LU R61, [R1+0x23b4] ;  /* 0x0023b400013d7983 */ /* 0x000ee80000300800 */
[----:B------:R-:W3:Y:S04]  /*90380*/  LDL.LU R60, [R1+0x2380] ;  /* 0x00238000013c7983 */ /* 0x000ee80000300800 */
[----:B0-----:R-:W3:Y:S01]  /*90390*/  LDL.LU R38, [R1+0x23ac] ;  /* 0x0023ac0001267983 */ /* 0x001ee20000300800 */
[----:B----4-:R-:W-:-:S05]  /*903a0*/  IADD3 R55, P2, PT, R4, R55, RZ ;  /* 0x0000003704377210 */ /* 0x010fca0007f5e0ff */
[----:B------:R-:W-:Y:S01]  /*903b0*/  STL [R1+0x23f0], R55 ;  /* 0x0023f03701007387 */ /* 0x000fe20000100800 */
[----:B--2---:R-:W-:Y:S01]  /*903c0*/  IMAD.X R20, R2, 0x1, R20, P3 ;  /* 0x0000000102147824 */ /* 0x004fe200018e0614 */
[----:B------:R-:W-:-:S04]  /*903d0*/  IADD3 R21, P3, PT, R4, R21, RZ ;  /* 0x0000001504157210 */ /* 0x000fc80007f7e0ff */
        /* <DEDUP_REMOVED lines=47> */
[----:B------:R0:W-:Y:S04]  /*906d0*/  STL [R1+0x2398], R3 ;  /* 0x0023980301007387 */ /* 0x0001e80000100800 */
[----:B------:R-:W-:Y:S04]  /*906e0*/  STL [R1+0x2390], R34 ;  /* 0x0023902201007387 */ /* 0x000fe80000100800 */
[----:B------:R-:W-:Y:S04]  /*906f0*/  STL [R1+0x23bc], R36 ;  /* 0x0023bc2401007387 */ /* 0x000fe80000100800 */
[----:B------:R-:W-:Y:S01]  /*90700*/  STL [R1+0x2388], R37 ;  /* 0x0023882501007387 */ /* 0x000fe20000100800 */
[----:B---3--:R-:W-:-:S03]  /*90710*/  IMAD.X R61, R2, 0x1, R61, P2 ;  /* 0x00000001023d7824 */ /* 0x008fc600010e063d */
[----:B------:R-:W3:Y:S01]  /*90720*/  LDL.LU R55, [R1+0x23a4] ;  /* 0x0023a40001377983 */ /* 0x000ee20000300800 */
[----:B------:R-:W-:-:S03]  /*90730*/  IADD3 R60, P2, PT, R4, R60, RZ ;  /* 0x0000003c043c7210 */ /* 0x000fc60007f5e0ff */
[----:B------:R-:W-:Y:S01]  /*90740*/  STL [R1+0x23b4], R61 ;  /* 0x0023b43d01007387 */ /* 0x000fe20000100800 */
[----:B------:R-:W-:-:S03]  /*90750*/  IMAD.X R38, R2, 0x1, R38, P3 ;  /* 0x0000000102267824 */ /* 0x000fc600018e0626 */
        /* <DEDUP_REMOVED lines=1387> */
[----:B------:R4:W-:Y:S04]  /*95e10*/  STL [R1+0x1d50], R34 ;  /* 0x001d502201007387 */ /* 0x0009e80000100800 */
[----:B------:R0:W-:Y:S04]  /*95e20*/  STL [R1+0x2c90], R36 ;  /* 0x002c902401007387 */ /* 0x0001e80000100800 */
[----:B------:R0:W-:Y:S04]  /*95e30*/  STL [R1+0x1d48], R37 ;  /* 0x001d482501007387 */ /* 0x0001e80000100800 */
[----:B------:R-:W3:Y:S01]  /*95e40*/  LDL.LU R55, [R1+0x2c84] ;  /* 0x002c840001377983 */ /* 0x000ee20000300800 */
[----:B--2---:R-:W-:Y:S01]  /*95e50*/  IADD3 R61, P3, PT, R4, R61, RZ ;  /* 0x0000003d043d7210 */ /* 0x004fe20007f7e0ff */
[----:B------:R-:W-:-:S04]  /*95e60*/  IMAD.X R60, R2, 0x1, R60, P4 ;  /* 0x00000001023c7824 */ /* 0x000fc800020e063c */
[----:B------:R2:W-:Y:S01]  /*95e70*/  STL [R1+0x2c8c], R61 ;  /* 0x002c8c3d01007387 */ /* 0x0005e20000100800 */
[----:B------:R-:W-:-:S03]  /*95e80*/  IADD3 R39, P4, PT, R4, R39, RZ ;  /* 0x0000002704277210 */ /* 0x000fc60007f9e0ff */
[----:B------:R-:W3:Y:S04]  /*95e90*/  LDL.LU R20, [R1+0x1d38] ;  /* 0x001d380001147983 */ /* 0x000ee80000300800 */
[----:B------:R0:W-:Y:S04]  /*95ea0*/  STL [R1+0x1d40], R60 ;  /* 0x001d403c01007387 */ /* 0x0001e80000100800 */
[----:B------:R-:W3:Y:S04]  /*95eb0*/  LDL.LU R21, [R1+0x2cb0] ;  /* 0x002cb00001157983 */ /* 0x000ee80000300800 */
        /* <DEDUP_REMOVED lines=20> */
[----:B0-----:R-:W3:Y:S04]  /*96000*/  LDL.LU R3, [R1+0x2cd4] ;  /* 0x002cd40001037983 */ /* 0x001ee80000300800 */
[----:B----4-:R-:W4:Y:S04]  /*96010*/  LDL.LU R34, [R1+0x2c74] ;  /* 0x002c740001227983 */ /* 0x010f280000300800 */
[----:B------:R-:W4:Y:S04]  /*96020*/  LDL.LU R36, [R1+0x2ca0] ;  /* 0x002ca00001247983 */ /* 0x000f280000300800 */
[----:B------:R-:W4:Y:S04]  /*96030*/  LDL.LU R37, [R1+0x2c9c] ;  /* 0x002c9c0001257983 */ /* 0x000f280000300800 */
[----:B--2---:R-:W2:Y:S01]  /*96040*/  LDL.LU R61, [R1+0x2c98] ;  /* 0x002c9800013d7983 */ /* 0x004ea20000300800 */
[----:B---3--:R-:W-:-:S05]  /*96050*/  IMAD.X R38, R2, 0x1, R38, P5 ;  /* 0x0000000102267824 */ /* 0x008fca00028e0626 */
[----:B------:R0:W-:Y:S04]  /*96060*/  STL [R1+0x1d3c], R38 ;  /* 0x001d3c2601007387 */ /* 0x0001e80000100800 */
[----:B------:R-:W3:Y:S04]  /*96070*/  LDL.LU R60, [R1+0x2c94] ;  /* 0x002c9400013c7983 */ /* 0x000ee80000300800 */
[----:B------:R-:W3:Y:S04]  /*96080*/  LDL.LU R39, [R1+0x2cb8] ;  /* 0x002cb80001277983 */ /* 0x000ee80000300800 */
[----:B0-----:R-:W3:Y:S01]  /*96090*/  LDL.LU R38, [R1+0x2cb4] ;  /* 0x002cb40001267983 */ /* 0x001ee20000300800 */
[----:B------:R-:W-:-:S05]  /*960a0*/  IADD3 R55, P5, PT, R4, R55, RZ ;  /* 0x0000003704377210 */ /* 0x000fca0007fbe0ff */
[----:B------:R0:W-:Y:S01]  /*960b0*/  STL [R1+0x2c84], R55 ;  /* 0x002c843701007387 */ /* 0x0001e20000100800 */
[----:B------:R-:W-:Y:S01]  /*960c0*/  IMAD.X R20, R2, 0x1, R20, P6 ;  /* 0x0000000102147824 */ /* 0x000fe200030e0614 */
[----:B------:R-:W-:-:S04]  /*960d0*/  IADD3 R21, P6, PT, R4, R21, RZ ;  /* 0x0000001504157210 */ /* 0x000fc80007fde0ff */
        /* <DEDUP_REMOVED lines=43> */
[----:B------:R-:W-:-:S03]  /*96390*/  IMAD.X R36, R2, 0x1, R36, P4 ;  /* 0x0000000102247824 */ /* 0x000fc600020e0624 */
[----:B------:R0:W-:Y:S01]  /*963a0*/  STL [R1+0x2c74], R34 ;  /* 0x002c742201007387 */ /* 0x0001e20000100800 */
[----:B------:R-:W-:-:S03]  /*963b0*/  IMAD.X R37, R2, 0x1, R37, P5 ;  /* 0x0000000102257824 */ /* 0x000fc600028e0625 */
[----:B------:R0:W-:Y:S01]  /*963c0*/  STL [R1+0x2ca0], R36 ;  /* 0x002ca02401007387 */ /* 0x0001e20000100800 */
[----:B--2---:R-:W-:-:S03]  /*963d0*/  IMAD.X R61, R2, 0x1, R61, P6 ;  /* 0x00000001023d7824 */ /* 0x004fc600030e063d */
[----:B------:R0:W-:Y:S04]  /*963e0*/  STL [R1+0x2c9c], R37 ;  /* 0x002c9c2501007387 */ /* 0x0001e80000100800 */
[----:B------:R0:W-:Y:S01]  /*963f0*/  STL [R1+0x2c98], R61 ;  /* 0x002c983d01007387 */ /* 0x0001e20000100800 */
[----:B------:R-:W-:Y:S01]  /*96400*/  ISETP.NE.U32.AND P3, PT, R35, UR38, PT ;  /* 0x0000002623007c0c */ /* 0x000fe2000bf65070 */
[C---:B---3--:R-:W-:Y:S02]  /*96410*/  IMAD.X R60, R2.reuse, 0x1, R60, P0 ;  /* 0x00000001023c7824 */ /* 0x048fe400000e063c */
[C---:B------:R-:W-:Y:S02]  /*96420*/  IMAD.X R39, R2.reuse, 0x1, R39, P1 ;  /* 0x0000000102277824 */ /* 0x040fe400008e0627 */
[----:B------:R-:W-:-:S05]  /*96430*/  IMAD.X R38, R2, 0x1, R38, P2 ;  /* 0x0000000102267824 */ /* 0x000fca00010e0626 */
[----:B------:R0:W-:Y:S04]  /*96440*/  STL [R1+0x2cb4], R38 ;  /* 0x002cb42601007387 */ /* 0x0001e80000100800 */
[----:B------:R0:W-:Y:S04]  /*96450*/  STL [R1+0x2c94], R60 ;  /* 0x002c943c01007387 */ /* 0x0001e80000100800 */
[----:B------:R0:W-:Y:S01]  /*96460*/  STL [R1+0x2cb8], R39 ;  /* 0x002cb82701007387 */ /* 0x0001e20000100800 */
[----:B------:R-:W-:Y:S05]  /*96470*/  @P3 BRA `(.L_x_1) ;  /* 0xfffff8b800943947 */ /* 0x000fea000383ffff */
.L_x_0:
[----:B0-----:R-:W2:Y:S01]  /*96480*/  LDL.LU R34, [R1+0x790] ;  /* 0x0007900001227983 */ /* 0x001ea20000300800 */
[----:B------:R-:W0:Y:S03]  /*96490*/  LDCU.64 UR6, c[0x0][0x398] ;  /* 0x00007300ff0677ac */ /* 0x000e260008000a00 */
[----:B------:R-:W2:Y:S01]  /*964a0*/  LDL.LU R33, [R1+0x794] ;  /* 0x0007940001217983 */ /* 0x000ea20000300800 */
[----:B------:R-:W3:Y:S03]  /*964b0*/  LDCU.64 UR8, c[0x0][0x398] ;  /* 0x00007300ff0877ac */ /* 0x000ee60008000a00 */
[----:B------:R-:W4:Y:S01]  /*964c0*/  LDL.LU R32, [R1+0x798] ;  /* 0x0007980001207983 */ /* 0x000f220000300800 */
[----:B------:R-:W1:Y:S03]  /*964d0*/  LDCU.64 UR12, c[0x0][0x398] ;  /* 0x00007300ff0c77ac */ /* 0x000e660008000a00 */
[----:B------:R-:W4:Y:S01]  /*964e0*/  LDL.LU R31, [R1+0x79c] ;  /* 0x00079c00011f7983 */ /* 0x000f220000300800 */
[----:B------:R-:W0:Y:S03]  /*964f0*/  LDCU.64 UR14, c[0x0][0x398] ;  /* 0x00007300ff0e77ac */ /* 0x000e260008000a00 */
[----:B------:R-:W3:Y:S01]  /*96500*/  LDL.LU R30, [R1+0x780] ;  /* 0x00078000011e7983 */ /* 0x000ee20000300800 */
[----:B------:R-:W0:Y:S03]  /*96510*/  LDCU.64 UR10, c[0x0][0x398] ;  /* 0x00007300ff0a77ac */ /* 0x000e260008000a00 */
[----:B------:R-:W3:Y:S01]  /*96520*/  LDL.LU R29, [R1+0x784] ;  /* 0x00078400011d7983 */ /* 0x000ee20000300800 */
[----:B------:R-:W0:Y:S03]  /*96530*/  LDCU UR48, c[0x0][0x3b8] ;  /* 0x00007700ff3077ac */ /* 0x000e260008000800 */
        /* <DEDUP_REMOVED lines=32> */
[----:B------:R-:W-:Y:S01]  /*96740*/  STL [R1+0x3a94], R59 ;  /* 0x003a943b01007387 */ /* 0x000fe20000100800 */
[----:B------:R-:W0:Y:S03]  /*96750*/  LDCU UR32, c[0x0][0x3b8] ;  /* 0x00007700ff2077ac */ /* 0x000e260008000800 */
[----:B------:R-:W-:Y:S01]  /*96760*/  STL [R1+0x3a90], R58 ;  /* 0x003a903a01007387 */ /* 0x000fe20000100800 */
[----:B------:R-:W0:Y:S03]  /*96770*/  LDCU UR44, c[0x0][0x3b8] ;  /* 0x00007700ff2c77ac */ /* 0x000e260008000800 */
[----:B------:R-:W-:Y:S01]  /*96780*/  STL [R1+0x38b8], R24 ;  /* 0x0038b81801007387 */ /* 0x000fe20000100800 */
[----:B------:R-:W0:Y:S03]  /*96790*/  LDCU UR37, c[0x0][0x3b8] ;  /* 0x00007700ff2577ac */ /* 0x000e260008000800 */
[----:B------:R-:W-:Y:S01]  /*967a0*/  STL.64 [R1+0x37d8], R2 ;  /* 0x0037d80201007387 */ /* 0x000fe20000100a00 */
[----:B------:R-:W0:Y:S03]  /*967b0*/  LDCU UR23, c[0x0][0x3b8] ;  /* 0x00007700ff1777ac */ /* 0x000e260008000800 */
[----:B------:R-:W-:Y:S01]  /*967c0*/  STL.64 [R1+0x37d0], R50 ;  /* 0x0037d03201007387 */ /* 0x000fe20000100a00 */
[----:B------:R-:W0:Y:S03]  /*967d0*/  LDCU UR43, c[0x0][0x3b8] ;  /* 0x00007700ff2b77ac */ /* 0x000e260008000800 */
[----:B------:R-:W-:Y:S01]  /*967e0*/  STL.64 [R1+0x37c8], R54 ;  /* 0x0037c83601007387 */ /* 0x000fe20000100a00 */
[----:B------:R-:W0:Y:S03]  /*967f0*/  LDCU UR21, c[0x0][0x3b8] ;  /* 0x00007700ff1577ac */ /* 0x000e260008000800 */
[----:B------:R-:W-:Y:S01]  /*96800*/  STL.64 [R1+0x37c0], R20 ;  /* 0x0037c01401007387 */ /* 0x000fe20000100a00 */
[----:B------:R-:W0:Y:S03]  /*96810*/  LDCU UR52, c[0x0][0x3b8] ;  /* 0x00007700ff3477ac */ /* 0x000e260008000800 */
[----:B------:R4:W-:Y:S01]  /*96820*/  STL.64 [R1+0x37b8], R4 ;  /* 0x0037b80401007387 */ /* 0x0009e20000100a00 */
[----:B------:R-:W0:Y:S03]  /*96830*/  LDCU UR18, c[0x0][0x3b8] ;  /* 0x00007700ff1277ac */ /* 0x000e260008000800 */
[----:B------:R-:W-:Y:S01]  /*96840*/  STL.64 [R1+0x37b0], R6 ;  /* 0x0037b00601007387 */ /* 0x000fe20000100a00 */
[----:B------:R-:W0:Y:S03]  /*96850*/  LDCU UR42, c[0x0][0x3b8] ;  /* 0x00007700ff2a77ac */ /* 0x000e260008000800 */
[----:B------:R3:W-:Y:S01]  /*96860*/  STL.64 [R1+0x37a8], R48 ;  /* 0x0037a83001007387 */ /* 0x0007e20000100a00 */
[----:B------:R-:W0:Y:S03]  /*96870*/  LDCU UR17, c[0x0][0x3b8] ;  /* 0x00007700ff1177ac */ /* 0x000e260008000800 */
[----:B------:R-:W-:Y:S01]  /*96880*/  STL.64 [R1+0x37a0], R52 ;  /* 0x0037a03401007387 */ /* 0x000fe20000100a00 */
[----:B------:R-:W0:Y:S03]  /*96890*/  LDCU UR31, c[0x0][0x3b8] ;  /* 0x00007700ff1f77ac */ /* 0x000e260008000800 */
[----:B------:R-:W-:Y:S01]  /*968a0*/  STL.64 [R1+0x3798], R22 ;  /* 0x0037981601007387 */ /* 0x000fe20000100a00 */
[----:B------:R-:W0:Y:S03]  /*968b0*/  LDCU UR4, c[0x0][0x3b8] ;  /* 0x00007700ff0477ac */ /* 0x000e260008000800 */
[----:B------:R-:W-:Y:S01]  /*968c0*/  STL.64 [R1+0x3790], R56 ;  /* 0x0037903801007387 */ /* 0x000fe20000100a00 */
        /* <DEDUP_REMOVED lines=33> */
[----:B-12--5:R-:W-:-:S02]  /*96ae0*/  F2FP.SATFINITE.E5M2.F32.PACK_AB_MERGE_C R0, R33, R34, RZ ;  /* 0x000000222100723e */ /* 0x026fc400048060ff */
[----:B----4-:R-:W-:-:S05]  /*96af0*/  F2FP.SATFINITE.E5M2.F32.PACK_AB_MERGE_C R4, R31, R32, RZ ;  /* 0x000000201f04723e */ /* 0x010fca00048060ff */
[----:B------:R-:W-:Y:S04]  /*96b00*/  STL [R1+0x3a80], R4 ;  /* 0x003a800401007387 */ /* 0x000fe80000100800 */
[----:B------:R1:W-:Y:S01]  /*96b10*/  STL [R1+0x14c], R0 ;  /* 0x00014c0001007387 */ /* 0x0003e20000100800 */
[----:B---3--:R-:W-:Y:S02]  /*96b20*/  F2FP.SATFINITE.E5M2.F32.PACK_AB_MERGE_C R49, R27, R28, RZ ;  /* 0x0000001c1b31723e */ /* 0x008fe400048060ff */
[----:B-1----:R-:W-:-:S03]  /*96b30*/  F2FP.SATFINITE.E5M2.F32.PACK_AB_MERGE_C R0, R29, R30, RZ ;  /* 0x0000001e1d00723e */ /* 0x002fc600048060ff */
[----:B------:R-:W-:Y:S04]  /*96b40*/  STL [R1+0x3a64], R49 ;  /* 0x003a643101007387 */ /* 0x000fe80000100800 */
[----:B------:R1:W-:Y:S01]  /*96b50*/  STL [R1+0x190], R0 ;  /* 0x0001900001007387 */ /* 0x0003e20000100800 */
[----:B------:R-:W-:Y:S02]  /*96b60*/  F2FP.SATFINITE.E5M2.F32.PACK_AB_MERGE_C R3, R18, R19, RZ ;  /* 0x000000131203723e */ /* 0x000fe400048060ff */
[----:B-1----:R-:W-:Y:S02]  /*96b70*/  F2FP.SATFINITE.E5M2.F32.PACK_AB_MERGE_C R0, R25, R26, RZ ;  /* 0x0000001a1900723e */ /* 0x002fe400048060ff */
[----:B------:R-:W-:-:S03]  /*96b80*/  F2FP.SATFINITE.E5M2.F32.PACK_AB_MERGE_C R2, R16, R17, RZ ;  /* 0x000000111002723e */ /* 0x000fc600048060ff */
[----:B------:R1:W-:Y:S04]  /*96b90*/  STL [R1+0x1f0], R0 ;  /* 0x0001f00001007387 */ /* 0x0003e80000100800 */
[----:B------:R2:W-:Y:S04]  /*96ba0*/  STL [R1+0x1c4], R3 ;  /* 0x0001c40301007387 */ /* 0x0005e80000100800 */
[----:B------:R3:W-:Y:S01]  /*96bb0*/  STL [R1+0x13d4], R2 ;  /* 0x0013d40201007387 */ /* 0x0007e20000100800 */
[----:B-1----:R-:W-:Y:S02]  /*96bc0*/  F2FP.SATFINITE.E5M2.F32.PACK_AB_MERGE_C R0, R14, R15, RZ ;  /* 0x0000000f0e00723e */ /* 0x002fe400048060ff */
[----:B--2---:R-:W-:-:S03]  /*96bd0*/  F2FP.SATFINITE.E5M2.F32.PACK_AB_MERGE_C R3, R12, R13, RZ ;  /* 0x0000000d0c03723e */ /* 0x004fc600048060ff */
[----:B------:R1:W-:Y:S04]  /*96be0*/  STL [R1+0x13cc], R0 ;  /* 0x0013cc0001007387 */ /* 0x0003e80000100800 */
[----:B------:R-:W-:Y:S01]  /*96bf0*/  STL [R1+0x140c], R3 ;  /* 0x00140c0301007387 */ /* 0x000fe20000100800 */
[----:B---3--:R-:W-:-:S03]  /*96c00*/  F2FP.SATFINITE.E5M2.F32.PACK_AB_MERGE_C R2, R10, R11, RZ ;  /* 0x0000000b0a02723e */ /* 0x008fc600048060ff */
[----:B------:R-:W2:Y:S04]  /*96c10*/  LDL.LU R21, [R1+0x748] ;  /* 0x0007480001157983 */ /* 0x000ea80000300800 */
[----:B------:R3:W-:Y:S01]  /*96c20*/  STL [R1+0x1408], R2 ;  /* 0x0014080201007387 */ /* 0x0007e20000100800 */
[----:B-1----:R-:W-:-:S03]  /*96c30*/  F2FP.SATFINITE.E5M2.F32.PACK_AB_MERGE_C R0, R8, R9, RZ ;  /* 0x000000090800723e */ /* 0x002fc600048060ff */
[----:B------:R-:W2:Y:S04]  /*96c40*/  LDL.LU R54, [R1+0x74c] ;  /* 0x00074c0001367983 */ /* 0x000ea80000300800 */
[----:B------:R1:W-:Y:S04]  /*96c50*/  STL [R1+0x13f8], R0 ;  /* 0x0013f80001007387 */ /* 0x0003e80000100800 */
[----:B------:R-:W4:Y:S04]  /*96c60*/  LDL.LU R55, [R1+0x730] ;  /* 0x0007300001377983 */ /* 0x000f280000300800 */
[----:B------:R-:W4:Y:S04]  /*96c70*/  LDL.LU R50, [R1+0x734] ;  /* 0x0007340001327983 */ /* 0x000f280000300800 */
[----:B------:R-:W4:Y:S04]  /*96c80*/  LDL.LU R51, [R1+0x738] ;  /* 0x0007380001337983 */ /* 0x000f280000300800 */
[----:B---3--:R-:W3:Y:S04]  /*96c90*/  LDL.LU R2, [R1+0x73c] ;  /* 0x00073c0001027983 */ /* 0x008ee80000300800 */
        /* <DEDUP_REMOVED lines=42> */
[----:B--2---:R-:W-:-:S02]  /*96f40*/  F2FP.SATFINITE.E5M2.F32.PACK_AB_MERGE_C R4, R54, R21, RZ ;  /* 0x000000153604723e */ /* 0x004fc400048060ff */
[----:B----4-:R-:W-:-:S05]  /*96f50*/  F2FP.SATFINITE.E5M2.F32.PACK_AB_MERGE_C R7, R50, R55, RZ ;  /* 0x000000373207723e */ /* 0x010fca00048060ff */
[----:B------:R-:W-:Y:S04]  /*96f60*/  STL [R1+0x3b1c], R7 ;  /* 0x003b1c0701007387 */ /* 0x000fe80000100800 */
[----:B------:R3:W-:Y:S02]  /*96f70*/  STL [R1+0x13fc], R4 ;  /* 0x0013fc0401007387 */ /* 0x0007e40000100800 */
[----:B---3--:R-:W-:Y:S02]  /*96f80*/  F2FP.SATFINITE.E5M2.F32.PACK_AB_MERGE_C R4, R2, R51, RZ ;  /* 0x000000330204723e */ /* 0x008fe400048060ff */
[----:B------:R-:W-:Y:S02]  /*96f90*/  F2FP.SATFINITE.E5M2.F32.PACK_AB_MERGE_C R2, R24, R3, RZ ;  /* 0x000000031802723e */ /* 0x000fe400048060ff */
[----:B------:R-:W-:Y:S01]  /*96fa0*/  F2FP.SATFINITE.E5M2.F32.PACK_AB_MERGE_C R50, R59, R58, RZ ;  /* 0x0000003a3b32723e */ /* 0x000fe200048060ff */
[----:B------:R-:W-:Y:S04]  /*96fb0*/  STL [R1+0x2b8], R4 ;  /* 0x0002b80401007387 */ /* 0x000fe80000100800 */
[----:B------:R-:W-:Y:S04]  /*96fc0*/  STL [R1+0x3a40], R50 ;  /* 0x003a403201007387 */ /* 0x000fe80000100800 */
[----:B------:R1:W-:Y:S02]  /*96fd0*/  STL [R1+0x1ec], R2 ;  /* 0x0001ec0201007387 */ /* 0x0003e40000100800 */
[----:B-1----:R-:W-:-:S05]  /*96fe0*/  F2FP.SATFINITE.E5M2.F32.PACK_AB_MERGE_C R2, R61, R0, RZ ;  /* 0x000000003d02723e */ /* 0x002fca00048060ff */
[----:B------:R1:W-:Y:S01]  /*96ff0*/  STL [R1+0x3a5c], R2 ;  /* 0x003a5c0201007387 */ /* 0x0003e20000100800 */
[----:B------:R-:W-:Y:S02]  /*97000*/  F2FP.SATFINITE.E5M2.F32.PACK_AB_MERGE_C R0, R45, R46, RZ ;  /* 0x0000002e2d00723e */ /* 0x000fe400048060ff */
[----:B------:R-:W-:Y:S02]  /*97010*/  F2FP.SATFINITE.E5M2.F32.PACK_AB_MERGE_C R24, R43, R44, RZ ;  /* 0x0000002c2b18723e */ /* 0x000fe400048060ff */
[----:B-1----:R-:W-:-:S05]  /*97020*/  F2FP.SATFINITE.E5M2.F32.PACK_AB_MERGE_C R2, R47, R60, RZ ;  /* 0x0000003c2f02723e */ /* 0x002fca00048060ff */
[----:B------:R1:W-:Y:S04]  /*97030*/  STL [R1+0x170], R2 ;  /* 0x0001700201007387 */ /* 0x0003e80000100800 */
[----:B------:R-:W-:Y:S04]  /*97040*/  STL [R1+0x3a70], R24 ;  /* 0x003a701801007387 */ /* 0x000fe80000100800 */
[----:B------:R2:W-:Y:S01]  /*97050*/  STL [R1+0x134], R0 ;  /* 0x0001340001007387 */ /* 0x0005e20000100800 */
[----:B-1----:R-:W-:-:S05]  /*97060*/  F2FP.SATFINITE.E5M2.F32.PACK_AB_MERGE_C R2, R41, R42, RZ ;  /* 0x0000002a2902723e */ /* 0x002fca00048060ff */
[----:B------:R1:W-:Y:S01]  /*97070*/  STL [R1+0xd8], R2 ;  /* 0x0000d80201007387 */ /* 0x0003e20000100800 */
[----:B--2---:R-:W-:Y:S02]  /*97080*/  F2FP.SATFINITE.E5M2.F32.PACK_AB_MERGE_C R0, R39, R40, RZ ;  /* 0x000000282700723e */ /* 0x004fe400048060ff */
[----:B------:R-:W-:-:S03]  /*97090*/  F2FP.SATFINITE.E5M2.F32.PACK_AB_MERGE_C R3, R37, R38, RZ ;  /* 0x000000262503723e */ /* 0x000fc600048060ff */
[----:B------:R2:W-:Y:S01]  /*970a0*/  STL [R1+0xec], R0 ;  /* 0x0000ec0001007387 */ /* 0x0005e20000100800 */
[----:B-1----:R-:W-:-:S03]  /*970b0*/  F2FP.SATFINITE.E5M2.F32.PACK_AB_MERGE_C R2, R35, R36, RZ ;  /* 0x000000242302723e */ /* 0x002fc600048060ff */
[----:B------:R1:W-:Y:S01]  /*970c0*/  STL [R1+0xcc], R3 ;  /* 0x0000cc0301007387 */ /* 0x0003e20000100800 */
[----:B--2---:R-:W-:-:S03]  /*970d0*/  F2FP.SATFINITE.E5M2.F32.PACK_AB_MERGE_C R0, R33, R34, RZ ;  /* 0x000000222100723e */ /* 0x004fc600048060ff */
[----:B------:R2:W-:Y:S04]  /*970e0*/  STL [R1+0xd4], R2 ;  /* 0x0000d40201007387 */ /* 0x0005e80000100800 */
[----:B------:R3:W-:Y:S01]  /*970f0*/  STL [R1+0xa0], R0 ;  /* 0x0000a00001007387 */ /* 0x0007e20000100800 */
[----:B-1----:R-:W-:Y:S02]  /*97100*/  F2FP.SATFINITE.E5M2.F32.PACK_AB_MERGE_C R3, R31, R32, RZ ;  /* 0x000000201f03723e */ /* 0x002fe400048060ff */
[----:B--2---:R-:W-:-:S03]  /*97110*/  F2FP.SATFINITE.E5M2.F32.PACK_AB_MERGE_C R2, R29, R30, RZ ;  /* 0x0000001e1d02723e */ /* 0x004fc600048060ff */
[----:B------:R-:W-:Y:S04]  /*97120*/  STL [R1+0xc0], R3 ;  /* 0x0000c00301007387 */ /* 0x000fe80000100800 */
[----:B------:R-:W-:Y:S01]  /*97130*/  STL [R1+0x80], R2 ;  /* 0x0000800201007387 */ /* 0x000fe20000100800 */
[----:B---3--:R-:W-:Y:S02]  /*97140*/  F2FP.SATFINITE.E5M2.F32.PACK_AB_MERGE_C R0, R27, R28, RZ ;  /* 0x0000001c1b00723e */ /* 0x008fe400048060ff */
[----:B------:R-:W-:-:S05]  /*97150*/  F2FP.SATFINITE.E5M2.F32.PACK_AB_MERGE_C R39, R25, R26, RZ ;  /* 0x0000001a1927723e */ /* 0x000fca00048060ff */
[----:B------:R-:W-:Y:S04]  /*97160*/  STL [R1+0x3a98], R39 ;  /* 0x003a982701007387 */ /* 0x000fe80000100800 */
[----:B------:R1:W-:Y:S01]  /*97170*/  STL [R1+0x94], R0 ;  /* 0x0000940001007387 */ /* 0x0003e20000100800 */
[----:B------:R-:W-:Y:S02]  /*97180*/  F2FP.SATFINITE.E5M2.F32.PACK_AB_MERGE_C R15, R15, R17, RZ ;  /* 0x000000110f0f723e */ /* 0x000fe400048060ff */
[----:B-1----:R-:W-:-:S03]  /*97190*/  F2FP.SATFINITE.E5M2.F32.PACK_AB_MERGE_C R0, R18, R19, RZ ;  /* 0x000000131200723e */ /* 0x002fc600048060ff */
[----:B------:R-:W-:Y:S01]  /*971a0*/  STL [R1+0x3a9c], R15 ;  /* 0x003a9c0f01007387 */ /* 0x000fe20000100800 */
[----:B------:R-:W-:-:S03]  /*971b0*/  F2FP.SATFINITE.E5M2.F32.PACK_AB_MERGE_C R31, R14, R16, RZ ;  /* 0x000000100e1f723e */ /* 0x000fc600048060ff */
[----:B------:R1:W-:Y:S01]  /*971c0*/  STL [R1+0x70], R0 ;  /* 0x0000700001007387 */ /* 0x0003e20000100800 */
[----:B------:R-:W-:-:S03]  /*971d0*/  F2FP.SATFINITE.E5M2.F32.PACK_AB_MERGE_C R3, R12, R13, RZ ;  /* 0x0000000d0c03723e */ /* 0x000fc600048060ff */
[----:B------:R-:W-:Y:S04]  /*971e0*/  STL [R1+0x3aa0], R31 ;  /* 0x003aa01f01007387 */ /* 0x000fe80000100800 */
[----:B------:R2:W-:Y:S01]  /*971f0*/  STL [R1+0x128], R3 ;  /* 0x0001280301007387 */ /* 0x0005e20000100800 */
[----:B------:R-:W-:-:S03]  /*97200*/  F2FP.SATFINITE.E5M2.F32.PACK_AB_MERGE_C R2, R10, R11, RZ ;  /* 0x0000000b0a02723e */ /* 0x000fc600048060ff */
[----:B------:R-:W3:Y:S04]  /*97210*/  LDL.LU R49, [R1+0xbc8] ;  /* 0x000bc80001317983 */ /* 0x000ee80000300800 */
[----:B------:R-:W-:Y:S01]  /*97220*/  STL [R1+0x118], R2 ;  /* 0x0001180201007387 */ /* 0x000fe20000100800 */
[----:B-1----:R-:W-:-:S03]  /*97230*/  F2FP.SATFINITE.E5M2.F32.PACK_AB_MERGE_C R0, R8, R9, RZ ;  /* 0x000000090800723e */ /* 0x002fc600048060ff */
[----:B------:R-:W3:Y:S04]  /*97240*/  LDL.LU R4, [R1+0xbcc] ;  /* 0x000bcc0001047983 */ /* 0x000ee80000300800 */
        /* <DEDUP_REMOVED lines=53> */
[----:B---3--:R-:W-:-:S02]  /*975a0*/  F2FP.SATFINITE.E5M2.F32.PACK_AB_MERGE_C R2, R4, R49, RZ ;  /* 0x000000310402723e */ /* 0x008fc400048060ff */
[----:B----4-:R-:W-:-:S05]  /*975b0*/  F2FP.SATFINITE.E5M2.F32.PACK_AB_MERGE_C R48, R48, R56, RZ ;  /* 0x000000383030723e */ /* 0x010fca00048060ff */
[----:B------:R-:W-:Y:S04]  /*975c0*/  STL [R1+0x3a48], R48 ;  /* 0x003a483001007387 */ /* 0x000fe80000100800 */
[----:B------:R1:W-:Y:S02]  /*975d0*/  STL [R1+0x168], R2 ;  /* 0x0001680201007387 */ /* 0x0003e40000100800 */
[----:B-1----:R-:W-:Y:S02]  /*975e0*/  F2FP.SATFINITE.E5M2.F32.PACK_AB_MERGE_C R2, R22, R57, RZ ;  /* 0x000000391602723e */ /* 0x002fe400048060ff */
[----:B------:R-:W-:Y:S02]  /*975f0*/  F2FP.SATFINITE.E5M2.F32.PACK_AB_MERGE_C R7, R52, R23, RZ ;  /* 0x000000173407723e */ /* 0x000fe400048060ff */
[----:B------:R-:W-:Y:S01]  /*97600*/  F2FP.SATFINITE.E5M2.F32.PACK_AB_MERGE_C R4, R6, R53, RZ ;  /* 0x000000350604723e */ /* 0x000fe200048060ff */
[----:B------:R1:W-:Y:S04]  /*97610*/  STL [R1+0x188], R2 ;  /* 0x0001880201007387 */ /* 0x0003e80000100800 */
[----:B------:R-:W-:Y:S01]  /*97620*/  STL [R1+0x1394], R7 ;  /* 0x0013940701007387 */ /* 0x000fe20000100800 */
[----:B-1----:R-:W-:-:S03]  /*97630*/  F2FP.SATFINITE.E5M2.F32.PACK_AB_MERGE_C R2, R20, R5, RZ ;  /* 0x000000051402723e */ /* 0x002fc600048060ff */
[----:B------:R1:W-:Y:S01]  /*97640*/  STL [R1+0x138c], R4 ;  /* 0x00138c0401007387 */ /* 0x0003e20000100800 */
[----:B------:R-:W-:-:S03]  /*97650*/  F2FP.SATFINITE.E5M2.F32.PACK_AB_MERGE_C R5, R54, R21, RZ ;  /* 0x000000153605723e */ /* 0x000fc600048060ff */
[----:B------:R2:W-:Y:S01]  /*97660*/  STL [R1+0x1404], R2 ;  /* 0x0014040201007387 */ /* 0x0005e20000100800 */
[----:B-1----:R-:W-:-:S03]  /*97670*/  F2FP.SATFINITE.E5M2.F32.PACK_AB_MERGE_C R4, R51, R55, RZ ;  /* 0x000000373304723e */ /* 0x002fc600048060ff */
[----:B------:R-:W-:Y:S01]  /*97680*/  STL [R1+0x1400], R5 ;  /* 0x0014000501007387 */ /* 0x000fe20000100800 */
[----:B--2---:R-:W-:-:S03]  /*97690*/  F2FP.SATFINITE.E5M2.F32.PACK_AB_MERGE_C R2, R58, R3, RZ ;  /* 0x000000033a02723e */ /* 0x004fc600048060ff */
[----:B------:R-:W-:Y:S04]  /*976a0*/  STL [R1+0x13e0], R4 ;  /* 0x0013e00401007387 */ /* 0x000fe80000100800 */
[----:B------:R-:W-:Y:S01]  /*976b0*/  STL [R1+0x13ec], R2 ;  /* 0x0013ec0201007387 */ /* 0x000fe20000100800 */
[----:B------:R-:W-:Y:S02]  /*976c0*/  F2FP.SATFINITE.E5M2.F32.PACK_AB_MERGE_C R23, R0, R59, RZ ;  /* 0x0000003b0017723e */ /* 0x000fe400048060ff */
[----:B------:R-:W-:Y:S02]  /*976d0*/  F2FP.SATFINITE.E5M2.F32.PACK_AB_MERGE_C R0, R60, R61, RZ ;  /* 0x0000003d3c00723e */ /* 0x000fe400048060ff */
[----:B------:R-:W-:-:S05]  /*976e0*/  F2FP.SATFINITE.E5M2.F32.PACK_AB_MERGE_C R3, R46, R47, RZ ;  /* 0x0000002f2e03723e */ /* 0x000fca00048060ff */
[----:B------:R1:W-:Y:S01]  /*976f0*/  STL [R1+0x3a3c], R3 ;  /* 0x003a3c0301007387 */ /* 0x0003e20000100800 */
[----:B------:R-:W-:-:S03]  /*97700*/  F2FP.SATFINITE.E5M2.F32.PACK_AB_MERGE_C R55, R44, R45, RZ ;  /* 0x0000002d2c37723e */ /* 0x000fc600048060ff */
[----:B------:R2:W-:Y:S01]  /*97710*/  STL [R1+0x1354], R0 ;  /* 0x0013540001007387 */ /* 0x0005e20000100800 */
[----:B-1----:R-:W-:-:S03]  /*97720*/  F2FP.SATFINITE.E5M2.F32.PACK_AB_MERGE_C R3, R42, R43, RZ ;  /* 0x0000002b2a03723e */ /* 0x002fc600048060ff */
[----:B------:R-:W-:Y:S01]  /*97730*/  STL [R1+0x3a1c], R55 ;  /* 0x003a1c3701007387 */ /* 0x000fe20000100800 */
[----:B------:R-:W-:-:S03]  /*97740*/  F2FP.SATFINITE.E5M2.F32.PACK_AB_MERGE_C R2, R40, R41, RZ ;  /* 0x000000292802723e */ /* 0x000fc600048060ff */
[----:B------:R1:W-:Y:S04]  /*97750*/  STL [R1+0x16c], R3 ;  /* 0x00016c0301007387 */ /* 0x0003e80000100800 */
[----:B------:R3:W-:Y:S01]  /*97760*/  STL [R1+0x228], R2 ;  /* 0x0002280201007387 */ /* 0x0007e20000100800 */
[----:B--2---:R-:W-:-:S05]  /*97770*/  F2FP.SATFINITE.E5M2.F32.PACK_AB_MERGE_C R0, R37, R38, RZ ;  /* 0x000000262500723e */ /* 0x004fca00048060ff */
[----:B------:R2:W-:Y:S01]  /*97780*/  STL [R1+0x114], R0 ;  /* 0x0001140001007387 */ /* 0x0005e20000100800 */
[----:B-1----:R-:W-:Y:S02]  /*97790*/  F2FP.SATFINITE.E5M2.F32.PACK_AB_MERGE_C R3, R35, R36, RZ ;  /* 0x000000242303723e */ /* 0x002fe400048060ff */
[----:B---3--:R-:W-:-:S03]  /*977a0*/  F2FP.SATFINITE.E5M2.F32.PACK_AB_MERGE_C R2, R33, R34, RZ ;  /* 0x000000222102723e */ /* 0x008fc600048060ff */
        /* <DEDUP_REMOVED lines=12> */
[----:B------:R-:W-:Y:S04]  /*97870*/  STL [R1+0x1fc], R3 ;  /* 0x0001fc0301007387 */ /* 0x000fe80000100800 */
[----:B------:R-:W-:Y:S01]  /*97880*/  STL [R1+0x74], R2 ;  /* 0x0000740201007387 */ /* 0x000fe20000100800 */
[----:B--2---:R-:W-:Y:S02]  /*97890*/  F2FP.SATFINITE.E5M2.F32.PACK_AB_MERGE_C R0, R12, R13, RZ ;  /* 0x0000000d0c00723e */ /* 0x004fe400048060ff */
[----:B------:R-:W-:-:S05]  /*978a0*/  F2FP.SATFINITE.E5M2.F32.PACK_AB_MERGE_C R37, R10, R11, RZ ;  /* 0x0000000b0a25723e */ /* 0x000fca00048060ff */
[----:B------:R-:W-:Y:S04]  /*978b0*/  STL [R1+0x3aa4], R37 ;  /* 0x003aa42501007387 */ /* 0x000fe80000100800 */
[----:B------:R1:W-:Y:S04]  /*978c0*/  STL [R1+0x27c], R0 ;  /* 0x00027c0001007387 */ /* 0x0003e80000100800 */
[----:B------:R-:W2:Y:S04]  /*978d0*/  LDL.LU R7, [R1+0xc90] ;  /* 0x000c900001077983 */ /* 0x000ea80000300800 */
[----:B------:R-:W2:Y:S01]  /*978e0*/  LDL.LU R13, [R1+0xc94] ;  /* 0x000c9400010d7983 */ /* 0x000ea20000300800 */
[----:B-1----:R-:W-:-:S05]  /*978f0*/  F2FP.SATFINITE.E5M2.F32.PACK_AB_MERGE_C R0, R8, R9, RZ ;  /* 0x000000090800723e */ /* 0x002fca00048060ff */
[----:B------:R1:W-:Y:S04]  /*97900*/  STL [R1+0x1d4], R0 ;  /* 0x0001d40001007387 */ /* 0x0003e80000100800 */
        /* <DEDUP_REMOVED lines=58> */
[----:B--2---:R-:W-:-:S03]  /*97cb0*/  F2FP.SATFINITE.E5M2.F32.PACK_AB_MERGE_C R13, R13, R7, RZ ;  /* 0x000000070d0d723e */ /* 0x004fc600048060ff */
[----:B------:R-:W2:Y:S04]  /*97cc0*/  LDL.LU R7, [R1+0x3b1c] ;  /* 0x003b1c0001077983 */ /* 0x000ea80000300800 */
[----:B------:R3:W-:Y:S02]  /*97cd0*/  STL [R1+0x3aa8], R13 ;  /* 0x003aa80d01007387 */ /* 0x0007e40000100800 */
[----:B---3--:R-:W-:Y:S02]  /*97ce0*/  F2FP.SATFINITE.E5M2.F32.PACK_AB_MERGE_C R13, R55, R37, RZ ;  /* 0x00000025370d723e */ /* 0x008fe400048060ff */
[----:B----4-:R-:W-:-:S03]  /*97cf0*/  F2FP.SATFINITE.E5M2.F32.PACK_AB_MERGE_C R37, R48, R3, RZ ;  /* 0x000000033025723e */ /* 0x010fc600048060ff */
[----:B------:R1:W-:Y:S01]  /*97d00*/  STL [R1+0x270], R13 ;  /* 0x0002700d01007387 */ /* 0x0003e20000100800 */
[----:B------:R-:W-:-:S03]  /*97d10*/  F2FP.SATFINITE.E5M2.F32.PACK_AB_MERGE_C R3, R15, R31, RZ ;  /* 0x0000001f0f03723e */ /* 0x000fc600048060ff */
[----:B------:R-:W-:Y:S04]  /*97d20*/  STL [R1+0x108], R37 ;  /* 0x0001082501007387 */ /* 0x000fe80000100800 */
[----:B------:R3:W-:Y:S01]  /*97d30*/  STL [R1+0xe4], R3 ;  /* 0x0000e40301007387 */ /* 0x0007e20000100800 */
[----:B-1----:R-:W-:Y:S02]  /*97d40*/  F2FP.SATFINITE.E5M2.F32.PACK_AB_MERGE_C R13, R24, R39, RZ ;  /* 0x00000027180d723e */ /* 0x002fe400048060ff */
[----:B------:R-:W-:-:S03]  /*97d50*/  F2FP.SATFINITE.E5M2.F32.PACK_AB_MERGE_C R2, R50, R2, RZ ;  /* 0x000000023202723e */ /* 0x000fc600048060ff */
[----:B------:R-:W-:Y:S01]  /*97d60*/  STL [R1+0x140], R13 ;  /* 0x0001400d01007387 */ /* 0x000fe20000100800 */
[----:B---3--:R-:W-:-:S03]  /*97d70*/  F2FP.SATFINITE.E5M2.F32.PACK_AB_MERGE_C R3, R4, R49, RZ ;  /* 0x000000310403723e */ /* 0x008fc600048060ff */
[----:B------:R1:W-:Y:S04]  /*97d80*/  STL [R1+0x13c], R2 ;  /* 0x00013c0201007387 */ /* 0x0003e80000100800 */
[----:B------:R3:W-:Y:S01]  /*97d90*/  STL [R1+0x15c], R3 ;  /* 0x00015c0301007387 */ /* 0x0007e20000100800 */
[----:B------:R-:W-:Y:S02]  /*97da0*/  F2FP.SATFINITE.E5M2.F32.PACK_AB_MERGE_C R4, R57, R56, RZ ;  /* 0x000000383904723e */ /* 0x000fe400048060ff */
[----:B-1----:R-:W-:-:S03]  /*97db0*/  F2FP.SATFINITE.E5M2.F32.PACK_AB_MERGE_C R2, R52, R22, RZ ;  /* 0x000000163402723e */ /* 0x002fc600048060ff */
[----:B------:R1:W-:Y:S01]  /*97dc0*/  STL [R1+0x158], R4 ;  /* 0x0001580401007387 */ /* 0x0003e20000100800 */
[----:B---3--:R-:W-:-:S03]  /*97dd0*/  F2FP.SATFINITE.E5M2.F32.PACK_AB_MERGE_C R3, R6, R53, RZ ;  /* 0x000000350603723e */ /* 0x008fc600048060ff */
[----:B------:R3:W-:Y:S04]  /*97de0*/  STL [R1+0x1334], R2 ;  /* 0x0013340201007387 */ /* 0x0007e80000100800 */
[----:B------:R4:W-:Y:S01]  /*97df0*/  STL [R1+0x1328], R3 ;  /* 0x0013280301007387 */ /* 0x0009e20000100800 */
[----:B-1----:R-:W-:Y:S02]  /*97e00*/  F2FP.SATFINITE.E5M2.F32.PACK_AB_MERGE_C R4, R20, R5, RZ ;  /* 0x000000051404723e */ /* 0x002fe400048060ff */
[----:B---3--:R-:W-:-:S03]  /*97e10*/  F2FP.SATFINITE.E5M2.F32.PACK_AB_MERGE_C R2, R54, R21, RZ ;  /* 0x000000153602723e */ /* 0x008fc600048060ff */
[----:B------:R-:W-:Y:S01]  /*97e20*/  STL [R1+0x13d0], R4 ;  /* 0x0013d00401007387 */ /* 0x000fe20000100800 */
[----:B----4-:R-:W-:-:S03]  /*97e30*/  F2FP.SATFINITE.E5M2.F32.PACK_AB_MERGE_C R3, R58, R51, RZ ;  /* 0x000000333a03723e */ /* 0x010fc600048060ff */
[----:B------:R1:W-:Y:S01]  /*97e40*/  STL [R1+0x13c8], R2 ;  /* 0x0013c80201007387 */ /* 0x0003e20000100800 */
[----:B------:R-:W-:-:S03]  /*97e50*/  F2FP.SATFINITE.E5M2.F32.PACK_AB_MERGE_C R0, R0, R59, RZ ;  /* 0x0000003b0000723e */ /* 0x000fc600048060ff */
[----:B------:R-:W-:Y:S04]  /*97e60*/  STL [R1+0x136c], R3 ;  /* 0x00136c0301007387 */ /* 0x000fe80000100800 */
[----:B------:R3:W-:Y:S01]  /*97e70*/  STL [R1+0x137c], R0 ;  /* 0x00137c0001007387 */ /* 0x0007e20000100800 */
[----:B-1----:R-:W-:-:S05]  /*97e80*/  F2FP.SATFINITE.E5M2.F32.PACK_AB_MERGE_C R2, R60, R61, RZ ;  /* 0x0000003d3c02723e */ /* 0x002fca00048060ff */
[----:B------:R-:W-:Y:S01]  /*97e90*/  STL [R1+0x2b0], R2 ;  /* 0x0002b00201007387 */ /* 0x000fe20000100800 */
[----:B---3--:R-:W-:Y:S02]  /*97ea0*/  F2FP.SATFINITE.E5M2.F32.PACK_AB_MERGE_C R0, R44, R45, RZ ;  /* 0x0000002d2c00723e */ /* 0x008fe400048060ff */
[----:B------:R-:W-:-:S05]  /*97eb0*/  F2FP.SATFINITE.E5M2.F32.PACK_AB_MERGE_C R3, R42, R43, RZ ;  /* 0x0000002b2a03723e */ /* 0x000fca00048060ff */
[----:B------:R-:W-:Y:S01]  /*97ec0*/  STL [R1+0x3a44], R3 ;  /* 0x003a440301007387 */ /* 0x000fe20000100800 */
[----:B------:R-:W-:-:S03]  /*97ed0*/  F2FP.SATFINITE.E5M2.F32.PACK_AB_MERGE_C R55, R40, R41, RZ ;  /* 0x000000292837723e */ /* 0x000fc600048060ff */
[----:B------:R1:W-:Y:S04]  /*97ee0*/  STL [R1+0x148], R0 ;  /* 0x0001480001007387 */ /* 0x0003e80000100800 */
[----:B------:R-:W-:Y:S01]  /*97ef0*/  STL [R1+0x3a60], R55 ;  /* 0x003a603701007387 */ /* 0x000fe20000100800 */
[----:B-1----:R-:W-:Y:S02]  /*97f00*/  F2FP.SATFINITE.E5M2.F32.PACK_AB_MERGE_C R0, R36, R38, RZ ;  /* 0x000000262400723e */ /* 0x002fe400048060ff */
[----:B------:R-:W-:-:S03]  /*97f10*/  F2FP.SATFINITE.E5M2.F32.PACK_AB_MERGE_C R3, R34, R35, RZ ;  /* 0x000000232203723e */ /* 0x000fc600048060ff */
[----:B------:R1:W-:Y:S01]  /*97f20*/  STL [R1+0x10c], R0 ;  /* 0x00010c0001007387 */ /* 0x0003e20000100800 */
[----:B------:R-:W-:-:S03]  /*97f30*/  F2FP.SATFINITE.E5M2.F32.PACK_AB_MERGE_C R2, R32, R33, RZ ;  /* 0x000000212002723e */ /* 0x000fc600048060ff */
[----:B------:R3:W-:Y:S04]  /*97f40*/  STL [R1+0xf8], R3 ;  /* 0x0000f80301007387 */ /* 0x0007e80000100800 */
[----:B------:R4:W-:Y:S01]  /*97f50*/  STL [R1+0xe8], R2 ;  /* 0x0000e80201007387 */ /* 0x0009e20000100800 */
[----:B-1----:R-:W-:-:S05]  /*97f60*/  F2FP.SATFINITE.E5M2.F32.PACK_AB_MERGE_C R0, R29, R30, RZ ;  /* 0x0000001e1d00723e */ /* 0x002fca00048060ff */
[----:B------:R1:W-:Y:S01]  /*97f70*/  STL [R1+0x9c], R0 ;  /* 0x00009c0001007387 */ /* 0x0003e20000100800 */
[----:B---3--:R-:W-:Y:S02]  /*97f80*/  F2FP.SATFINITE.E5M2.F32.PACK_AB_MERGE_C R3, R27, R28, RZ ;  /* 0x0000001c1b03723e */ /* 0x008fe400048060ff */
[----:B----4-:R-:W-:-:S03]  /*97f90*/  F2FP.SATFINITE.E5M2.F32.PACK_AB_MERGE_C R2, R25, R26, RZ ;  /* 0x0000001a1902723e */ /* 0x010fc600048060ff */
[----:B------:R3:W-:Y:S04]  /*97fa0*/  STL [R1+0xb0], R3 ;  /* 0x0000b00301007387 */ /* 0x0007e80000100800 */
[----:B------:R4:W-:Y:S01]  /*97fb0*/  STL [R1+0x88], R2 ;  /* 0x0000880201007387 */ /* 0x0009e20000100800 */
[----:B-1----:R-:W-:-:S05]  /*97fc0*/  F2FP.SATFINITE.E5M2.F32.PACK_AB_MERGE_C R0, R18, R19, RZ ;  /* 0x000000131200723e */ /* 0x002fca00048060ff */
[----:B------:R1:W-:Y:S01]  /*97fd0*/  STL [R1+0x90], R0 ;  /* 0x0000900001007387 */ /* 0x0003e20000100800 */
[----:B---3--:R-:W-:Y:S02]  /*97fe0*/  F2FP.SATFINITE.E5M2.F32.PACK_AB_MERGE_C R3, R16, R17, RZ ;  /* 0x000000111003723e */ /* 0x008fe400048060ff */
[----:B----4-:R-:W-:-:S03]  /*97ff0*/  F2FP.SATFINITE.E5M2.F32.PACK_AB_MERGE_C R2, R12, R14, RZ ;  /* 0x0000000e0c02723e */ /* 0x010fc600048060ff */
[----:B------:R-:W-:Y:S04]  /*98000*/  STL [R1+0x68], R3 ;  /* 0x0000680301007387 */ /* 0x000fe80000100800 */
[----:B------:R-:W-:Y:S01]  /*98010*/  STL [R1+0x78], R2 ;  /* 0x0000780201007387 */ /* 0x000fe20000100800 */
[----:B-1----:R-:W-:-:S03]  /*98020*/  F2FP.SATFINITE.E5M2.F32.PACK_AB_MERGE_C R0, R10, R11, RZ ;  /* 0x0000000b0a00723e */ /* 0x002fc600048060ff */
[----:B------:R-:W3:Y:S04]  /*98030*/  LDL.LU R56, [R1+0x900] ;  /* 0x0009000001387983 */ /* 0x000ee80000300800 */
[----:B------:R1:W-:Y:S04]  /*98040*/  STL [R1+0x54], R0 ;  /* 0x0000540001007387 */ /* 0x0003e80000100800 */
[----:B------:R-:W3:Y:S04]  /*98050*/  LDL.LU R19, [R1+0x904] ;  /* 0x0009040001137983 */ /* 0x000ee80000300800 */
        /* <DEDUP_REMOVED lines=12> */
[----:B------:R-:W-:-:S03]  /*98120*/  F2FP.SATFINITE.E5M2.F32.PACK_AB_MERGE_C R20, R46, R47, RZ ;  /* 0x0000002f2e14723e */ /* 0x000fc600048060ff */
        /* <DEDUP_REMOVED lines=29> */
[----:B------:R-:W2:Y:S04]  /*98300*/  LDL.LU R9, [R1+0x878] ;  /* 0x0008780001097983 */ /* 0x000ea80000300800 */
[----:B------:R-:W2:Y:S04]  /*98310*/  LDL.LU R8, [R1+0x87c] ;  /* 0x00087c0001087983 */ /* 0x000ea80000300800 */
[----:B------:R-:W-:Y:S01]  /*98320*/  STL [R1+0x3aac], R54 ;  /* 0x003aac3601007387 */ /* 0x000fe20000100800 */
[----:B---3--:R-:W-:-:S02]  /*98330*/  F2FP.SATFINITE.E5M2.F32.PACK_AB_MERGE_C R19, R19, R56, RZ ;  /* 0x000000381313723e */ /* 0x008fc400048060ff */
[----:B----4-:R-:W-:-:S03]  /*98340*/  F2FP.SATFINITE.E5M2.F32.PACK_AB_MERGE_C R28, R28, R57, RZ ;  /* 0x000000391c1c723e */ /* 0x010fc600048060ff */
[----:B------:R-:W-:Y:S01]  /*98350*/  STL [R1+0x3ab0], R19 ;  /* 0x003ab01301007387 */ /* 0x000fe20000100800 */
[----:B--2---:R-:W-:-:S03]  /*98360*/  F2FP.SATFINITE.E5M2.F32.PACK_AB_MERGE_C R16, R16, R22, RZ ;  /* 0x000000161010723e */ /* 0x004fc600048060ff */
[----:B------:R-:W-:Y:S01]  /*98370*/  STL [R1+0x3ab4], R28 ;  /* 0x003ab41c01007387 */ /* 0x000fe20000100800 */
[----:B------:R-:W-:-:S03]  /*98380*/  F2FP.SATFINITE.E5M2.F32.PACK_AB_MERGE_C R30, R30, R52, RZ ;  /* 0x000000341e1e723e */ /* 0x000fc600048060ff */
[----:B------:R-:W-:Y:S04]  /*98390*/  STL [R1+0x3ab8], R16 ;  /* 0x003ab81001007387 */ /* 0x000fe80000100800 */
[----:B------:R-:W-:Y:S01]  /*983a0*/  STL [R1+0x3abc], R30 ;  /* 0x003abc1e01007387 */ /* 0x000fe20000100800 */
[----:B------:R-:W-:Y:S02]  /*983b0*/  F2FP.SATFINITE.E5M2.F32.PACK_AB_MERGE_C R2, R6, R53, RZ ;  /* 0x000000350602723e */ /* 0x000fe400048060ff */
[----:B------:R-:W-:-:S05]  /*983c0*/  F2FP.SATFINITE.E5M2.F32.PACK_AB_MERGE_C R24, R21, R5, RZ ;  /* 0x000000051518723e */ /* 0x000fca00048060ff */
[----:B------:R-:W-:Y:S04]  /*983d0*/  STL [R1+0x3a78], R24 ;  /* 0x003a781801007387 */ /* 0x000fe80000100800 */
[----:B------:R1:W-:Y:S01]  /*983e0*/  STL [R1+0x8c], R2 ;  /* 0x00008c0201007387 */ /* 0x0003e20000100800 */
[----:B------:R-:W-:Y:S02]  /*983f0*/  F2FP.SATFINITE.E5M2.F32.PACK_AB_MERGE_C R0, R0, R59, RZ ;  /* 0x0000003b0000723e */ /* 0x000fe400048060ff */
[----:B-1----:R-:W-:Y:S02]  /*98400*/  F2FP.SATFINITE.E5M2.F32.PACK_AB_MERGE_C R2, R58, R51, RZ ;  /* 0x000000333a02723e */ /* 0x002fe400048060ff */
[----:B------:R-:W-:-:S03]  /*98410*/  F2FP.SATFINITE.E5M2.F32.PACK_AB_MERGE_C R53, R60, R61, RZ ;  /* 0x0000003d3c35723e */ /* 0x000fc600048060ff */
[----:B------:R1:W-:Y:S04]  /*98420*/  STL [R1+0x3a68], R2 ;  /* 0x003a680201007387 */ /* 0x0003e80000100800 */
[----:B------:R-:W-:Y:S01]  /*98430*/  STL [R1+0x3a4c], R53 ;  /* 0x003a4c3501007387 */ /* 0x000fe20000100800 */
[----:B------:R-:W-:-:S03]  /*98440*/  F2FP.SATFINITE.E5M2.F32.PACK_AB_MERGE_C R50, R46, R47, RZ ;  /* 0x0000002f2e32723e */ /* 0x000fc600048060ff */
[----:B------:R2:W-:Y:S01]  /*98450*/  STL [R1+0xac], R0 ;  /* 0x0000ac0001007387 */ /* 0x0005e20000100800 */
[----:B------:R-:W-:-:S03]  /*98460*/  F2FP.SATFINITE.E5M2.F32.PACK_AB_MERGE_C R3, R44, R45, RZ ;  /* 0x0000002d2c03723e */ /* 0x000fc600048060ff */
[----:B------:R-:W-:Y:S01]  /*98470*/  STL [R1+0x3a50], R50 ;  /* 0x003a503201007387 */ /* 0x000fe20000100800 */
[----:B-1----:R-:W-:-:S03]  /*98480*/  F2FP.SATFINITE.E5M2.F32.PACK_AB_MERGE_C R2, R42, R43, RZ ;  /* 0x0000002b2a02723e */ /* 0x002fc600048060ff */
        /* <DEDUP_REMOVED lines=16> */
[----:B------:R-:W-:Y:S01]  /*98590*/  STL.64 [R1+0x3930], R20 ;  /* 0x0039301401007387 */ /* 0x000fe20000100a00 */
[----:B------:R-:W-:-:S03]  /*985a0*/  F2FP.SATFINITE.E5M2.F32.PACK_AB_MERGE_C R48, R10, R11, RZ ;  /* 0x0000000b0a30723e */ /* 0x000fc600048060ff */
[----:B------:R1:W-:Y:S04]  /*985b0*/  STL [R1+0xb8], R0 ;  /* 0x0000b80001007387 */ /* 0x0003e80000100800 */
[----:B------:R-:W-:Y:S04]  /*985c0*/  STL [R1+0x3a54], R48 ;  /* 0x003a543001007387 */ /* 0x000fe80000100800 */
[----:B------:R-:W2:Y:S01]  /*985d0*/  LDL.LU R56, [R1+0x860] ;  /* 0x0008600001387983 */ /* 0x000ea20000300800 */
[----:B-1----:R-:W-:-:S03]  /*985e0*/  F2FP.SATFINITE.E5M2.F32.PACK_AB_MERGE_C R0, R8, R9, RZ ;  /* 0x000000090800723e */ /* 0x002fc600048060ff */
[----:B------:R-:W2:Y:S04]  /*985f0*/  LDL.LU R57, [R1+0x864] ;  /* 0x0008640001397983 */ /* 0x000ea80000300800 */
        /* <DEDUP_REMOVED lines=37> */
[----:B--2---:R-:W-:-:S05]  /*98850*/  F2FP.SATFINITE.E5M2.F32.PACK_AB_MERGE_C R49, R57, R56, RZ ;  /* 0x000000383931723e */ /* 0x004fca00048060ff */
[----:B------:R-:W-:Y:S01]  /*98860*/  STL [R1+0x3a74], R49 ;  /* 0x003a743101007387 */ /* 0x000fe20000100800 */
[----:B---3--:R-:W-:-:S03]  /*98870*/  F2FP.SATFINITE.E5M2.F32.PACK_AB_MERGE_C R2, R8, R9, RZ ;  /* 0x000000090802723e */ /* 0x008fc600048060ff */
[----:B------:R-:W2:Y:S04]  /*98880*/  LDL.LU R9, [R1+0x3d8] ;  /* 0x0003d80001097983 */ /* 0x000ea80000300800 */
[----:B------:R-:W2:Y:S01]  /*98890*/  LDL.LU R8, [R1+0x3dc] ;  /* 0x0003dc0001087983 */ /* 0x000ea20000300800 */
[----:B----4-:R-:W-:-:S03]  /*988a0*/  F2FP.SATFINITE.E5M2.F32.PACK_AB_MERGE_C R24, R52, R22, RZ ;  /* 0x000000163418723e */ /* 0x010fc600048060ff */
[----:B------:R1:W-:Y:S04]  /*988b0*/  STL [R1+0x278], R2 ;  /* 0x0002780201007387 */ /* 0x0003e80000100800 */
[----:B------:R-:W-:Y:S01]  /*988c0*/  STL [R1+0x3a84], R24 ;  /* 0x003a841801007387 */ /* 0x000fe20000100800 */
[----:B------:R-:W-:Y:S02]  /*988d0*/  F2FP.SATFINITE.E5M2.F32.PACK_AB_MERGE_C R4, R58, R51, RZ ;  /* 0x000000333a04723e */ /* 0x000fe400048060ff */
[----:B-1----:R-:W-:-:S03]  /*988e0*/  F2FP.SATFINITE.E5M2.F32.PACK_AB_MERGE_C R2, R5, R6, RZ ;  /* 0x000000060502723e */ /* 0x002fc600048060ff */
[----:B------:R1:W-:Y:S01]  /*988f0*/  STL [R1+0x3a88], R4 ;  /* 0x003a880401007387 */ /* 0x0003e20000100800 */
[----:B------:R-:W-:-:S03]  /*98900*/  F2FP.SATFINITE.E5M2.F32.PACK_AB_MERGE_C R0, R0, R59, RZ ;  /* 0x0000003b0000723e */ /* 0x000fc600048060ff */
[----:B------:R-:W-:Y:S01]  /*98910*/  STL [R1+0x1f4], R2 ;  /* 0x0001f40201007387 */ /* 0x000fe20000100800 */
[----:B-1----:R-:W-:-:S05]  /*98920*/  F2FP.SATFINITE.E5M2.F32.PACK_AB_MERGE_C R4, R60, R61, RZ ;  /* 0x0000003d3c04723e */ /* 0x002fca00048060ff */
[----:B------:R1:W-:Y:S04]  /*98930*/  STL [R1+0x3a8c], R4 ;  /* 0x003a8c0401007387 */ /* 0x0003e80000100800 */
[----:B------:R3:W-:Y:S01]  /*98940*/  STL [R1+0x26c], R0 ;  /* 0x00026c0001007387 */ /* 0x0007e20000100800 */
[----:B-1----:R-:W-:Y:S02]  /*98950*/  F2FP.SATFINITE.E5M2.F32.PACK_AB_MERGE_C R4, R44, R45, RZ ;  /* 0x0000002d2c04723e */ /* 0x002fe400048060ff */
[----:B---3--:R-:W-:-:S03]  /*98960*/  F2FP.SATFINITE.E5M2.F32.PACK_AB_MERGE_C R0, R46, R47, RZ ;  /* 0x0000002f2e00723e */ /* 0x008fc600048060ff */
[----:B------:R-:W-:Y:S04]  /*98970*/  STL [R1+0x3ac0], R4 ;  /* 0x003ac00401007387 */ /* 0x000fe80000100800 */
[----:B------:R1:W-:Y:S01]  /*98980*/  STL [R1+0x18c], R0 ;  /* 0x00018c0001007387 */ /* 0x0003e20000100800 */
[----:B------:R-:W-:Y:S02]  /*98990*/  F2FP.SATFINITE.E5M2.F32.PACK_AB_MERGE_C R34, R34, R41, RZ ;  /* 0x000000292222723e */ /* 0x000fe400048060ff */
[----:B-1----:R-:W-:-:S03]  /*989a0*/  F2FP.SATFINITE.E5M2.F32.PACK_AB_MERGE_C R0, R42, R43, RZ ;  /* 0x0000002b2a00723e */ /* 0x002fc600048060ff */
        /* <DEDUP_REMOVED lines=8> */
[----:B------:R-:W-:Y:S01]  /*98a30*/  STL [R1+0x3a7c], R49 ;  /* 0x003a7c3101007387 */ /* 0x000fe20000100800 */
[----:B------:R-:W-:-:S03]  /*98a40*/  F2FP.SATFINITE.E5M2.F32.PACK_AB_MERGE_C R2, R26, R27, RZ ;  /* 0x0000001b1a02723e */ /* 0x000fc600048060ff */
[----:B------:R1:W-:Y:S04]  /*98a50*/  STL [R1+0x250], R0 ;  /* 0x0002500001007387 */ /* 0x0003e80000100800 */
[----:B------:R-:W-:Y:S01]  /*98a60*/  STL [R1+0x28], R2 ;  /* 0x0000280201007387 */ /* 0x000fe20000100800 */
[----:B-1----:R-:W-:Y:S02]  /*98a70*/  F2FP.SATFINITE.E5M2.F32.PACK_AB_MERGE_C R0, R17, R25, RZ ;  /* 0x000000191100723e */ /* 0x002fe400048060ff */
[----:B------:R-:W-:Y:S02]  /*98a80*/  F2FP.SATFINITE.E5M2.F32.PACK_AB_MERGE_C R55, R10, R11, RZ ;  /* 0x0000000b0a37723e */ /* 0x000fe400048060ff */
[----:B------:R-:W3:Y:S04]  /*98a90*/  LDL.LU R11, [R1+0x3e0] ;  /* 0x0003e000010b7983 */ /* 0x000ee80000300800 */
[----:B------:R1:W-:Y:S04]  /*98aa0*/  STL [R1+0x38], R0 ;  /* 0x0000380001007387 */ /* 0x0003e80000100800 */
[----:B------:R-:W3:Y:S01]  /*98ab0*/  LDL.LU R10, [R1+0x3e4] ;  /* 0x0003e400010a7983 */ /* 0x000ee20000300800 */
[----:B------:R-:W-:-:S03]  /*98ac0*/  F2FP.SATFINITE.E5M2.F32.PACK_AB_MERGE_C R50, R12, R14, RZ ;  /* 0x0000000e0c32723e */ /* 0x000fc600048060ff */
[----:B------:R-:W-:Y:S04]  /*98ad0*/  STL [R1+0x3a6c], R55 ;  /* 0x003a6c3701007387 */ /* 0x000fe80000100800 */
[----:B------:R-:W-:Y:S01]  /*98ae0*/  STL [R1+0x3a58], R50 ;  /* 0x003a583201007387 */ /* 0x000fe20000100800 */
[----:B--2---:R-:W-:-:S03]  /*98af0*/  F2FP.SATFINITE.E5M2.F32.PACK_AB_MERGE_C R53, R8, R9, RZ ;  /* 0x000000090835723e */ /* 0x004fc600048060ff */
[----:B------:R-:W2:Y:S04]  /*98b00*/  LDL.LU R9, [R1+0x3e8] ;  /* 0x0003e80001097983 */ /* 0x000ea80000300800 */
[----:B------:R-:W2:Y:S04]  /*98b10*/  LDL.LU R8, [R1+0x3ec] ;  /* 0x0003ec0001087983 */ /* 0x000ea80000300800 */
        /* <DEDUP_REMOVED lines=25> */
[----:B------:R-:W4:Y:S04]  /*98cb0*/  LDL.LU R25, [R1+0x450] ;  /* 0x0004500001197983 */ /* 0x000f280000300800 */
[----:B------:R-:W4:Y:S01]  /*98cc0*/  LDL.LU R17, [R1+0x454] ;  /* 0x0004540001117983 */ /* 0x000f220000300800 */
[----:B---3--:R-:W-:-:S05]  /*98cd0*/  F2FP.SATFINITE.E5M2.F32.PACK_AB_MERGE_C R2, R10, R11, RZ ;  /* 0x0000000b0a02723e */ /* 0x008fca00048060ff */
[----:B------:R2:W-:Y:S04]  /*98ce0*/  STL [R1+0x1284], R2 ;  /* 0x0012840201007387 */ /* 0x0005e80000100800 */
[----:B------:R-:W3:Y:S04]  /*98cf0*/  LDL.LU R14, [R1+0x458] ;  /* 0x00045800010e7983 */ /* 0x000ee80000300800 */
[----:B------:R-:W3:Y:S04]  /*98d00*/  LDL.LU R12, [R1+0x45c] ;  /* 0x00045c00010c7983 */ /* 0x000ee80000300800 */
[----:B------:R-:W3:Y:S04]  /*98d10*/  LDL.LU R11, [R1+0x460] ;  /* 0x00046000010b7983 */ /* 0x000ee80000300800 */
[----:B------:R-:W3:Y:S01]  /*98d20*/  LDL.LU R10, [R1+0x464] ;  /* 0x00046400010a7983 */ /* 0x000ee20000300800 */
[----:B--2---:R-:W-:-:S03]  /*98d30*/  F2FP.SATFINITE.E5M2.F32.PACK_AB_MERGE_C R2, R8, R9, RZ ;  /* 0x000000090802723e */ /* 0x004fc600048060ff */
[----:B------:R-:W2:Y:S04]  /*98d40*/  LDL.LU R9, [R1+0x468] ;  /* 0x0004680001097983 */ /* 0x000ea80000300800 */
[----:B------:R-:W2:Y:S01]  /*98d50*/  LDL.LU R8, [R1+0x46c] ;  /* 0x00046c0001087983 */ /* 0x000ea20000300800 */
[----:B----4-:R-:W-:-:S03]  /*98d60*/  F2FP.SATFINITE.E5M2.F32.PACK_AB_MERGE_C R4, R5, R6, RZ ;  /* 0x000000060504723e */ /* 0x010fc600048060ff */
[----:B------:R1:W-:Y:S01]  /*98d70*/  STL [R1+0x1278], R2 ;  /* 0x0012780201007387 */ /* 0x0003e20000100800 */
[----:B------:R-:W-:-:S03]  /*98d80*/  F2FP.SATFINITE.E5M2.F32.PACK_AB_MERGE_C R3, R58, R51, RZ ;  /* 0x000000333a03723e */ /* 0x000fc600048060ff */
[----:B------:R-:W-:Y:S01]  /*98d90*/  STL [R1+0x1324], R4 ;  /* 0x0013240401007387 */ /* 0x000fe20000100800 */
[----:B-1----:R-:W-:-:S03]  /*98da0*/  F2FP.SATFINITE.E5M2.F32.PACK_AB_MERGE_C R2, R0, R59, RZ ;  /* 0x0000003b0002723e */ /* 0x002fc600048060ff */
[----:B------:R-:W-:Y:S04]  /*98db0*/  STL [R1+0x1320], R3 ;  /* 0x0013200301007387 */ /* 0x000fe80000100800 */
[----:B------:R1:W-:Y:S01]  /*98dc0*/  STL [R1+0x12c0], R2 ;  /* 0x0012c00201007387 */ /* 0x0003e20000100800 */
[----:B------:R-:W-:Y:S02]  /*98dd0*/  F2FP.SATFINITE.E5M2.F32.PACK_AB_MERGE_C R0, R60, R61, RZ ;  /* 0x0000003d3c00723e */ /* 0x000fe400048060ff */
[----:B------:R-:W-:-:S05]  /*98de0*/  F2FP.SATFINITE.E5M2.F32.PACK_AB_MERGE_C R6, R46, R47, RZ ;  /* 0x0000002f2e06723e */ /* 0x000fca00048060ff */
[----:B------:R-:W-:Y:S01]  /*98df0*/  STL.64 [R1+0x3960], R6 ;  /* 0x0039600601007387 */ /* 0x000fe20000100a00 */
[----:B-1----:R-:W-:-:S03]  /*98e00*/  F2FP.SATFINITE.E5M2.F32.PACK_AB_MERGE_C R2, R44, R45, RZ ;  /* 0x0000002d2c02723e */ /* 0x002fc600048060ff */
[----:B------:R1:W-:Y:S04]  /*98e10*/  STL [R1+0x12d4], R0 ;  /* 0x0012d40001007387 */ /* 0x0003e80000100800 */
[----:B------:R4:W-:Y:S01]  /*98e20*/  STL [R1+0x280], R2 ;  /* 0x0002800201007387 */ /* 0x0009e20000100800 */
[----:B-1----:R-:W-:Y:S02]  /*98e30*/  F2FP.SATFINITE.E5M2.F32.PACK_AB_MERGE_C R0, R42, R43, RZ ;  /* 0x0000002b2a00723e */ /* 0x002fe400048060ff */
[----:B------:R-:W-:-:S05]  /*98e40*/  F2FP.SATFINITE.E5M2.F32.PACK_AB_MERGE_C R5, R40, R41, RZ ;  /* 0x000000292805723e */ /* 0x000fca00048060ff */
[----:B------:R-:W-:Y:S01]  /*98e50*/  STL [R1+0x3ad0], R5 ;  /* 0x003ad00501007387 */ /* 0x000fe20000100800 */
[----:B------:R-:W-:-:S03]  /*98e60*/  F2FP.SATFINITE.E5M2.F32.PACK_AB_MERGE_C R50, R36, R38, RZ ;  /* 0x000000262432723e */ /* 0x000fc600048060ff */
[----:B------:R1:W-:Y:S01]  /*98e70*/  STL [R1+0x44], R0 ;  /* 0x0000440001007387 */ /* 0x0003e20000100800 */
[----:B------:R-:W-:-:S03]  /*98e80*/  F2FP.SATFINITE.E5M2.F32.PACK_AB_MERGE_C R48, R33, R35, RZ ;  /* 0x000000232130723e */ /* 0x000fc600048060ff */
[----:B------:R-:W-:Y:S01]  /*98e90*/  STL [R1+0x3ad4], R50 ;  /* 0x003ad43201007387 */ /* 0x000fe20000100800 */
[----:B------:R-:W-:-:S03]  /*98ea0*/  F2FP.SATFINITE.E5M2.F32.PACK_AB_MERGE_C R55, R29, R32, RZ ;  /* 0x000000201d37723e */ /* 0x000fc600048060ff */
[----:B------:R0:W-:Y:S01]  /*98eb0*/  STL [R1+0x3ad8], R48 ;  /* 0x003ad83001007387 */ /* 0x0001e20000100800 */
[----:B----4-:R-:W-:-:S03]  /*98ec0*/  F2FP.SATFINITE.E5M2.F32.PACK_AB_MERGE_C R2, R26, R27, RZ ;  /* 0x0000001b1a02723e */ /* 0x010fc600048060ff */
[----:B------:R-:W-:Y:S04]  /*98ed0*/  STL [R1+0x3adc], R55 ;  /* 0x003adc3701007387 */ /* 0x000fe80000100800 */
[----:B------:R4:W-:Y:S01]  /*98ee0*/  STL [R1+0x3ae0], R2 ;  /* 0x003ae00201007387 */ /* 0x0009e20000100800 */
[----:B------:R-:W-:-:S05]  /*98ef0*/  F2FP.SATFINITE.E5M2.F32.PACK_AB_MERGE_C R24, R17, R25, RZ ;  /* 0x000000191118723e */ /* 0x000fca00048060ff */
[----:B------:R-:W-:Y:S01]  /*98f00*/  STL [R1+0x3ae4], R24 ;  /* 0x003ae41801007387 */ /* 0x000fe20000100800 */
[----:B---3--:R-:W-:Y:S02]  /*98f10*/  F2FP.SATFINITE.E5M2.F32.PACK_AB_MERGE_C R49, R12, R14, RZ ;  /* 0x0000000e0c31723e */ /* 0x008fe400048060ff */
[----:B------:R-:W-:-:S03]  /*98f20*/  F2FP.SATFINITE.E5M2.F32.PACK_AB_MERGE_C R46, R10, R11, RZ ;  /* 0x0000000b0a2e723e */ /* 0x000fc600048060ff */
[----:B------:R-:W-:Y:S04]  /*98f30*/  STL [R1+0x3ae8], R49 ;  /* 0x003ae83101007387 */ /* 0x000fe80000100800 */
[----:B------:R-:W-:Y:S04]  /*98f40*/  STL [R1+0x3aec], R46 ;  /* 0x003aec2e01007387 */ /* 0x000fe80000100800 */
        /* <DEDUP_REMOVED lines=32> */
[----:B------:R-:W2:Y:S04]  /*99150*/  LDL.LU R8, [R1+0x4ec] ;  /* 0x0004ec0001087983 */ /* 0x000ea80000300800 */
[----:B------:R-:W-:Y:S01]  /*99160*/  STL [R1+0x3af0], R47 ;  /* 0x003af02f01007387 */ /* 0x000fe20000100800 */
[----:B---3--:R-:W-:Y:S02]  /*99170*/  F2FP.SATFINITE.E5M2.F32.PACK_AB_MERGE_C R42, R42, R56, RZ ;  /* 0x000000382a2a723e */ /* 0x008fe400048060ff */
[----:B----4-:R-:W-:-:S03]  /*99180*/  F2FP.SATFINITE.E5M2.F32.PACK_AB_MERGE_C R43, R43, R57, RZ ;  /* 0x000000392b2b723e */ /* 0x010fc600048060ff */
[----:B------:R-:W-:Y:S01]  /*99190*/  STL [R1+0x3af4], R42 ;  /* 0x003af42a01007387 */ /* 0x000fe20000100800 */
[----:B------:R-:W-:-:S03]  /*991a0*/  F2FP.SATFINITE.E5M2.F32.PACK_AB_MERGE_C R27, R27, R22, RZ ;  /* 0x000000161b1b723e */ /* 0x000fc600048060ff */
        /* <DEDUP_REMOVED lines=14> */
[----:B------:R-:W-:Y:S04]  /*99290*/  STL [R1+0x3b14], R45 ;  /* 0x003b142d01007387 */ /* 0x000fe80000100800 */
[----:B------:R-:W-:Y:S04]  /*992a0*/  STL [R1+0x3b18], R44 ;  /* 0x003b182c01007387 */ /* 0x000fe80000100800 */
[----:B0-----:R-:W3:Y:S01]  /*992b0*/  LDL.LU R48, [R1+0x4f0] ;  /* 0x0004f00001307983 */ /* 0x001ee20000300800 */
[----:B------:R-:W-:Y:S02]  /*992c0*/  F2FP.SATFINITE.E5M2.F32.PACK_AB_MERGE_C R60, R38, R41, RZ ;  /* 0x00000029263c723e */ /* 0x000fe400048060ff */
[----:B------:R-:W-:-:S05]  /*992d0*/  F2FP.SATFINITE.E5M2.F32.PACK_AB_MERGE_C R2, R10, R11, RZ ;  /* 0x0000000b0a02723e */ /* 0x000fca00048060ff */
[----:B------:R-:W-:Y:S04]  /*992e0*/  STL [R1+0x1254], R2 ;  /* 0x0012540201007387 */ /* 0x000fe80000100800 */
[----:B------:R-:W3:Y:S01]  /*992f0*/  LDL.LU R50, [R1+0x4f4] ;  /* 0x0004f40001327983 */ /* 0x000ee20000300800 */
[----:B------:R-:W-:Y:S02]  /*99300*/  F2FP.SATFINITE.E5M2.F32.PACK_AB_MERGE_C R61, R35, R36, RZ ;  /* 0x00000024233d723e */ /* 0x000fe400048060ff */
[----:B--2---:R-:W-:-:S05]  /*99310*/  F2FP.SATFINITE.E5M2.F32.PACK_AB_MERGE_C R0, R8, R9, RZ ;  /* 0x000000090800723e */ /* 0x004fca00048060ff */
[----:B------:R0:W-:Y:S04]  /*99320*/  STL [R1+0x124c], R0 ;  /* 0x00124c0001007387 */ /* 0x0001e80000100800 */
        /* <DEDUP_REMOVED lines=28> */
[----:B------:R-:W-:-:S03]  /*994f0*/  F2FP.SATFINITE.E5M2.F32.PACK_AB_MERGE_C R3, R29, R33, RZ ;  /* 0x000000211d03723e */ /* 0x000fc600048060ff */
[----:B------:R-:W4:Y:S04]  /*99500*/  LDL.LU R59, [R1+0x568] ;  /* 0x00056800013b7983 */ /* 0x000f280000300800 */
[----:B0-----:R-:W4:Y:S01]  /*99510*/  LDL.LU R0, [R1+0x56c] ;  /* 0x00056c0001007983 */ /* 0x001f220000300800 */
[----:B------:R-:W-:-:S03]  /*99520*/  F2FP.SATFINITE.E5M2.F32.PACK_AB_MERGE_C R21, R12, R25, RZ ;  /* 0x000000190c15723e */ /* 0x000fc600048060ff */
        /* <DEDUP_REMOVED lines=8> */
[----:B---3--:R-:W-:-:S05]  /*995b0*/  F2FP.SATFINITE.E5M2.F32.PACK_AB_MERGE_C R2, R50, R48, RZ ;  /* 0x000000303202723e */ /* 0x008fca00048060ff */
[----:B------:R0:W-:Y:S01]  /*995c0*/  STL [R1+0x1300], R2 ;  /* 0x0013000201007387 */ /* 0x0001e20000100800 */
[----:B--2---:R-:W-:Y:S02]  /*995d0*/  F2FP.SATFINITE.E5M2.F32.PACK_AB_MERGE_C R6, R6, R5, RZ ;  /* 0x000000050606723e */ /* 0x004fe400048060ff */
[----:B----4-:R-:W-:-:S03]  /*995e0*/  F2FP.SATFINITE.E5M2.F32.PACK_AB_MERGE_C R5, R53, R7, RZ ;  /* 0x000000073505723e */ /* 0x010fc600048060ff */
[----:B------:R-:W-:Y:S01]  /*995f0*/  STL [R1+0x12fc], R6 ;  /* 0x0012fc0601007387 */ /* 0x000fe20000100800 */
[----:B0-----:R-:W-:-:S03]  /*99600*/  F2FP.SATFINITE.E5M2.F32.PACK_AB_MERGE_C R2, R34, R18, RZ ;  /* 0x000000122202723e */ /* 0x001fc600048060ff */
[----:B------:R-:W-:Y:S04]  /*99610*/  STL [R1+0x129c], R5 ;  /* 0x00129c0501007387 */ /* 0x000fe80000100800 */
[----:B------:R0:W-:Y:S01]  /*99620*/  STL [R1+0x12ac], R2 ;  /* 0x0012ac0201007387 */ /* 0x0001e20000100800 */
[----:B------:R-:W-:-:S05]  /*99630*/  F2FP.SATFINITE.E5M2.F32.PACK_AB_MERGE_C R22, R22, R4, RZ ;  /* 0x000000041616723e */ /* 0x000fca00048060ff */
[----:B------:R-:W-:Y:S01]  /*99640*/  STL.64 [R1+0x3920], R22 ;  /* 0x0039201601007387 */ /* 0x000fe20000100a00 */
[----:B0-----:R-:W-:-:S03]  /*99650*/  F2FP.SATFINITE.E5M2.F32.PACK_AB_MERGE_C R2, R30, R20, RZ ;  /* 0x000000141e02723e */ /* 0x001fc600048060ff */
[----:B------:R-:W-:Y:S04]  /*99660*/  STL [R1+0x3a24], R23 ;  /* 0x003a241701007387 */ /* 0x000fe80000100800 */
[----:B------:R0:W-:Y:S02]  /*99670*/  STL [R1+0x1248], R2 ;  /* 0x0012480201007387 */ /* 0x0001e40000100800 */
[----:B0-----:R-:W-:-:S05]  /*99680*/  F2FP.SATFINITE.E5M2.F32.PACK_AB_MERGE_C R2, R19, R28, RZ ;  /* 0x0000001c1302723e */ /* 0x001fca00048060ff */
[----:B------:R0:W-:Y:S01]  /*99690*/  STL [R1+0x1198], R2 ;  /* 0x0011980201007387 */ /* 0x0001e20000100800 */
[----:B------:R-:W-:-:S05]  /*996a0*/  F2FP.SATFINITE.E5M2.F32.PACK_AB_MERGE_C R57, R57, R13, RZ ;  /* 0x0000000d3939723e */ /* 0x000fca00048060ff */
[----:B------:R-:W-:Y:S01]  /*996b0*/  STL [R1+0x39e0], R57 ;  /* 0x0039e03901007387 */ /* 0x000fe20000100800 */
[----:B0-----:R-:W-:-:S05]  /*996c0*/  F2FP.SATFINITE.E5M2.F32.PACK_AB_MERGE_C R2, R15, R31, RZ ;  /* 0x0000001f0f02723e */ /* 0x001fca00048060ff */
[----:B------:R-:W-:Y:S01]  /*996d0*/  STL [R1+0x1194], R2 ;  /* 0x0011940201007387 */ /* 0x000fe20000100800 */
[----:B------:R-:W-:-:S05]  /*996e0*/  F2FP.SATFINITE.E5M2.F32.PACK_AB_MERGE_C R6, R52, R56, RZ ;  /* 0x000000383406723e */ /* 0x000fca00048060ff */
[----:B------:R-:W-:Y:S01]  /*996f0*/  STL [R1+0x3a38], R6 ;  /* 0x003a380601007387 */ /* 0x000fe20000100800 */
[----:B------:R-:W-:-:S05]  /*99700*/  F2FP.SATFINITE.E5M2.F32.PACK_AB_MERGE_C R0, R0, R59, RZ ;  /* 0x0000003b0000723e */ /* 0x000fca00048060ff */
[----:B------:R0:W-:Y:S02]  /*99710*/  STL [R1+0x1190], R0 ;  /* 0x0011900001007387 */ /* 0x0001e40000100800 */
[----:B0-----:R-:W-:-:S05]  /*99720*/  F2FP.SATFINITE.E5M2.F32.PACK_AB_MERGE_C R0, R12, R25, RZ ;  /* 0x000000190c00723e */ /* 0x001fca00048060ff */
[----:B------:R0:W-:Y:S04]  /*99730*/  STL [R1+0xc4], R0 ;  /* 0x0000c40001007387 */ /* 0x0001e80000100800 */
[----:B------:R-:W2:Y:S01]  /*99740*/  LDL.LU R44, [R1+0x590] ;  /* 0x00059000012c7983 */ /* 0x000ea20000300800 */
[----:B0-----:R-:W-:-:S03]  /*99750*/  F2FP.SATFINITE.E5M2.F32.PACK_AB_MERGE_C R0, R8, R9, RZ ;  /* 0x000000090800723e */ /* 0x001fc600048060ff */
[----:B------:R-:W2:Y:S04]  /*99760*/  LDL.LU R8, [R1+0x594] ;  /* 0x0005940001087983 */ /* 0x000ea80000300800 */
[----:B------:R0:W-:Y:S04]  /*99770*/  STL [R1+0x118c], R0 ;  /* 0x00118c0001007387 */ /* 0x0001e80000100800 */
[----:B------:R-:W3:Y:S04]  /*99780*/  LDL.LU R45, [R1+0x598] ;  /* 0x00059800012d7983 */ /* 0x000ee80000300800 */
[----:B------:R-:W3:Y:S04]  /*99790*/  LDL.LU R14, [R1+0x59c] ;  /* 0x00059c00010e7983 */ /* 0x000ee80000300800 */
[----:B------:R-:W4:Y:S04]  /*997a0*/  LDL.LU R17, [R1+0xc50] ;  /* 0x000c500001117983 */ /* 0x000f280000300800 */
[----:B0-----:R-:W4:Y:S04]  /*997b0*/  LDL.LU R0, [R1+0xc54] ;  /* 0x000c540001007983 */ /* 0x001f280000300800 */
        /* <DEDUP_REMOVED lines=22> */
[----:B------:R-:W4:Y:S01]  /*99920*/  LDL.LU R20, [R1+0x5fc] ;  /* 0x0005fc0001147983 */ /* 0x000f220000300800 */
[----:B------:R-:W-:-:S03]  /*99930*/  F2FP.SATFINITE.E5M2.F32.PACK_AB_MERGE_C R41, R41, R54, RZ ;  /* 0x000000362929723e */ /* 0x000fc600048060ff */
[----:B------:R-:W4:Y:S04]  /*99940*/  LDL.LU R30, [R1+0x600] ;  /* 0x00060000011e7983 */ /* 0x000f280000300800 */
[----:B------:R-:W4:Y:S01]  /*99950*/  LDL.LU R16, [R1+0x604] ;  /* 0x0006040001107983 */ /* 0x000f220000300800 */
[----:B------:R-:W-:-:S03]  /*99960*/  F2FP.SATFINITE.E5M2.F32.PACK_AB_MERGE_C R38, R38, R37, RZ ;  /* 0x000000252626723e */ /* 0x000fc600048060ff */
        /* <DEDUP_REMOVED lines=11> */
[----:B------:R-:W4:Y:S01]  /*99a20*/  LDL.LU R52, [R1+0x6d8] ;  /* 0x0006d80001347983 */ /* 0x000f220000300800 */
[----:B------:R-:W-:-:S03]  /*99a30*/  F2FP.SATFINITE.E5M2.F32.PACK_AB_MERGE_C R29, R10, R11, RZ ;  /* 0x0000000b0a1d723e */ /* 0x000fc600048060ff */
        /* <DEDUP_REMOVED lines=8> */
[----:B------:R2:W-:Y:S02]  /*99ac0*/  STL [R1+0x64], R6 ;  /* 0x0000640601007387 */ /* 0x0005e40000100800 */
[----:B--2---:R-:W-:-:S05]  /*99ad0*/  F2FP.SATFINITE.E5M2.F32.PACK_AB_MERGE_C R6, R32, R26, RZ ;  /* 0x0000001a2006723e */ /* 0x004fca00048060ff */
[----:B------:R0:W-:Y:S01]  /*99ae0*/  STL [R1+0x11c4], R6 ;  /* 0x0011c40601007387 */ /* 0x0001e20000100800 */
[----:B----4-:R-:W-:Y:S02]  /*99af0*/  F2FP.SATFINITE.E5M2.F32.PACK_AB_MERGE_C R56, R56, R27, RZ ;  /* 0x0000001b3838723e */ /* 0x010fe400048060ff */
[----:B------:R-:W-:-:S03]  /*99b00*/  F2FP.SATFINITE.E5M2.F32.PACK_AB_MERGE_C R14, R42, R43, RZ ;  /* 0x0000002b2a0e723e */ /* 0x000fc600048060ff */
[----:B------:R-:W-:Y:S01]  /*99b10*/  STL [R1+0x3a08], R56 ;  /* 0x003a083801007387 */ /* 0x000fe20000100800 */
[----:B0-----:R-:W-:-:S03]  /*99b20*/  F2FP.SATFINITE.E5M2.F32.PACK_AB_MERGE_C R6, R46, R47, RZ ;  /* 0x0000002f2e06723e */ /* 0x001fc600048060ff */
[----:B------:R0:W-:Y:S04]  /*99b30*/  STL [R1+0x90c], R14 ;  /* 0x00090c0e01007387 */ /* 0x0001e80000100800 */
[----:B------:R1:W-:Y:S01]  /*99b40*/  STL [R1+0x934], R6 ;  /* 0x0009340601007387 */ /* 0x0003e20000100800 */
[----:B0-----:R-:W-:Y:S02]  /*99b50*/  F2FP.SATFINITE.E5M2.F32.PACK_AB_MERGE_C R14, R24, R49, RZ ;  /* 0x00000031180e723e */ /* 0x001fe400048060ff */
[----:B-1----:R-:W-:-:S03]  /*99b60*/  F2FP.SATFINITE.E5M2.F32.PACK_AB_MERGE_C R6, R55, R2, RZ ;  /* 0x000000023706723e */ /* 0x002fc600048060ff */
[----:B------:R-:W-:Y:S04]  /*99b70*/  STL [R1+0xa20], R14 ;  /* 0x000a200e01007387 */ /* 0x000fe80000100800 */
[----:B------:R0:W-:Y:S01]  /*99b80*/  STL [R1+0xa24], R6 ;  /* 0x000a240601007387 */ /* 0x0001e20000100800 */
[----:B------:R-:W-:Y:S02]  /*99b90*/  F2FP.SATFINITE.E5M2.F32.PACK_AB_MERGE_C R2, R50, R48, RZ ;  /* 0x000000303202723e */ /* 0x000fe400048060ff */
[----:B0-----:R-:W-:-:S03]  /*99ba0*/  F2FP.SATFINITE.E5M2.F32.PACK_AB_MERGE_C R6, R53, R5, RZ ;  /* 0x000000053506723e */ /* 0x001fc600048060ff */
[----:B------:R0:W-:Y:S01]  /*99bb0*/  STL [R1+0x1314], R2 ;  /* 0x0013140201007387 */ /* 0x0001e20000100800 */
[----:B------:R-:W-:-:S03]  /*99bc0*/  F2FP.SATFINITE.E5M2.F32.PACK_AB_MERGE_C R5, R34, R18, RZ ;  /* 0x000000122205723e */ /* 0x000fc600048060ff */
[----:B------:R-:W-:Y:S04]  /*99bd0*/  STL [R1+0x1310], R6 ;  /* 0x0013100601007387 */ /* 0x000fe80000100800 */
[----:B------:R1:W-:Y:S01]  /*99be0*/  STL [R1+0x1330], R5 ;  /* 0x0013300501007387 */ /* 0x0003e20000100800 */
[----:B0-----:R-:W-:-:S05]  /*99bf0*/  F2FP.SATFINITE.E5M2.F32.PACK_AB_MERGE_C R2, R20, R4, RZ ;  /* 0x000000041402723e */ /* 0x001fca00048060ff */
[----:B------:R0:W-:Y:S01]  /*99c00*/  STL [R1+0x132c], R2 ;  /* 0x00132c0201007387 */ /* 0x0001e20000100800 */
[----:B-1----:R-:W-:-:S05]  /*99c10*/  F2FP.SATFINITE.E5M2.F32.PACK_AB_MERGE_C R5, R16, R30, RZ ;  /* 0x0000001e1005723e */ /* 0x002fca00048060ff */
[----:B------:R1:W-:Y:S01]  /*99c20*/  STL [R1+0x1344], R5 ;  /* 0x0013440501007387 */ /* 0x0003e20000100800 */
[----:B------:R-:W-:-:S05]  /*99c30*/  F2FP.SATFINITE.E5M2.F32.PACK_AB_MERGE_C R4, R19, R28, RZ ;  /* 0x0000001c1304723e */ /* 0x000fca00048060ff */
[----:B------:R2:W-:Y:S01]  /*99c40*/  STL [R1+0x1340], R4 ;  /* 0x0013400401007387 */ /* 0x0005e20000100800 */
[----:B0-----:R-:W-:-:S05]  /*99c50*/  F2FP.SATFINITE.E5M2.F32.PACK_AB_MERGE_C R2, R13, R54, RZ ;  /* 0x000000360d02723e */ /* 0x001fca00048060ff */
[----:B------:R0:W-:Y:S01]  /*99c60*/  STL [R1+0x135c], R2 ;  /* 0x00135c0201007387 */ /* 0x0001e20000100800 */
[----:B-1----:R-:W-:-:S05]  /*99c70*/  F2FP.SATFINITE.E5M2.F32.PACK_AB_MERGE_C R5, R31, R37, RZ ;  /* 0x000000251f05723e */ /* 0x002fca00048060ff */
[----:B------:R1:W-:Y:S01]  /*99c80*/  STL [R1+0x1358], R5 ;  /* 0x0013580501007387 */ /* 0x0003e20000100800 */
[----:B--2---:R-:W-:-:S05]  /*99c90*/  F2FP.SATFINITE.E5M2.F32.PACK_AB_MERGE_C R4, R39, R15, RZ ;  /* 0x0000000f2704723e */ /* 0x004fca00048060ff */
[----:B------:R2:W-:Y:S01]  /*99ca0*/  STL [R1+0x12f4], R4 ;  /* 0x0012f40401007387 */ /* 0x0005e20000100800 */
[----:B0-----:R-:W-:-:S05]  /*99cb0*/  F2FP.SATFINITE.E5M2.F32.PACK_AB_MERGE_C R2, R58, R52, RZ ;  /* 0x000000343a02723e */ /* 0x001fca00048060ff */
[----:B------:R0:W-:Y:S01]  /*99cc0*/  STL [R1+0x12f8], R2 ;  /* 0x0012f80201007387 */ /* 0x0001e20000100800 */
[----:B-1----:R-:W-:-:S05]  /*99cd0*/  F2FP.SATFINITE.E5M2.F32.PACK_AB_MERGE_C R5, R25, R59, RZ ;  /* 0x0000003b1905723e */ /* 0x002fca00048060ff */
[----:B------:R-:W-:Y:S01]  /*99ce0*/  STL [R1+0x12e4], R5 ;  /* 0x0012e40501007387 */ /* 0x000fe20000100800 */
[----:B--2---:R-:W-:-:S03]  /*99cf0*/  F2FP.SATFINITE.E5M2.F32.PACK_AB_MERGE_C R4, R11, R12, RZ ;  /* 0x0000000c0b04723e */ /* 0x004fc600048060ff */
[----:B------:R-:W2:Y:S01]  /*99d00*/  LDL.LU R23, [R1+0x808] ;  /* 0x0008080001177983 */ /* 0x000ea20000300800 */
[----:B------:R-:W-:-:S03]  /*99d10*/  F2FP.SATFINITE.E5M2.F32.PACK_AB_MERGE_C R8, R8, R44, RZ ;  /* 0x0000002c0808723e */ /* 0x000fc600048060ff */
[----:B------:R-:W-:Y:S01]  /*99d20*/  STL [R1+0x1370], R4 ;  /* 0x0013700401007387 */ /* 0x000fe20000100800 */
[----:B0-----:R-:W-:-:S03]  /*99d30*/  F2FP.SATFINITE.E5M2.F32.PACK_AB_MERGE_C R2, R9, R10, RZ ;  /* 0x0000000a0902723e */ /* 0x001fc600048060ff */
[----:B------:R-:W2:Y:S01]  /*99d40*/  LDL.LU R22, [R1+0x80c] ;  /* 0x00080c0001167983 */ /* 0x000ea20000300800 */
[----:B------:R-:W-:-:S03]  /*99d50*/  F2FP.SATFINITE.E5M2.F32.PACK_AB_MERGE_C R0, R0, R17, RZ ;  /* 0x000000110000723e */ /* 0x000fc600048060ff */
[----:B------:R0:W-:Y:S04]  /*99d60*/  STL [R1+0x1384], R2 ;  /* 0x0013840201007387 */ /* 0x0001e80000100800 */
[----:B------:R-:W3:Y:S04]  /*99d70*/  LDL.LU R44, [R1+0x7f0] ;  /* 0x0007f000012c7983 */ /* 0x000ee80000300800 */
[----:B------:R-:W3:Y:S01]  /*99d80*/  LDL.LU R45, [R1+0x7f4] ;  /* 0x0007f400012d7983 */ /* 0x000ee20000300800 */
        /* <DEDUP_REMOVED lines=43> */
[----:B---3--:R-:W-:Y:S02]  /*9a040*/  F2FP.SATFINITE.E5M2.F32.PACK_AB_MERGE_C R22, R45, R44, RZ ;  /* 0x0000002c2d16723e */ /* 0x008fe400048060ff */
[----:B----4-:R-:W-:-:S03]  /*9a050*/  F2FP.SATFINITE.E5M2.F32.PACK_AB_MERGE_C R6, R17, R14, RZ ;  /* 0x0000000e1106723e */ /* 0x010fc600048060ff */
[----:B------:R-:W-:Y:S04]  /*9a060*/  STL [R1+0x139c], R22 ;  /* 0x00139c1601007387 */ /* 0x000fe80000100800 */
[----:B------:R0:W-:Y:S01]  /*9a070*/  STL [R1+0x1398], R6 ;  /* 0x0013980601007387 */ /* 0x0001e20000100800 */
[----:B------:R-:W-:Y:S02]  /*9a080*/  F2FP.SATFINITE.E5M2.F32.PACK_AB_MERGE_C R17, R32, R26, RZ ;  /* 0x0000001a2011723e */ /* 0x000fe400048060ff */
[----:B------:R-:W-:-:S03]  /*9a090*/  F2FP.SATFINITE.E5M2.F32.PACK_AB_MERGE_C R14, R27, R40, RZ ;  /* 0x000000281b0e723e */ /* 0x000fc600048060ff */
[----:B------:R-:W-:Y:S01]  /*9a0a0*/  STL [R1+0x13b4], R17 ;  /* 0x0013b41101007387 */ /* 0x000fe20000100800 */
[----:B0-----:R-:W-:-:S03]  /*9a0b0*/  F2FP.SATFINITE.E5M2.F32.PACK_AB_MERGE_C R6, R42, R43, RZ ;  /* 0x0000002b2a06723e */ /* 0x001fc600048060ff */
[----:B------:R0:W-:Y:S04]  /*9a0c0*/  STL [R1+0x13b0], R14 ;  /* 0x0013b00e01007387 */ /* 0x0001e80000100800 */
[----:B------:R1:W-:Y:S01]  /*9a0d0*/  STL [R1+0x13c4], R6 ;  /* 0x0013c40601007387 */ /* 0x0003e20000100800 */
[----:B0-----:R-:W-:Y:S02]  /*9a0e0*/  F2FP.SATFINITE.E5M2.F32.PACK_AB_MERGE_C R14, R46, R47, RZ ;  /* 0x0000002f2e0e723e */ /* 0x001fe400048060ff */
[----:B-1----:R-:W-:-:S03]  /*9a0f0*/  F2FP.SATFINITE.E5M2.F32.PACK_AB_MERGE_C R6, R24, R49, RZ ;  /* 0x000000311806723e */ /* 0x002fc600048060ff */
[----:B------:R-:W-:Y:S01]  /*9a100*/  STL [R1+0x13c0], R14 ;  /* 0x0013c00e01007387 */ /* 0x000fe20000100800 */
[----:B------:R-:W-:-:S03]  /*9a110*/  F2FP.SATFINITE.E5M2.F32.PACK_AB_MERGE_C R2, R55, R2, RZ ;  /* 0x000000023702723e */ /* 0x000fc600048060ff */
        /* <DEDUP_REMOVED lines=8> */
[----:B------:R-:W-:Y:S04]  /*9a1a0*/  STL [R1+0x13f4], R5 ;  /* 0x0013f40501007387 */ /* 0x000fe80000100800 */
[----:B------:R0:W-:Y:S01]  /*9a1b0*/  STL [R1+0x13f0], R2 ;  /* 0x0013f00201007387 */ /* 0x0001e20000100800 */
[----:B------:R-:W-:-:S05]  /*9a1c0*/  F2FP.SATFINITE.E5M2.F32.PACK_AB_MERGE_C R4, R19, R28, RZ ;  /* 0x0000001c1304723e */ /* 0x000fca00048060ff */
[----:B------:R-:W-:Y:S01]  /*9a1d0*/  STL [R1+0x57c], R4 ;  /* 0x00057c0401007387 */ /* 0x000fe20000100800 */
[----:B0-----:R-:W-:Y:S02]  /*9a1e0*/  F2FP.SATFINITE.E5M2.F32.PACK_AB_MERGE_C R2, R13, R54, RZ ;  /* 0x000000360d02723e */ /* 0x001fe400048060ff */
[----:B------:R-:W-:-:S05]  /*9a1f0*/  F2FP.SATFINITE.E5M2.F32.PACK_AB_MERGE_C R20, R31, R37, RZ ;  /* 0x000000251f14723e */ /* 0x000fca00048060ff */
[----:B------:R-:W-:Y:S04]  /*9a200*/  STL [R1+0x3a28], R20 ;  /* 0x003a281401007387 */ /* 0x000fe80000100800 */
[----:B------:R0:W-:Y:S02]  /*9a210*/  STL [R1+0x840], R2 ;  /* 0x0008400201007387 */ /* 0x0001e40000100800 */
[----:B0-----:R-:W-:Y:S02]  /*9a220*/  F2FP.SATFINITE.E5M2.F32.PACK_AB_MERGE_C R2, R39, R15, RZ ;  /* 0x0000000f2702723e */ /* 0x001fe400048060ff */
[----:B------:R-:W-:-:S03]  /*9a230*/  F2FP.SATFINITE.E5M2.F32.PACK_AB_MERGE_C R5, R58, R52, RZ ;  /* 0x000000343a05723e */ /* 0x000fc600048060ff */
[----:B------:R0:W-:Y:S04]  /*9a240*/  STL [R1+0x950], R2 ;  /* 0x0009500201007387 */ /* 0x0001e80000100800 */
[----:B------:R-:W-:Y:S01]  /*9a250*/  STL [R1+0x954], R5 ;  /* 0x0009540501007387 */ /* 0x000fe20000100800 */
[----:B0-----:R-:W-:Y:S02]  /*9a260*/  F2FP.SATFINITE.E5M2.F32.PACK_AB_MERGE_C R2, R25, R59, RZ ;  /* 0x0000003b1902723e */ /* 0x001fe400048060ff */
[----:B------:R-:W-:-:S03]  /*9a270*/  F2FP.SATFINITE.E5M2.F32.PACK_AB_MERGE_C R4, R11, R12, RZ ;  /* 0x0000000c0b04723e */ /* 0x000fc600048060ff */
[----:B------:R0:W-:Y:S04]  /*9a280*/  STL [R1+0x12c8], R2 ;  /* 0x0012c80201007387 */ /* 0x0001e80000100800 */
[----:B------:R-:W-:Y:S04]  /*9a290*/  STL [R1+0x12c4], R4 ;  /* 0x0012c40401007387 */ /* 0x000fe80000100800 */
[----:B------:R-:W2:Y:S01]  /*9a2a0*/  LDL.LU R44, [R1+0x6e8] ;  /* 0x0006e800012c7983 */ /* 0x000ea20000300800 */
[----:B0-----:R-:W-:-:S03]  /*9a2b0*/  F2FP.SATFINITE.E5M2.F32.PACK_AB_MERGE_C R2, R9, R10, RZ ;  /* 0x0000000a0902723e */ /* 0x001fc600048060ff */
        /* <DEDUP_REMOVED lines=49> */
[----:B------:R0:W-:Y:S01]  /*9a5d0*/  STL [R1+0x12d8], R45 ;  /* 0x0012d82d01007387 */ /* 0x0001e20000100800 */
[----:B---3--:R-:W-:-:S03]  /*9a5e0*/  F2FP.SATFINITE.E5M2.F32.PACK_AB_MERGE_C R17, R17, R14, RZ ;  /* 0x0000000e1111723e */ /* 0x008fc600048060ff */
[----:B0-----:R-:W3:Y:S01]  /*9a5f0*/  LDL.LU R45, [R1+0x3b14] ;  /* 0x003b1400012d7983 */ /* 0x001ee20000300800 */
[----:B----4-:R-:W-:-:S03]  /*9a600*/  F2FP.SATFINITE.E5M2.F32.PACK_AB_MERGE_C R32, R32, R26, RZ ;  /* 0x0000001a2020723e */ /* 0x010fc600048060ff */
[----:B------:R-:W4:Y:S04]  /*9a610*/  LDL.LU R14, [R1+0x3b10] ;  /* 0x003b1000010e7983 */ /* 0x000f280000300800 */
[----:B------:R0:W-:Y:S01]  /*9a620*/  STL [R1+0x12f0], R17 ;  /* 0x0012f01101007387 */ /* 0x0001e20000100800 */
[----:B------:R-:W-:-:S03]  /*9a630*/  F2FP.SATFINITE.E5M2.F32.PACK_AB_MERGE_C R27, R27, R40, RZ ;  /* 0x000000281b1b723e */ /* 0x000fc600048060ff */
[----:B0-----:R-:W2:Y:S01]  /*9a640*/  LDL.LU R17, [R1+0x3b0c] ;  /* 0x003b0c0001117983 */ /* 0x001ea20000300800 */
[----:B------:R-:W-:-:S03]  /*9a650*/  F2FP.SATFINITE.E5M2.F32.PACK_AB_MERGE_C R42, R42, R43, RZ ;  /* 0x0000002b2a2a723e */ /* 0x000fc600048060ff */
[----:B------:R-:W2:Y:S04]  /*9a660*/  LDL.LU R26, [R1+0x3b08] ;  /* 0x003b0800011a7983 */ /* 0x000ea80000300800 */
[----:B------:R0:W-:Y:S01]  /*9a670*/  STL [R1+0x12ec], R32 ;  /* 0x0012ec2001007387 */ /* 0x0001e20000100800 */
[----:B------:R-:W-:-:S03]  /*9a680*/  F2FP.SATFINITE.E5M2.F32.PACK_AB_MERGE_C R46, R46, R47, RZ ;  /* 0x0000002f2e2e723e */ /* 0x000fc600048060ff */
[----:B0-----:R-:W3:Y:S04]  /*9a690*/  LDL.LU R32, [R1+0x3b04] ;  /* 0x003b040001207983 */ /* 0x001ee80000300800 */
[----:B------:R-:W3:Y:S04]  /*9a6a0*/  LDL.LU R40, [R1+0x3b00] ;  /* 0x003b000001287983 */ /* 0x000ee80000300800 */
[----:B------:R0:W-:Y:S01]  /*9a6b0*/  STL [R1+0x1308], R27 ;  /* 0x0013081b01007387 */ /* 0x0001e20000100800 */
[----:B------:R-:W-:Y:S02]  /*9a6c0*/  F2FP.SATFINITE.E5M2.F32.PACK_AB_MERGE_C R24, R24, R49, RZ ;  /* 0x000000311818723e */ /* 0x000fe400048060ff */
[----:B------:R-:W-:Y:S01]  /*9a6d0*/  F2FP.SATFINITE.E5M2.F32.PACK_AB_MERGE_C R55, R55, R2, RZ ;  /* 0x000000023737723e */ /* 0x000fe200048060ff */
[----:B0-----:R-:W3:Y:S04]  /*9a6e0*/  LDL.LU R27, [R1+0x3afc] ;  /* 0x003afc00011b7983 */ /* 0x001ee80000300800 */
[----:B------:R-:W3:Y:S04]  /*9a6f0*/  LDL.LU R43, [R1+0x3af8] ;  /* 0x003af800012b7983 */ /* 0x000ee80000300800 */
[----:B------:R0:W-:Y:S01]  /*9a700*/  STL [R1+0x1304], R42 ;  /* 0x0013042a01007387 */ /* 0x0001e20000100800 */
[----:B------:R-:W-:-:S03]  /*9a710*/  F2FP.SATFINITE.E5M2.F32.PACK_AB_MERGE_C R50, R50, R48, RZ ;  /* 0x000000303232723e */ /* 0x000fc600048060ff */
        /* <DEDUP_REMOVED lines=29> */
[----:B------:R-:W4:Y:S04]  /*9a8f0*/  LDL.LU R30, [R1+0x3abc] ;  /* 0x003abc00011e7983 */ /* 0x000f280000300800 */
[----:B------:R0:W-:Y:S01]  /*9a900*/  STL [R1+0x134c], R16 ;  /* 0x00134c1001007387 */ /* 0x0001e20000100800 */
[----:B------:R-:W-:-:S03]  /*9a910*/  F2FP.SATFINITE.E5M2.F32.PACK_AB_MERGE_C R39, R39, R15, RZ ;  /* 0x0000000f2727723e */ /* 0x000fc600048060ff */
[----:B0-----:R-:W4:Y:S04]  /*9a920*/  LDL.LU R16, [R1+0x3ab8] ;  /* 0x003ab80001107983 */ /* 0x001f280000300800 */
[----:B------:R-:W4:Y:S04]  /*9a930*/  LDL.LU R28, [R1+0x3ab4] ;  /* 0x003ab400011c7983 */ /* 0x000f280000300800 */
[----:B------:R0:W-:Y:S01]  /*9a940*/  STL [R1+0x1368], R19 ;  /* 0x0013681301007387 */ /* 0x0001e20000100800 */
[----:B------:R-:W-:-:S03]  /*9a950*/  F2FP.SATFINITE.E5M2.F32.PACK_AB_MERGE_C R58, R58, R59, RZ ;  /* 0x0000003b3a3a723e */ /* 0x000fc600048060ff */
[----:B0-----:R-:W4:Y:S04]  /*9a960*/  LDL.LU R19, [R1+0x3ab0] ;  /* 0x003ab00001137983 */ /* 0x001f280000300800 */
[----:B------:R-:W4:Y:S04]  /*9a970*/  LDL.LU R54, [R1+0x3aac] ;  /* 0x003aac0001367983 */ /* 0x000f280000300800 */
[----:B------:R0:W-:Y:S04]  /*9a980*/  STL [R1+0x1364], R13 ;  /* 0x0013640d01007387 */ /* 0x0001e80000100800 */
        /* <DEDUP_REMOVED lines=9> */
[----:B0-----:R-:W4:Y:S01]  /*9aa20*/  LDL.LU R58, [R1+0x3a90] ;  /* 0x003a9000013a7983 */ /* 0x001f220000300800 */
[----:B------:R-:W-:-:S02]  /*9aa30*/  F2FP.SATFINITE.E5M2.F32.PACK_AB_MERGE_C R20, R56, R20, RZ ;  /* 0x000000143814723e */ /* 0x000fc400048060ff */
[----:B------:R-:W-:-:S03]  /*9aa40*/  F2FP.SATFINITE.E5M2.F32.PACK_AB_MERGE_C R6, R23, R6, RZ ;  /* 0x000000061706723e */ /* 0x000fc600048060ff */
[----:B------:R-:W-:Y:S04]  /*9aa50*/  STL [R1+0x1388], R20 ;  /* 0x0013881401007387 */ /* 0x000fe80000100800 */
[----:B------:R0:W-:Y:S02]  /*9aa60*/  STL [R1+0x13a4], R6 ;  /* 0x0013a40601007387 */ /* 0x0001e40000100800 */
[----:B0-----:R-:W-:Y:S02]  /*9aa70*/  F2FP.SATFINITE.E5M2.F32.PACK_AB_MERGE_C R6, R9, R10, RZ ;  /* 0x0000000a0906723e */ /* 0x001fe400048060ff */
[----:B------:R-:W-:Y:S02]  /*9aa80*/  F2FP.SATFINITE.E5M2.F32.PACK_AB_MERGE_C R20, R25, R22, RZ ;  /* 0x000000161914723e */ /* 0x000fe400048060ff */
[----:B------:R-:W-:-:S03]  /*9aa90*/  F2FP.SATFINITE.E5M2.F32.PACK_AB_MERGE_C R11, R11, R12, RZ ;  /* 0x0000000c0b0b723e */ /* 0x000fc600048060ff */
[----:B------:R0:W-:Y:S01]  /*9aaa0*/  STL [R1+0x13a0], R20 ;  /* 0x0013a01401007387 */ /* 0x0001e20000100800 */
[----:B--2---:R-:W-:-:S03]  /*9aab0*/  LOP3.LUT R17, R17, 0xffff, RZ, 0xc0, !PT ;  /* 0x0000ffff11117812 */ /* 0x004fc600078ec0ff */
[----:B------:R1:W-:Y:S04]  /*9aac0*/  STL [R1+0x13bc], R11 ;  /* 0x0013bc0b01007387 */ /* 0x0003e80000100800 */
[----:B------:R2:W-:Y:S04]  /*9aad0*/  STL [R1+0x13b8], R6 ;  /* 0x0013b80601007387 */ /* 0x0005e80000100800 */
[----:B0-----:R-:W2:Y:S01]  /*9aae0*/  LDL.LU R20, [R1+0x80] ;  /* 0x0000800001147983 */ /* 0x001ea20000300800 */
[C---:B---3--:R-:W-:Y:S02]  /*9aaf0*/  VIADD R9, R52.reuse, 0x7f ;  /* 0x0000007f34097836 */ /* 0x048fe40000000000 */
[----:B------:R-:W-:-:S03]  /*9ab00*/  VIADD R10, R52, 0x4 ;  /* 0x00000004340a7836 */ /* 0x000fc60000000000 */
[----:B------:R-:W-:Y:S01]  /*9ab10*/  ISETP.GE.AND P1, PT, R9, UR7, PT ;  /* 0x0000000709007c0c */ /* 0x000fe2000bf26270 */
[----:B------:R-:W-:Y:S01]  /*9ab20*/  VIADD R9, R52, 0x78 ;  /* 0x0000007834097836 */ /* 0x000fe20000000000 */
[----:B------:R-:W-:Y:S01]  /*9ab30*/  ISETP.GE.AND P0, PT, R10, UR9, PT ;  /* 0x000000090a007c0c */ /* 0x000fe2000bf06270 */
[----:B------:R-:W-:Y:S01]  /*9ab40*/  VIADD R10, R52, 0x79 ;  /* 0x00000079340a7836 */ /* 0x000fe20000000000 */
[----:B----4-:R-:W-:Y:S01]  /*9ab50*/  LOP3.LUT R30, R30, 0xffff, RZ, 0xc0, !PT ;  /* 0x0000ffff1e1e7812 */ /* 0x010fe200078ec0ff */
[----:B-1----:R-:W-:Y:S01]  /*9ab60*/  VIADD R11, R52, 0x1 ;  /* 0x00000001340b7836 */ /* 0x002fe20000000000 */
[----:B------:R-:W-:Y:S01]  /*9ab70*/  ISETP.GE.AND P3, PT, R9, UR13, PT ;  /* 0x0000000d09007c0c */ /* 0x000fe2000bf66270 */
[----:B------:R-:W0:Y:S03]  /*9ab80*/  LDCU UR9, c[0x0][0x3b8] ;  /* 0x00007700ff0977ac */ /* 0x000e260008000800 */
[----:B------:R-:W-:Y:S01]  /*9ab90*/  ISETP.GE.AND P2, PT, R11, UR11, PT ;  /* 0x0000000b0b007c0c */ /* 0x000fe2000bf46270 */
[----:B------:R-:W1:Y:S01]  /*9aba0*/  LDCU UR7, c[0x0][0x3b8] ;  /* 0x00007700ff0777ac */ /* 0x000e620008000800 */
[----:B------:R-:W-:-:S02]  /*9abb0*/  LOP3.LUT R16, R16, 0xffff, RZ, 0xc0, !PT ;  /* 0x0000ffff10107812 */ /* 0x000fc400078ec0ff */
[----:B------:R-:W-:Y:S01]  /*9abc0*/  PRMT R11, R17, 0x3340, R1 ;  /* 0x00003340110b7816 */ /* 0x000fe20000000001 */
[----:B------:R-:W3:Y:S01]  /*9abd0*/  LDCU UR11, c[0x0][0x3b8] ;  /* 0x00007700ff0b77ac */ /* 0x000ee20008000800 */
[----:B------:R-:W-:Y:S02]  /*9abe0*/  LOP3.LUT R32, R32, 0xffff, RZ, 0xc0, !PT ;  /* 0x0000ffff20207812 */ /* 0x000fe400078ec0ff */
[----:B------:R-:W-:Y:S01]  /*9abf0*/  LOP3.LUT R8, R8, 0xffff, RZ, 0xc0, !PT ;  /* 0x0000ffff08087812 */ /* 0x000fe200078ec0ff */
[----:B------:R-:W4:Y:S01]  /*9ac00*/  LDCU UR13, c[0x0][0x3b8] ;  /* 0x00007700ff0d77ac */ /* 0x000f220008000800 */
[----:B------:R-:W-:-:S04]  /*9ac10*/  LOP3.LUT R15, R15, 0xffff, RZ, 0xc0, !PT ;  /* 0x0000ffff0f0f7812 */ /* 0x000fc800078ec0ff */
[----:B------:R-:W-:Y:S02]  /*9ac20*/  PRMT R12, R15, 0x3340, R16 ;  /* 0x000033400f0c7816 */ /* 0x000fe40000000010 */
[----:B------:R-:W-:-:S04]  /*9ac30*/  LOP3.LUT R59, R59, 0xffefffff, RZ, 0xc0, !PT ;  /* 0xffefffff3b3b7812 */ /* 0x000fc800078ec0ff */
[----:B------:R-:W-:Y:S02]  /*9ac40*/  @P0 LOP3.LUT R59, R59, 0x100000, RZ, 0xfc, !PT ;  /* 0x001000003b3b0812 */ /* 0x000fe400078efcff */
[----:B------:R-:W-:Y:S01]  /*9ac50*/  ISETP.GE.AND P0, PT, R10, UR15, PT ;  /* 0x0000000f0a007c0c */ /* 0x000fe2000bf06270 */
[----:B------:R-:W0:Y:S01]  /*9ac60*/  LDCU UR15, c[0x0][0x3b8] ;  /* 0x00007700ff0f77ac */ /* 0x000e220008000800 */
[----:B------:R-:W-:-:S04]  /*9ac70*/  LOP3.LUT R58, R58, 0xffffdfff, RZ, 0xc0, !PT ;  /* 0xffffdfff3a3a7812 */ /* 0x000fc800078ec0ff */
[----:B------:R-:W-:-:S04]  /*9ac80*/  @P3 LOP3.LUT R58, R58, 0x2000, RZ, 0xfc, !PT ;  /* 0x000020003a3a3812 */ /* 0x000fc800078efcff */
[----:B------:R-:W-:Y:S02]  /*9ac90*/  LOP3.LUT R58, R58, 0xffffbfff, RZ, 0xc0, !PT ;  /* 0xffffbfff3a3a7812 */ /* 0x000fe400078ec0ff */
[----:B--2---:R-:W-:Y:S02]  /*9aca0*/  PRMT R6, R12, 0x5410, R11 ;  /* 0x000054100c067816 */ /* 0x004fe4000000000b */
[----:B------:R-:W-:-:S03]  /*9acb0*/  @P0 LOP3.LUT R58, R58, 0x4000, RZ, 0xfc, !PT ;  /* 0x000040003a3a0812 */ /* 0x000fc600078efcff */
[----:B------:R-:W-:Y:S04]  /*9acc0*/  STL [R1+0x1484], R6 ;  /* 0x0014840601007387 */ /* 0x000fe80000100800 */
[----:B------:R2:W-:Y:S01]  /*9acd0*/  STL.64 [R1+0x37e0], R58 ;  /* 0x0037e03a01007387 */ /* 0x0005e20000100a00 */
[----:B------:R-:W-:-:S03]  /*9ace0*/  LOP3.LUT R39, R39, 0xffff, RZ, 0xc0, !PT ;  /* 0x0000ffff27277812 */ /* 0x000fc600078ec0ff */
[----:B--2---:R-:W2:Y:S04]  /*9acf0*/  LDL.LU R58, [R1+0x70] ;  /* 0x00007000013a7983 */ /* 0x004ea80000300800 */
[----:B------:R-:W3:Y:S01]  /*9ad00*/  LDL.LU R59, [R1+0x54] ;  /* 0x00005400013b7983 */ /* 0x000ee20000300800 */
[----:B------:R-:W-:-:S04]  /*9ad10*/  LOP3.LUT R6, R19, 0xffff, RZ, 0xc0, !PT ;  /* 0x0000ffff13067812 */ /* 0x000fc800078ec0ff */
[----:B------:R-:W-:Y:S01]  /*9ad20*/  PRMT R25, R39, 0x3340, R6 ;  /* 0x0000334027197816 */ /* 0x000fe20000000006 */
[----:B------:R0:W-:Y:S04]  /*9ad30*/  STL [R1+0x60], R6 ;  /* 0x0000600601007387 */ /* 0x0001e80000100800 */
[----:B0-----:R-:W4:Y:S04]  /*9ad40*/  LDL.LU R6, [R1+0xa0] ;  /* 0x0000a00001067983 */ /* 0x001f280000300800 */
[----:B------:R-:W4:Y:S04]  /*9ad50*/  LDL.LU R23, [R1+0x94] ;  /* 0x0000940001177983 */ /* 0x000f280000300800 */
[----:B------:R-:W4:Y:S04]  /*9ad60*/  LDL.LU R56, [R1+0x74] ;  /* 0x0000740001387983 */ /* 0x000f280000300800 */
[----:B------:R-:W4:Y:S01]  /*9ad70*/  LDL.LU R22, [R1+0x68] ;  /* 0x0000680001167983 */ /* 0x000f220000300800 */
[----:B------:R-:W-:-:S02]  /*9ad80*/  LOP3.LUT R31, R31, 0xffff, RZ, 0xc0, !PT ;  /* 0x0000ffff1f1f7812 */ /* 0x000fc400078ec0ff */
[----:B------:R-:W-:Y:S02]  /*9ad90*/  LOP3.LUT R11, R14, 0xffff, RZ, 0xc0, !PT ;  /* 0x0000ffff0e0b7812 */ /* 0x000fe400078ec0ff */
[----:B------:R-:W-:Y:S02]  /*9ada0*/  LOP3.LUT R13, R13, 0xffff, RZ, 0xc0, !PT ;  /* 0x0000ffff0d0d7812 */ /* 0x000fe400078ec0ff */
[----:B------:R-:W-:Y:S02]  /*9adb0*/  LOP3.LUT R14, R0, 0xffff, RZ, 0xc0, !PT ;  /* 0x0000ffff000e7812 */ /* 0x000fe400078ec0ff */
[----:B------:R-:W-:Y:S02]  /*9adc0*/  LOP3.LUT R12, R18, 0xffff, RZ, 0xc0, !PT ;  /* 0x0000ffff120c7812 */ /* 0x000fe400078ec0ff */
[----:B------:R-:W-:Y:S02]  /*9add0*/  PRMT R0, R11, 0x3340, R1 ;  /* 0x000033400b007816 */ /* 0x000fe40000000001 */
[----:B------:R-:W-:-:S02]  /*9ade0*/  PRMT R18, R31, 0x3340, R30 ;  /* 0x000033401f127816 */ /* 0x000fc4000000001e */
[--C-:B------:R-:W-:Y:S02]  /*9adf0*/  PRMT R9, R14, 0x3340, R1.reuse ;  /* 0x000033400e097816 */ /* 0x100fe40000000001 */
[----:B------:R-:W-:Y:S02]  /*9ae00*/  PRMT R19, R13, 0x3340, R12 ;  /* 0x000033400d137816 */ /* 0x000fe4000000000c */
[----:B------:R-:W-:Y:S02]  /*9ae10*/  PRMT R10, R32, 0x3340, R1 ;  /* 0x00003340200a7816 */ /* 0x000fe40000000001 */
[----:B------:R-:W-:Y:S02]  /*9ae20*/  PRMT R18, R18, 0x5410, R0 ;  /* 0x0000541012127816 */ /* 0x000fe40000000000 */
[----:B------:R-:W-:Y:S02]  /*9ae30*/  PRMT R9, R19, 0x5410, R9 ;  /* 0x0000541013097816 */ /* 0x000fe40000000009 */
[----:B------:R-:W-:Y:S01]  /*9ae40*/  PRMT R0, R25, 0x5410, R10 ;  /* 0x0000541019007816 */ /* 0x000fe2000000000a */
[----:B------:R-:W-:Y:S01]  /*9ae50*/  STL [R1+0x1480], R18 ;  /* 0x0014801201007387 */ /* 0x000fe20000100800 */
[----:B------:R-:W-:-:S03]  /*9ae60*/  LOP3.LUT R20, R20, 0xffff, RZ, 0xc0, !PT ;  /* 0x0000ffff14147812 */ /* 0x000fc600078ec0ff */
[----:B------:R0:W-:Y:S01]  /*9ae70*/  STL [R1+0x147c], R9 ;  /* 0x00147c0901007387 */ /* 0x0001e20000100800 */
[----:B------:R-:W-:-:S03]  /*9ae80*/  LOP3.LUT R10, R26, 0xffff, RZ, 0xc0, !PT ;  /* 0x0000ffff1a0a7812 */ /* 0x000fc600078ec0ff */
[----:B------:R2:W-:Y:S01]  /*9ae90*/  STL [R1+0x1478], R0 ;  /* 0x0014780001007387 */ /* 0x0005e20000100800 */
[----:B------:R-:W-:Y:S02]  /*9aea0*/  LOP3.LUT R37, R37, 0xffff, RZ, 0xc0, !PT ;  /* 0x0000ffff25257812 */ /* 0x000fe400078ec0ff */
[----:B------:R-:W-:Y:S02]  /*9aeb0*/  LOP3.LUT R25, R27, 0xffff, RZ, 0xc0, !PT ;  /* 0x0000ffff1b197812 */ /* 0x000fe400078ec0ff */
[----:B0-----:R-:W-:Y:S02]  /*9aec0*/  LOP3.LUT R9, R28, 0xffff, RZ, 0xc0, !PT ;  /* 0x0000ffff1c097812 */ /* 0x001fe400078ec0ff */
[----:B------:R-:W-:Y:S01]  /*9aed0*/  LOP3.LUT R34, R34, 0xffff, RZ, 0xc0, !PT ;  /* 0x0000ffff22227812 */ /* 0x000fe200078ec0ff */
[----:B------:R0:W-:Y:S01]  /*9aee0*/  STL [R1+0x80], R20 ;  /* 0x0000801401007387 */ /* 0x0001e20000100800 */
[--C-:B------:R-:W-:Y:S02]  /*9aef0*/  PRMT R18, R10, 0x3340, R1.reuse ;  /* 0x000033400a127816 */ /* 0x100fe40000000001 */
[----:B------:R-:W-:-:S02]  /*9af00*/  PRMT R19, R8, 0x3340, R1 ;  /* 0x0000334008137816 */ /* 0x000fc40000000001 */
[----:B------:R-:W-:-:S04]  /*9af10*/  PRMT R27, R37, 0x3340, R34 ;  /* 0x00003340251b7816 */ /* 0x000fc80000000022 */
[----:B------:R-:W-:Y:S01]  /*9af20*/  PRMT R19, R27, 0x5410, R19 ;  /* 0x000054101b137816 */ /* 0x000fe20000000013 */
[----:B------:R-:W-:Y:S01]  /*9af30*/  BAR.SYNC.DEFER_BLOCKING 0x0 ;  /* 0x0000000000007b1d */ /* 0x000fe20000010000 */
[----:B--2---:R-:W-:Y:S02]  /*9af40*/  LOP3.LUT R0, R58, 0xffff, RZ, 0xc0, !PT ;  /* 0x0000ffff3a007812 */ /* 0x004fe400078ec0ff */
[----:B---3--:R-:W-:Y:S02]  /*9af50*/  LOP3.LUT R58, R59, 0xffff, RZ, 0xc0, !PT ;  /* 0x0000ffff3b3a7812 */ /* 0x008fe400078ec0ff */
[----:B------:R-:W-:Y:S02]  /*9af60*/  PRMT R26, R0, 0x3340, R9 ;  /* 0x00003340001a7816 */ /* 0x000fe40000000009 */
[----:B------:R-:W-:Y:S01]  /*9af70*/  PRMT R28, R20, 0x3340, R58 ;  /* 0x00003340141c7816 */ /* 0x000fe2000000003a */
[----:B------:R2:W-:Y:S01]  /*9af80*/  STL [R1+0x84], R58 ;  /* 0x0000843a01007387 */ /* 0x0005e20000100800 */
[----:B0-----:R-:W-:-:S03]  /*9af90*/  PRMT R20, R26, 0x5410, R18 ;  /* 0x000054101a147816 */ /* 0x001fc60000000012 */
[----:B------:R0:W-:Y:S04]  /*9afa0*/  STL [R1+0x70], R25 ;  /* 0x0000701901007387 */ /* 0x0001e80000100800 */
[----:B------:R3:W-:Y:S01]  /*9afb0*/  STL [R1+0x1474], R20 ;  /* 0x0014741401007387 */ /* 0x0007e20000100800 */
[----:B----4-:R-:W-:-:S03]  /*9afc0*/  LOP3.LUT R6, R6, 0xffff, RZ, 0xc0, !PT ;  /* 0x0000ffff06067812 */ /* 0x010fc600078ec0ff */
[----:B--2---:R-:W2:Y:S01]  /*9afd0*/  LDL.LU R58, [R1+0xcc] ;  /* 0x0000cc00013a7983 */ /* 0x004ea20000300800 */
[----:B0-----:R-:W-:Y:S02]  /*9afe0*/  PRMT R25, R25, 0x3340, R1 ;  /* 0x0000334019197816 */ /* 0x001fe40000000001 */
[----:B------:R-:W-:Y:S02]  /*9aff0*/  LOP3.LUT R23, R23, 0xffff, RZ, 0xc0, !PT ;  /* 0x0000ffff17177812 */ /* 0x000fe400078ec0ff */
[----:B------:R-:W-:Y:S01]  /*9b000*/  PRMT R18, R28, 0x5410, R25 ;  /* 0x000054101c127816 */ /* 0x000fe20000000019 */
[----:B------:R-:W-:Y:S01]  /*9b010*/  STL [R1+0x1470], R19 ;  /* 0x0014701301007387 */ /* 0x000fe20000100800 */
[----:B---3--:R-:W-:Y:S02]  /*9b020*/  LOP3.LUT R20, R56, 0xffff, RZ, 0xc0, !PT ;  /* 0x0000ffff38147812 */ /* 0x008fe400078ec0ff */
[----:B------:R-:W-:Y:S01]  /*9b030*/  LOP3.LUT R26, R54, 0xffff, RZ, 0xc0, !PT ;  /* 0x0000ffff361a7812 */ /* 0x000fe200078ec0ff */
[----:B------:R-:W3:Y:S01]  /*9b040*/  LDL.LU R59, [R1+0x78] ;  /* 0x00007800013b7983 */ /* 0x000ee20000300800 */
[----:B------:R-:W-:-:S03]  /*9b050*/  LOP3.LUT R22, R22, 0xffff, RZ, 0xc0, !PT ;  /* 0x0000ffff16167812 */ /* 0x000fc600078ec0ff */
[----:B------:R0:W-:Y:S01]  /*9b060*/  STL [R1+0x146c], R18 ;  /* 0x00146c1201007387 */ /* 0x0001e20000100800 */
[----:B------:R-:W-:-:S03]  /*9b070*/  LOP3.LUT R54, R40, 0xffff, RZ, 0xc0, !PT ;  /* 0x0000ffff28367812 */ /* 0x000fc600078ec0ff */
[----:B------:R-:W-:Y:S01]  /*9b080*/  STL [R1+0xbc], R6 ;  /* 0x0000bc0601007387 */ /* 0x000fe20000100800 */
[----:B------:R-:W-:-:S03]  /*9b090*/  LOP3.LUT R25, R42, 0xffff, RZ, 0xc0, !PT ;  /* 0x0000ffff2a197812 */ /* 0x000fc600078ec0ff */
[----:B------:R-:W-:Y:S01]  /*9b0a0*/  STL [R1+0xa0], R23 ;  /* 0x0000a01701007387 */ /* 0x000fe20000100800 */
[----:B------:R-:W-:-:S03]  /*9b0b0*/  LOP3.LUT R40, R4, 0xffff, RZ, 0xc0, !PT ;  /* 0x0000ffff04287812 */ /* 0x000fc600078ec0ff */
[----:B------:R-:W-:Y:S01]  /*9b0c0*/  STL [R1+0x74], R20 ;  /* 0x0000741401007387 */ /* 0x000fe20000100800 */
[----:B0-----:R-:W-:-:S03]  /*9b0d0*/  PRMT R18, R54, 0x3340, R1 ;  /* 0x0000334036127816 */ /* 0x001fc60000000001 */
[----:B------:R-:W-:Y:S01]  /*9b0e0*/  STL [R1+0xc8], R22 ;  /* 0x0000c81601007387 */ /* 0x000fe20000100800 */
[----:B------:R-:W-:-:S03]  /*9b0f0*/  PRMT R27, R20, 0x3340, R40 ;  /* 0x00003340141b7816 */ /* 0x000fc60000000028 */
[----:B------:R0:W-:Y:S01]  /*9b100*/  STL [R1+0xa4], R26 ;  /* 0x0000a41a01007387 */ /* 0x0001e20000100800 */
[----:B------:R-:W-:-:S03]  /*9b110*/  PRMT R28, R6, 0x3340, R22 ;  /* 0x00003340061c7816 */ /* 0x000fc60000000016 */
[----:B------:R-:W4:Y:S04]  /*9b120*/  LDL.LU R42, [R1+0xc0] ;  /* 0x0000c000012a7983 */ /* 0x000f280000300800 */
[----:B------:R-:W3:Y:S01]  /*9b130*/  LDL.LU R4, [R1+0x3a8c] ;  /* 0x003a8c0001047983 */ /* 0x000ee20000300800 */
[----:B0-----:R-:W-:-:S03]  /*9b140*/  PRMT R26, R23, 0x3340, R26 ;  /* 0x00003340171a7816 */ /* 0x001fc6000000001a */
[----:B------:R0:W-:Y:S01]  /*9b150*/  STL [R1+0xb4], R25 ;  /* 0x0000b41901007387 */ /* 0x0001e20000100800 */
[----:B------:R-:W-:-:S03]  /*9b160*/  PRMT R22, R26, 0x5410, R18 ;  /* 0x000054101a167816 */ /* 0x000fc60000000012 */
[----:B------:R-:W4:Y:S04]  /*9b170*/  LDL.LU R20, [R1+0xd8] ;  /* 0x0000d80001147983 */ /* 0x000f280000300800 */
[----:B------:R-:W4:Y:S04]  /*9b180*/  LDL.LU R6, [R1+0xd4] ;  /* 0x0000d40001067983 */ /* 0x000f280000300800 */
[----:B------:R-:W4:Y:S04]  /*9b190*/  LDL.LU R23, [R1+0xd0] ;  /* 0x0000d00001177983 */ /* 0x000f280000300800 */
[----:B------:R-:W4:Y:S04]  /*9b1a0*/  LDL.LU R26, [R1+0xa8] ;  /* 0x0000a800011a7983 */ /* 0x000f280000300800 */
[----:B------:R-:W4:Y:S01]  /*9b1b0*/  LDL.LU R18, [R1+0x88] ;  /* 0x0000880001127983 */ /* 0x000f220000300800 */
[----:B------:R-:W-:-:S04]  /*9b1c0*/  LOP3.LUT R29, R29, 0xffff, RZ, 0xc0, !PT ;  /* 0x0000ffff1d1d7812 */ /* 0x000fc800078ec0ff */
[--C-:B------:R-:W-:Y:S02]  /*9b1d0*/  PRMT R19, R29, 0x3340, R1.reuse ;  /* 0x000033401d137816 */ /* 0x100fe40000000001 */
[----:B0-----:R-:W-:Y:S02]  /*9b1e0*/  PRMT R25, R25, 0x3340, R1 ;  /* 0x0000334019197816 */ /* 0x001fe40000000001 */
[----:B------:R-:W-:Y:S01]  /*9b1f0*/  PRMT R27, R27, 0x5410, R19 ;  /* 0x000054101b1b7816 */ /* 0x000fe20000000013 */
[----:B------:R0:W-:Y:S01]  /*9b200*/  STL [R1+0x1468], R22 ;  /* 0x0014681601007387 */ /* 0x0001e20000100800 */
[----:B------:R-:W-:-:S03]  /*9b210*/  PRMT R19, R28, 0x5410, R25 ;  /* 0x000054101c137816 */ /* 0x000fc60000000019 */
[----:B0-----:R-:W4:Y:S04]  /*9b220*/  LDL.LU R22, [R1+0x9c] ;  /* 0x00009c0001167983 */ /* 0x001f280000300800 */
[----:B------:R4:W-:Y:S04]  /*9b230*/  STL [R1+0x1464], R27 ;  /* 0x0014641b01007387 */ /* 0x0009e80000100800 */
[----:B------:R-:W4:Y:S01]  /*9b240*/  LDL.LU R56, [R1+0x90] ;  /* 0x0000900001387983 */ /* 0x000f220000300800 */
[----:B------:R-:W-:-:S03]  /*9b250*/  LOP3.LUT R25, R46, 0xffff, RZ, 0xc0, !PT ;  /* 0x0000ffff2e197812 */ /* 0x000fc600078ec0ff */
[----:B------:R-:W-:Y:S01]  /*9b260*/  STL [R1+0x1460], R19 ;  /* 0x0014601301007387 */ /* 0x000fe20000100800 */
[----:B--2---:R-:W-:-:S05]  /*9b270*/  LOP3.LUT R58, R58, 0xffff, RZ, 0xc0, !PT ;  /* 0x0000ffff3a3a7812 */ /* 0x004fca00078ec0ff */
[----:B------:R-:W-:Y:S01]  /*9b280*/  STL [R1+0xf4], R58 ;  /* 0x0000f43a01007387 */ /* 0x000fe20000100800 */
[----:B---3--:R-:W-:Y:S02]  /*9b290*/  LOP3.LUT R46, R4, 0xffff, RZ, 0xc0, !PT ;  /* 0x0000ffff042e7812 */ /* 0x008fe400078ec0ff */
[----:B----4-:R-:W-:Y:S02]  /*9b2a0*/  LOP3.LUT R27, R26, 0xffff, RZ, 0xc0, !PT ;  /* 0x0000ffff1a1b7812 */ /* 0x010fe400078ec0ff */
[----:B------:R-:W-:Y:S02]  /*9b2b0*/  LOP3.LUT R26, R59, 0xffff, RZ, 0xc0, !PT ;  /* 0x0000ffff3b1a7812 */ /* 0x000fe400078ec0ff */
[----:B------:R-:W-:Y:S01]  /*9b2c0*/  LOP3.LUT R28, R18, 0xffff, RZ, 0xc0, !PT ;  /* 0x0000ffff121c7812 */ /* 0x000fe200078ec0ff */
[----:B------:R-:W-:Y:S04]  /*9b2d0*/  STL [R1+0xc0], R27 ;  /* 0x0000c01b01007387 */ /* 0x000fe80000100800 */
[----:B------:R-:W-:Y:S04]  /*9b2e0*/  STL [R1+0xf0], R28 ;  /* 0x0000f01c01007387 */ /* 0x000fe80000100800 */
[----:B------:R0:W-:Y:S04]  /*9b2f0*/  STL [R1+0xa8], R26 ;  /* 0x0000a81a01007387 */ /* 0x0001e80000100800 */
[----:B------:R-:W2:Y:S01]  /*9b300*/  LDL.LU R4, [R1+0x3a88] ;  /* 0x003a880001047983 */ /* 0x000ea20000300800 */
[----:B------:R-:W-:-:S02]  /*9b310*/  LOP3.LUT R42, R42, 0xffff, RZ, 0xc0, !PT ;  /* 0x0000ffff2a2a7812 */ /* 0x000fc400078ec0ff */
[----:B------:R-:W-:Y:S02]  /*9b320*/  LOP3.LUT R43, R43, 0xffff, RZ, 0xc0, !PT ;  /* 0x0000ffff2b2b7812 */ /* 0x000fe400078ec0ff */
[----:B------:R-:W-:Y:S01]  /*9b330*/  LOP3.LUT R33, R33, 0xffff, RZ, 0xc0, !PT ;  /* 0x0000ffff21217812 */ /* 0x000fe200078ec0ff */
[----:B------:R3:W-:Y:S01]  /*9b340*/  STL [R1+0xcc], R25 ;  /* 0x0000cc1901007387 */ /* 0x0007e20000100800 */
[--C-:B------:R-:W-:Y:S02]  /*9b350*/  PRMT R18, R43, 0x3340, R1.reuse ;  /* 0x000033402b127816 */ /* 0x100fe40000000001 */
[----:B0-----:R-:W-:Y:S02]  /*9b360*/  PRMT R26, R42, 0x3340, R26 ;  /* 0x000033402a1a7816 */ /* 0x001fe4000000001a */
[----:B------:R-:W-:Y:S02]  /*9b370*/  PRMT R19, R33, 0x3340, R1 ;  /* 0x0000334021137816 */ /* 0x000fe40000000001 */
[----:B------:R-:W-:-:S02]  /*9b380*/  PRMT R27, R27, 0x3340, R46 ;  /* 0x000033401b1b7816 */ /* 0x000fc4000000002e */
[----:B------:R-:W-:Y:S02]  /*9b390*/  PRMT R28, R58, 0x3340, R28 ;  /* 0x000033403a1c7816 */ /* 0x000fe4000000001c */
[----:B---3--:R-:W-:Y:S02]  /*9b3a0*/  PRMT R25, R25, 0x3340, R1 ;  /* 0x0000334019197816 */ /* 0x008fe40000000001 */
[----:B------:R-:W-:Y:S02]  /*9b3b0*/  PRMT R26, R26, 0x5410, R18 ;  /* 0x000054101a1a7816 */ /* 0x000fe40000000012 */
[----:B------:R-:W-:Y:S02]  /*9b3c0*/  PRMT R19, R27, 0x5410, R19 ;  /* 0x000054101b137816 */ /* 0x000fe40000000013 */
[----:B------:R-:W-:Y:S01]  /*9b3d0*/  PRMT R18, R28, 0x5410, R25 ;  /* 0x000054101c127816 */ /* 0x000fe20000000019 */
[----:B------:R0:W-:Y:S01]  /*9b3e0*/  STL [R1+0x145c], R26 ;  /* 0x00145c1a01007387 */ /* 0x0001e20000100800 */
[----:B------:R-:W-:-:S02]  /*9b3f0*/  LOP3.LUT R20, R20, 0xffff, RZ, 0xc0, !PT ;  /* 0x0000ffff14147812 */ /* 0x000fc400078ec0ff */
[----:B------:R-:W-:Y:S01]  /*9b400*/  LOP3.LUT R23, R23, 0xffff, RZ, 0xc0, !PT ;  /* 0x0000ffff17177812 */ /* 0x000fe200078ec0ff */
[----:B------:R-:W-:Y:S01]  /*9b410*/  STL [R1+0x1458], R19 ;  /* 0x0014581301007387 */ /* 0x000fe20000100800 */
[----:B------:R-:W-:-:S03]  /*9b420*/  LOP3.LUT R22, R22, 0xffff, RZ, 0xc0, !PT ;  /* 0x0000ffff16167812 */ /* 0x000fc600078ec0ff */
[----:B------:R3:W-:Y:S01]  /*9b430*/  STL [R1+0x1454], R18 ;  /* 0x0014541201007387 */ /* 0x0007e20000100800 */
[----:B0-----:R-:W-:-:S03]  /*9b440*/  LOP3.LUT R26, R6, 0xffff, RZ, 0xc0, !PT ;  /* 0x0000ffff061a7812 */ /* 0x001fc600078ec0ff */
[----:B------:R-:W4:Y:S01]  /*9b450*/  LDL.LU R58, [R1+0xe4] ;  /* 0x0000e400013a7983 */ /* 0x000f220000300800 */
[----:B------:R-:W-:-:S03]  /*9b460*/  LOP3.LUT R28, R56, 0xffff, RZ, 0xc0, !PT ;  /* 0x0000ffff381c7812 */ /* 0x000fc600078ec0ff */
[----:B------:R-:W-:Y:S01]  /*9b470*/  STL [R1+0x154], R20 ;  /* 0x0001541401007387 */ /* 0x000fe20000100800 */
[----:B---3--:R-:W-:-:S03]  /*9b480*/  LOP3.LUT R18, R47, 0xffff, RZ, 0xc0, !PT ;  /* 0x0000ffff2f127812 */ /* 0x008fc600078ec0ff */
[----:B------:R-:W3:Y:S01]  /*9b490*/  LDL.LU R6, [R1+0xb0] ;  /* 0x0000b00001067983 */ /* 0x000ee20000300800 */
[----:B------:R-:W-:-:S03]  /*9b4a0*/  LOP3.LUT R25, R24, 0xffff, RZ, 0xc0, !PT ;  /* 0x0000ffff18197812 */ /* 0x000fc600078ec0ff */
[----:B------:R0:W-:Y:S04]  /*9b4b0*/  STL [R1+0x100], R26 ;  /* 0x0001001a01007387 */ /* 0x0001e80000100800 */
[----:B------:R-:W-:Y:S04]  /*9b4c0*/  STL [R1+0xd8], R23 ;  /* 0x0000d81701007387 */ /* 0x000fe80000100800 */
[----:B------:R-:W3:Y:S04]  /*9b4d0*/  LDL.LU R47, [R1+0x104] ;  /* 0x00010400012f7983 */ /* 0x000ee80000300800 */
[----:B------:R-:W-:Y:S01]  /*9b4e0*/  STL [R1+0x150], R22 ;  /* 0x0001501601007387 */ /* 0x000fe20000100800 */
[----:B0-----:R-:W-:-:S03]  /*9b4f0*/  PRMT R26, R26, 0x3340, R28 ;  /* 0x000033401a1a7816 */ /* 0x001fc6000000001c */
[----:B------:R0:W-:Y:S04]  /*9b500*/  STL [R1+0xfc], R28 ;  /* 0x0000fc1c01007387 */ /* 0x0001e80000100800 */
[----:B------:R1:W-:Y:S04]  /*9b510*/  STL [R1+0xd4], R18 ;  /* 0x0000d41201007387 */ /* 0x0003e80000100800 */
[----:B------:R-:W3:Y:S01]  /*9b520*/  LDL.LU R24, [R1+0x3a84] ;  /* 0x003a840001187983 */ /* 0x000ee20000300800 */
[----:B------:R-:W-:Y:S01]  /*9b530*/  IMAD.MOV.U32 R56, RZ, RZ, R7 ;  /* 0x000000ffff387224 */ /* 0x000fe200078e0007 */
[----:B0-----:R-:W-:-:S02]  /*9b540*/  PRMT R28, R20, 0x3340, R22 ;  /* 0x00003340141c7816 */ /* 0x001fc40000000016 */
[----:B-1----:R-:W-:-:S04]  /*9b550*/  PRMT R18, R18, 0x3340, R1 ;  /* 0x0000334012127816 */ /* 0x002fc80000000001 */
[----:B------:R-:W-:Y:S02]  /*9b560*/  PRMT R7, R26, 0x5410, R18 ;  /* 0x000054101a077816 */ /* 0x000fe40000000012 */
[----:B--2---:R-:W-:Y:S02]  /*9b570*/  LOP3.LUT R27, R4, 0xffff, RZ, 0xc0, !PT ;  /* 0x0000ffff041b7812 */ /* 0x004fe400078ec0ff */
[----:B------:R-:W2:Y:S04]  /*9b580*/  LDL.LU R4, [R1+0x3a80] ;  /* 0x003a800001047983 */ /* 0x000ea80000300800 */
[----:B------:R-:W-:Y:S04]  /*9b590*/  STL [R1+0x11c], R25 ;  /* 0x00011c1901007387 */ /* 0x000fe80000100800 */
[----:B------:R0:W-:Y:S04]  /*9b5a0*/  STL [R1+0xd0], R27 ;  /* 0x0000d01b01007387 */ /* 0x0001e80000100800 */
[----:B------:R-:W2:Y:S04]  /*9b5b0*/  LDL.LU R59, [R1+0x14c] ;  /* 0x00014c00013b7983 */ /* 0x000ea80000300800 */
[----:B------:R-:W2:Y:S04]  /*9b5c0*/  LDL.LU R20, [R1+0x128] ;  /* 0x0001280001147983 */ /* 0x000ea80000300800 */
[----:B------:R-:W2:Y:S04]  /*9b5d0*/  LDL.LU R22, [R1+0x118] ;  /* 0x0001180001167983 */ /* 0x000ea80000300800 */
[----:B------:R-:W2:Y:S01]  /*9b5e0*/  LDL.LU R26, [R1+0xec] ;  /* 0x0000ec00011a7983 */ /* 0x000ea20000300800 */
[----:B------:R-:W-:-:S03]  /*9b5f0*/  LOP3.LUT R35, R35, 0xffff, RZ, 0xc0, !PT ;  /* 0x0000ffff23237812 */ /* 0x000fc600078ec0ff */
[----:B------:R-:W2:Y:S01]  /*9b600*/  LDL.LU R18, [R1+0x28] ;  /* 0x0000280001127983 */ /* 0x000ea20000300800 */
[----:B------:R-:W-:Y:S02]  /*9b610*/  PRMT R19, R35, 0x3340, R1 ;  /* 0x0000334023137816 */ /* 0x000fe40000000001 */
[----:B0-----:R-:W-:Y:S02]  /*9b620*/  PRMT R27, R23, 0x3340, R27 ;  /* 0x00003340171b7816 */ /* 0x001fe4000000001b */
[----:B------:R-:W-:Y:S02]  /*9b630*/  PRMT R25, R25, 0x3340, R1 ;  /* 0x0000334019197816 */ /* 0x000fe40000000001 */
[----:B------:R-:W-:Y:S01]  /*9b640*/  PRMT R27, R27, 0x5410, R19 ;  /* 0x000054101b1b7816 */ /* 0x000fe20000000013 */
[----:B------:R0:W-:Y:S01]  /*9b650*/  STL [R1+0x1450], R7 ;  /* 0x0014500701007387 */ /* 0x0001e20000100800 */
[----:B------:R-:W-:-:S03]  /*9b660*/  PRMT R19, R28, 0x5410, R25 ;  /* 0x000054101c137816 */ /* 0x000fc60000000019 */
[----:B------:R-:W2:Y:S04]  /*9b670*/  LDL.LU R23, [R1+0x108] ;  /* 0x0001080001177983 */ /* 0x000ea80000300800 */
[----:B0-----:R-:W2:Y:S04]  /*9b680*/  LDL.LU R7, [R1+0x8c] ;  /* 0x00008c0001077983 */ /* 0x001ea80000300800 */
[----:B------:R0:W-:Y:S01]  /*9b690*/  STL [R1+0x144c], R27 ;  /* 0x00144c1b01007387 */ /* 0x0001e20000100800 */
[----:B----4-:R-:W-:-:S03]  /*9b6a0*/  LOP3.LUT R28, R58, 0xffff, RZ, 0xc0, !PT ;  /* 0x0000ffff3a1c7812 */ /* 0x010fc600078ec0ff */
[----:B------:R-:W-:Y:S01]  /*9b6b0*/  STL [R1+0x1448], R19 ;  /* 0x0014481301007387 */ /* 0x000fe20000100800 */
[----:B---3--:R-:W-:Y:S02]  /*9b6c0*/  LOP3.LUT R58, R6, 0xffff, RZ, 0xc0, !PT ;  /* 0x0000ffff063a7812 */ /* 0x008fe400078ec0ff */
[----:B0-----:R-:W-:Y:S02]  /*9b6d0*/  LOP3.LUT R27, R47, 0xffff, RZ, 0xc0, !PT ;  /* 0x0000ffff2f1b7812 */ /* 0x001fe400078ec0ff */
[----:B------:R-:W-:Y:S02]  /*9b6e0*/  LOP3.LUT R47, R49, 0xffff, RZ, 0xc0, !PT ;  /* 0x0000ffff312f7812 */ /* 0x000fe400078ec0ff */
[----:B------:R-:W-:Y:S02]  /*9b6f0*/  LOP3.LUT R6, R36, 0xffff, RZ, 0xc0, !PT ;  /* 0x0000ffff24067812 */ /* 0x000fe400078ec0ff */
[----:B------:R-:W-:Y:S02]  /*9b700*/  LOP3.LUT R36, R24, 0xffff, RZ, 0xc0, !PT ;  /* 0x0000ffff18247812 */ /* 0x000fe400078ec0ff */
[----:B--2---:R-:W-:-:S05]  /*9b710*/  LOP3.LUT R4, R4, 0xffff, RZ, 0xc0, !PT ;  /* 0x0000ffff04047812 */ /* 0x004fca00078ec0ff */
[----:B------:R-:W-:Y:S01]  /*9b720*/  STL [R1+0x19c], R4 ;  /* 0x00019c0401007387 */ /* 0x000fe20000100800 */
[----:B------:R-:W-:-:S05]  /*9b730*/  LOP3.LUT R26, R26, 0xffff, RZ, 0xc0, !PT ;  /* 0x0000ffff1a1a7812 */ /* 0x000fca00078ec0ff */
[----:B------:R0:W-:Y:S04]  /*9b740*/  STL [R1+0xec], R26 ;  /* 0x0000ec1a01007387 */ /* 0x0001e80000100800 */
[----:B------:R-:W-:Y:S04]  /*9b750*/  STL [R1+0x12c], R27 ;  /* 0x00012c1b01007387 */ /* 0x000fe80000100800 */
[----:B------:R-:W2:Y:S04]  /*9b760*/  LDL.LU R49, [R1+0x3a7c] ;  /* 0x003a7c0001317983 */ /* 0x000ea80000300800 */
[----:B------:R1:W-:Y:S04]  /*9b770*/  STL [R1+0x1a0], R28 ;  /* 0x0001a01c01007387 */ /* 0x0003e80000100800 */
[----:B------:R-:W-:Y:S04]  /*9b780*/  STL [R1+0xe4], R58 ;  /* 0x0000e43a01007387 */ /* 0x000fe80000100800 */
[----:B------:R-:W3:Y:S01]  /*9b790*/  LDL.LU R24, [R1+0x3a78] ;  /* 0x003a780001187983 */ /* 0x000ee20000300800 */
[----:B------:R-:W-:-:S02]  /*9b7a0*/  LOP3.LUT R25, R18, 0xffff, RZ, 0xc0, !PT ;  /* 0x0000ffff12197812 */ /* 0x000fc400078ec0ff */
[--C-:B------:R-:W-:Y:S02]  /*9b7b0*/  PRMT R18, R47, 0x3340, R1.reuse ;  /* 0x000033402f127816 */ /* 0x100fe40000000001 */
[----:B0-----:R-:W-:Y:S01]  /*9b7c0*/  PRMT R26, R26, 0x3340, R58 ;  /* 0x000033401a1a7816 */ /* 0x001fe2000000003a */
[----:B------:R0:W-:Y:S01]  /*9b7d0*/  STL [R1+0x1c8], R25 ;  /* 0x0001c81901007387 */ /* 0x0001e20000100800 */
[----:B-1----:R-:W-:Y:S02]  /*9b7e0*/  PRMT R28, R4, 0x3340, R28 ;  /* 0x00003340041c7816 */ /* 0x002fe4000000001c */
[----:B------:R-:W-:Y:S02]  /*9b7f0*/  PRMT R26, R26, 0x5410, R18 ;  /* 0x000054101a1a7816 */ /* 0x000fe40000000012 */
[--C-:B------:R-:W-:Y:S02]  /*9b800*/  PRMT R19, R6, 0x3340, R1.reuse ;  /* 0x0000334006137816 */ /* 0x100fe40000000001 */
[----:B0-----:R-:W-:-:S02]  /*9b810*/  PRMT R25, R25, 0x3340, R1 ;  /* 0x0000334019197816 */ /* 0x001fc40000000001 */
[----:B------:R-:W-:Y:S02]  /*9b820*/  PRMT R27, R27, 0x3340, R36 ;  /* 0x000033401b1b7816 */ /* 0x000fe40000000024 */
[----:B------:R-:W-:Y:S01]  /*9b830*/  PRMT R4, R28, 0x5410, R25 ;  /* 0x000054101c047816 */ /* 0x000fe20000000019 */
[----:B------:R-:W-:Y:S01]  /*9b840*/  STL [R1+0x120], R36 ;  /* 0x0001202401007387 */ /* 0x000fe20000100800 */
[----:B------:R-:W-:-:S03]  /*9b850*/  PRMT R18, R27, 0x5410, R19 ;  /* 0x000054101b127816 */ /* 0x000fc60000000013 */
[----:B------:R0:W-:Y:S01]  /*9b860*/  STL [R1+0x1444], R26 ;  /* 0x0014441a01007387 */ /* 0x0001e20000100800 */
[----:B------:R-:W-:-:S03]  /*9b870*/  LOP3.LUT R27, R23, 0xffff, RZ, 0xc0, !PT ;  /* 0x0000ffff171b7812 */ /* 0x000fc600078ec0ff */
[----:B------:R1:W-:Y:S01]  /*9b880*/  STL [R1+0x3a0c], R4 ;  /* 0x003a0c0401007387 */ /* 0x0003e20000100800 */
[----:B------:R-:W-:Y:S02]  /*9b890*/  LOP3.LUT R7, R7, 0xffff, RZ, 0xc0, !PT ;  /* 0x0000ffff07077812 */ /* 0x000fe400078ec0ff */
[----:B0-----:R-:W-:Y:S01]  /*9b8a0*/  LOP3.LUT R26, R59, 0xffff, RZ, 0xc0, !PT ;  /* 0x0000ffff3b1a7812 */ /* 0x001fe200078ec0ff */
[----:B------:R-:W-:Y:S01]  /*9b8b0*/  STL [R1+0x1440], R18 ;  /* 0x0014401201007387 */ /* 0x000fe20000100800 */
[----:B-1----:R-:W-:-:S03]  /*9b8c0*/  LOP3.LUT R4, R20, 0xffff, RZ, 0xc0, !PT ;  /* 0x0000ffff14047812 */ /* 0x002fc600078ec0ff */
[----:B------:R0:W-:Y:S01]  /*9b8d0*/  STL [R1+0x184], R26 ;  /* 0x0001841a01007387 */ /* 0x0001e20000100800 */
[----:B------:R-:W-:-:S03]  /*9b8e0*/  LOP3.LUT R19, R44, 0xffff, RZ, 0xc0, !PT ;  /* 0x0000ffff2c137812 */ /* 0x000fc600078ec0ff */
[----:B------:R-:W-:Y:S01]  /*9b8f0*/  STL [R1+0x1c0], R4 ;  /* 0x0001c00401007387 */ /* 0x000fe20000100800 */
[----:B------:R-:W-:Y:S02]  /*9b900*/  LOP3.LUT R25, R45, 0xffff, RZ, 0xc0, !PT ;  /* 0x0000ffff2d197812 */ /* 0x000fe400078ec0ff */
[----:B------:R-:W-:Y:S02]  /*9b910*/  LOP3.LUT R22, R22, 0xffff, RZ, 0xc0, !PT ;  /* 0x0000ffff16167812 */ /* 0x000fe400078ec0ff */
[----:B0-----:R-:W-:Y:S02]  /*9b920*/  PRMT R26, R26, 0x3340, R27 ;  /* 0x000033401a1a7816 */ /* 0x001fe4000000001b */
[----:B--2---:R-:W-:Y:S02]  /*9b930*/  LOP3.LUT R20, R49, 0xffff, RZ, 0xc0, !PT ;  /* 0x0000ffff31147812 */ /* 0x004fe400078ec0ff */
[----:B------:R-:W2:Y:S04]  /*9b940*/  LDL.LU R49, [R1+0x3a74] ;  /* 0x003a740001317983 */ /* 0x000ea80000300800 */
[----:B------:R0:W-:Y:S04]  /*9b950*/  STL [R1+0x178], R27 ;  /* 0x0001781b01007387 */ /* 0x0001e80000100800 */
[----:B------:R-:W-:Y:S01]  /*9b960*/  STL [R1+0x1b4], R7 ;  /* 0x0001b40701007387 */ /* 0x000fe20000100800 */
[----:B---3--:R-:W-:-:S03]  /*9b970*/  LOP3.LUT R23, R24, 0xffff, RZ, 0xc0, !PT ;  /* 0x0000ffff18177812 */ /* 0x008fc600078ec0ff */
[----:B------:R-:W3:Y:S01]  /*9b980*/  LDL.LU R45, [R1+0xe8] ;  /* 0x0000e800012d7983 */ /* 0x000ee20000300800 */
[----:B------:R-:W-:-:S03]  /*9b990*/  PRMT R18, R20, 0x3340, R1 ;  /* 0x0000334014127816 */ /* 0x000fc60000000001 */
[----:B------:R-:W-:Y:S04]  /*9b9a0*/  STL [R1+0x1d0], R19 ;  /* 0x0001d01301007387 */ /* 0x000fe80000100800 */
[----:B------:R-:W4:Y:S01]  /*9b9b0*/  LDL.LU R24, [R1+0x3a70] ;  /* 0x003a700001187983 */ /* 0x000f220000300800 */
[----:B0-----:R-:W-:-:S03]  /*9b9c0*/  PRMT R27, R22, 0x3340, R23 ;  /* 0x00003340161b7816 */ /* 0x001fc60000000017 */
[----:B------:R-:W-:Y:S04]  /*9b9d0*/  STL [R1+0x1b0], R25 ;  /* 0x0001b01901007387 */ /* 0x000fe80000100800 */
[----:B------:R0:W-:Y:S04]  /*9b9e0*/  STL [R1+0x3a2c], R20 ;  /* 0x003a2c1401007387 */ /* 0x0001e80000100800 */
[----:B0-----:R-:W2:Y:S04]  /*9b9f0*/  LDL.LU R20, [R1+0xf8] ;  /* 0x0000f80001147983 */ /* 0x001ea80000300800 */
[----:B------:R0:W-:Y:S04]  /*9ba00*/  STL [R1+0x3a34], R22 ;  /* 0x003a341601007387 */ /* 0x0001e80000100800 */
[----:B0-----:R-:W4:Y:S04]  /*9ba10*/  LDL.LU R22, [R1+0x114] ;  /* 0x0001140001167983 */ /* 0x001f280000300800 */
[----:B------:R0:W-:Y:S04]  /*9ba20*/  STL [R1+0x3a30], R23 ;  /* 0x003a301701007387 */ /* 0x0001e80000100800 */
[----:B0-----:R-:W4:Y:S01]  /*9ba30*/  LDL.LU R23, [R1+0x134] ;  /* 0x0001340001177983 */ /* 0x001f220000300800 */
[----:B------:R-:W-:-:S02]  /*9ba40*/  PRMT R19, R19, 0x3340, R1 ;  /* 0x0000334013137816 */ /* 0x000fc40000000001 */
[----:B------:R-:W-:Y:S01]  /*9ba50*/  PRMT R28, R4, 0x3340, R7 ;  /* 0x00003340041c7816 */ /* 0x000fe20000000007 */
[----:B------:R-:W4:Y:S01]  /*9ba60*/  LDL.LU R44, [R1+0x190] ;  /* 0x00019000012c7983 */ /* 0x000f220000300800 */
[----:B------:R-:W-:Y:S01]  /*9ba70*/  PRMT R7, R26, 0x5410, R18 ;  /* 0x000054101a077816 */ /* 0x000fe20000000012 */
[----:B------:R-:W-:Y:S01]  /*9ba80*/  IMAD.MOV.U32 R59, RZ, RZ, R56 ;  /* 0x000000ffff3b7224 */ /* 0x000fe200078e0038 */
[----:B------:R-:W-:Y:S01]  /*9ba90*/  PRMT R25, R25, 0x3340, R1 ;  /* 0x0000334019197816 */ /* 0x000fe20000000001 */
[----:B------:R-:W4:Y:S01]  /*9baa0*/  LDL.LU R58, [R1+0x164] ;  /* 0x00016400013a7983 */ /* 0x000f220000300800 */
[----:B------:R-:W-:-:S03]  /*9bab0*/  PRMT R18, R27, 0x5410, R19 ;  /* 0x000054101b127816 */ /* 0x000fc60000000013 */
[----:B------:R-:W4:Y:S04]  /*9bac0*/  LDL.LU R36, [R1+0x140] ;  /* 0x0001400001247983 */ /* 0x000f280000300800 */
[----:B------:R-:W4:Y:S04]  /*9bad0*/  LDL.LU R4, [R1+0x13c] ;  /* 0x00013c0001047983 */ /* 0x000f280000300800 */
[----:B------:R-:W4:Y:S04]  /*9bae0*/  LDL.LU R56, [R1+0x38] ;  /* 0x0000380001387983 */ /* 0x000f280000300800 */
[----:B------:R0:W-:Y:S01]  /*9baf0*/  STL [R1+0x614], R7 ;  /* 0x0006140701007387 */ /* 0x0001e20000100800 */
[----:B------:R-:W-:-:S03]  /*9bb00*/  LOP3.LUT R19, R2, 0xffff, RZ, 0xc0, !PT ;  /* 0x0000ffff02137812 */ /* 0x000fc600078ec0ff */
[----:B------:R1:W-:Y:S01]  /*9bb10*/  STL [R1+0x670], R18 ;  /* 0x0006701201007387 */ /* 0x0003e20000100800 */
[----:B0-----:R-:W-:Y:S02]  /*9bb20*/  PRMT R7, R28, 0x5410, R25 ;  /* 0x000054101c077816 */ /* 0x001fe40000000019 */
[----:B-1----:R-:W-:Y:S02]  /*9bb30*/  LOP3.LUT R18, R55, 0xffff, RZ, 0xc0, !PT ;  /* 0x0000ffff37127812 */ /* 0x002fe400078ec0ff */
[----:B---3--:R-:W-:Y:S02]  /*9bb40*/  LOP3.LUT R27, R45, 0xffff, RZ, 0xc0, !PT ;  /* 0x0000ffff2d1b7812 */ /* 0x008fe400078ec0ff */
[----:B--2---:R-:W-:Y:S02]  /*9bb50*/  LOP3.LUT R28, R20, 0xffff, RZ, 0xc0, !PT ;  /* 0x0000ffff141c7812 */ /* 0x004fe400078ec0ff */
[----:B------:R-:W-:Y:S02]  /*9bb60*/  LOP3.LUT R20, R49, 0xffff, RZ, 0xc0, !PT ;  /* 0x0000ffff31147812 */ /* 0x000fe400078ec0ff */
[----:B----4-:R-:W-:-:S05]  /*9bb70*/  LOP3.LUT R26, R23, 0xffff, RZ, 0xc0, !PT ;  /* 0x0000ffff171a7812 */ /* 0x010fca00078ec0ff */
[----:B------:R-:W-:Y:S04]  /*9bb80*/  STL [R1+0x118], R26 ;  /* 0x0001181a01007387 */ /* 0x000fe80000100800 */
[----:B------:R-:W2:Y:S04]  /*9bb90*/  LDL.LU R55, [R1+0x3a6c] ;  /* 0x003a6c0001377983 */ /* 0x000ea80000300800 */
[----:B------:R-:W3:Y:S04]  /*9bba0*/  LDL.LU R2, [R1+0x3a68] ;  /* 0x003a680001027983 */ /* 0x000ee80000300800 */
[----:B------:R-:W-:Y:S04]  /*9bbb0*/  STL [R1+0x114], R28 ;  /* 0x0001141c01007387 */ /* 0x000fe80000100800 */
[----:B------:R0:W-:Y:S04]  /*9bbc0*/  STL [R1+0xf8], R18 ;  /* 0x0000f81201007387 */ /* 0x0001e80000100800 */
[----:B------:R-:W-:Y:S04]  /*9bbd0*/  STL [R1+0x130], R27 ;  /* 0x0001301b01007387 */ /* 0x000fe80000100800 */
[----:B------:R1:W-:Y:S04]  /*9bbe0*/  STL [R1+0x108], R19 ;  /* 0x0001081301007387 */ /* 0x0003e80000100800 */
[----:B------:R-:W4:Y:S01]  /*9bbf0*/  LDL.LU R49, [R1+0x3a64] ;  /* 0x003a640001317983 */ /* 0x000f220000300800 */
[----:B------:R-:W-:-:S02]  /*9bc00*/  LOP3.LUT R24, R24, 0xffff, RZ, 0xc0, !PT ;  /* 0x0000ffff18187812 */ /* 0x000fc400078ec0ff */
[----:B------:R-:W-:Y:S02]  /*9bc10*/  LOP3.LUT R23, R22, 0xffff, RZ, 0xc0, !PT ;  /* 0x0000ffff16177812 */ /* 0x000fe400078ec0ff */
[----:B------:R-:W-:Y:S02]  /*9bc20*/  LOP3.LUT R22, R38, 0xffff, RZ, 0xc0, !PT ;  /* 0x0000ffff26167812 */ /* 0x000fe400078ec0ff */
[--C-:B0-----:R-:W-:Y:S02]  /*9bc30*/  PRMT R18, R18, 0x3340, R1.reuse ;  /* 0x0000334012127816 */ /* 0x101fe40000000001 */
[----:B------:R-:W-:Y:S02]  /*9bc40*/  PRMT R26, R26, 0x3340, R28 ;  /* 0x000033401a1a7816 */ /* 0x000fe4000000001c */
[----:B-1----:R-:W-:Y:S02]  /*9bc50*/  PRMT R19, R19, 0x3340, R1 ;  /* 0x0000334013137816 */ /* 0x002fe40000000001 */
[----:B------:R-:W-:-:S02]  /*9bc60*/  PRMT R27, R24, 0x3340, R27 ;  /* 0x00003340181b7816 */ /* 0x000fc4000000001b */
[----:B------:R-:W-:Y:S02]  /*9bc70*/  PRMT R25, R22, 0x3340, R1 ;  /* 0x0000334016197816 */ /* 0x000fe40000000001 */
[----:B------:R-:W-:Y:S02]  /*9bc80*/  PRMT R28, R23, 0x3340, R20 ;  /* 0x00003340171c7816 */ /* 0x000fe40000000014 */
[----:B------:R-:W-:Y:S02]  /*9bc90*/  PRMT R26, R26, 0x5410, R18 ;  /* 0x000054101a1a7816 */ /* 0x000fe40000000012 */
[----:B------:R-:W-:Y:S02]  /*9bca0*/  PRMT R19, R27, 0x5410, R19 ;  /* 0x000054101b137816 */ /* 0x000fe40000000013 */
[----:B------:R-:W-:Y:S01]  /*9bcb0*/  PRMT R18, R28, 0x5410, R25 ;  /* 0x000054101c127816 */ /* 0x000fe20000000019 */
[----:B------:R0:W-:Y:S01]  /*9bcc0*/  STL [R1+0x1438], R26 ;  /* 0x0014381a01007387 */ /* 0x0001e20000100800 */
[----:B------:R-:W-:-:S03]  /*9bcd0*/  LOP3.LUT R36, R36, 0xffff, RZ, 0xc0, !PT ;  /* 0x0000ffff24247812 */ /* 0x000fc600078ec0ff */
[----:B------:R-:W-:Y:S01]  /*9bce0*/  STL [R1+0x1434], R19 ;  /* 0x0014341301007387 */ /* 0x000fe20000100800 */
[----:B------:R-:W-:-:S03]  /*9bcf0*/  LOP3.LUT R27, R4, 0xffff, RZ, 0xc0, !PT ;  /* 0x0000ffff041b7812 */ /* 0x000fc600078ec0ff */
[----:B------:R1:W-:Y:S01]  /*9bd00*/  STL [R1+0x1430], R18 ;  /* 0x0014301201007387 */ /* 0x0003e20000100800 */
[----:B0-----:R-:W-:-:S05]  /*9bd10*/  LOP3.LUT R26, R44, 0xffff, RZ, 0xc0, !PT ;  /* 0x0000ffff2c1a7812 */ /* 0x001fca00078ec0ff */
[----:B------:R-:W-:Y:S01]  /*9bd20*/  STL [R1+0x194], R26 ;  /* 0x0001941a01007387 */ /* 0x000fe20000100800 */
[----:B-1----:R-:W-:-:S03]  /*9bd30*/  LOP3.LUT R18, R56, 0xffff, RZ, 0xc0, !PT ;  /* 0x0000ffff38127812 */ /* 0x002fc600078ec0ff */
[----:B------:R-:W-:Y:S01]  /*9bd40*/  STL [R1+0x190], R36 ;  /* 0x0001902401007387 */ /* 0x000fe20000100800 */
[----:B------:R-:W-:-:S04]  /*9bd50*/  LOP3.LUT R56, R60, 0xffff, RZ, 0xc0, !PT ;  /* 0x0000ffff3c387812 */ /* 0x000fc800078ec0ff */
[----:B------:R-:W-:Y:S02]  /*9bd60*/  PRMT R25, R56, 0x3340, R1 ;  /* 0x0000334038197816 */ /* 0x000fe40000000001 */
[----:B--2---:R-:W-:Y:S02]  /*9bd70*/  LOP3.LUT R4, R55, 0xffff, RZ, 0xc0, !PT ;  /* 0x0000ffff37047812 */ /* 0x004fe400078ec0ff */
[----:B------:R-:W2:Y:S01]  /*9bd80*/  LDL.LU R55, [R1+0x3a60] ;  /* 0x003a600001377983 */ /* 0x000ea20000300800 */
[----:B---3--:R-:W-:-:S03]  /*9bd90*/  LOP3.LUT R28, R2, 0xffff, RZ, 0xc0, !PT ;  /* 0x0000ffff021c7812 */ /* 0x008fc600078ec0ff */
[----:B------:R-:W-:Y:S04]  /*9bda0*/  STL [R1+0x1b8], R18 ;  /* 0x0001b81201007387 */ /* 0x000fe80000100800 */
[----:B------:R0:W-:Y:S01]  /*9bdb0*/  STL [R1+0x1dc], R27 ;  /* 0x0001dc1b01007387 */ /* 0x0001e20000100800 */
[----:B------:R-:W-:-:S03]  /*9bdc0*/  PRMT R19, R4, 0x3340, R1 ;  /* 0x0000334004137816 */ /* 0x000fc60000000001 */
[----:B------:R-:W3:Y:S04]  /*9bdd0*/  LDL.LU R2, [R1+0x3a5c] ;  /* 0x003a5c0001027983 */ /* 0x000ee80000300800 */
[----:B------:R-:W2:Y:S04]  /*9bde0*/  LDL.LU R44, [R1+0xac] ;  /* 0x0000ac00012c7983 */ /* 0x000ea80000300800 */
[----:B------:R-:W-:Y:S01]  /*9bdf0*/  STL [R1+0x1bc], R28 ;  /* 0x0001bc1c01007387 */ /* 0x000fe20000100800 */
[----:B----4-:R-:W-:-:S03]  /*9be00*/  LOP3.LUT R49, R49, 0xffff, RZ, 0xc0, !PT ;  /* 0x0000ffff31317812 */ /* 0x010fc600078ec0ff */
[----:B------:R1:W-:Y:S01]  /*9be10*/  STL [R1+0x3a10], R4 ;  /* 0x003a100401007387 */ /* 0x0003e20000100800 */
[----:B0-----:R-:W-:-:S03]  /*9be20*/  PRMT R27, R49, 0x3340, R27 ;  /* 0x00003340311b7816 */ /* 0x001fc6000000001b */
[----:B-1----:R-:W4:Y:S04]  /*9be30*/  LDL.LU R4, [R1+0x10c] ;  /* 0x00010c0001047983 */ /* 0x002f280000300800 */
[----:B------:R0:W-:Y:S04]  /*9be40*/  STL [R1+0x3a14], R56 ;  /* 0x003a143801007387 */ /* 0x0001e80000100800 */
[----:B0-----:R-:W3:Y:S04]  /*9be50*/  LDL.LU R56, [R1+0x170] ;  /* 0x0001700001387983 */ /* 0x001ee80000300800 */
[----:B------:R0:W-:Y:S04]  /*9be60*/  STL [R1+0x3a18], R49 ;  /* 0x003a183101007387 */ /* 0x0001e80000100800 */
[----:B0-----:R-:W3:Y:S01]  /*9be70*/  LDL.LU R49, [R1+0x168] ;  /* 0x0001680001317983 */ /* 0x001ee20000300800 */
[----:B------:R-:W-:-:S02]  /*9be80*/  PRMT R18, R18, 0x3340, R1 ;  /* 0x0000334012127816 */ /* 0x000fc40000000001 */
[----:B------:R-:W-:Y:S01]  /*9be90*/  PRMT R26, R26, 0x3340, R36 ;  /* 0x000033401a1a7816 */ /* 0x000fe20000000024 */
[----:B------:R-:W4:Y:S01]  /*9bea0*/  LDL.LU R60, [R1+0x1c4] ;  /* 0x0001c400013c7983 */ /* 0x000f220000300800 */
[----:B------:R-:W-:Y:S02]  /*9beb0*/  LOP3.LUT R58, R58, 0xffff, RZ, 0xc0, !PT ;  /* 0x0000ffff3a3a7812 */ /* 0x000fe400078ec0ff */
[----:B------:R-:W-:Y:S01]  /*9bec0*/  PRMT R18, R26, 0x5410, R18 ;  /* 0x000054101a127816 */ /* 0x000fe20000000012 */
[----:B------:R-:W4:Y:S01]  /*9bed0*/  LDL.LU R38, [R1+0x16c] ;  /* 0x00016c0001267983 */ /* 0x000f220000300800 */
[----:B------:R-:W-:-:S03]  /*9bee0*/  PRMT R28, R58, 0x3340, R28 ;  /* 0x000033403a1c7816 */ /* 0x000fc6000000001c */
[----:B------:R-:W4:Y:S01]  /*9bef0*/  LDL.LU R45, [R1+0x15c] ;  /* 0x00015c00012d7983 */ /* 0x000f220000300800 */
[----:B------:R-:W-:-:S03]  /*9bf00*/  PRMT R19, R27, 0x5410, R19 ;  /* 0x000054101b137816 */ /* 0x000fc60000000013 */
[----:B------:R-:W-:Y:S04]  /*9bf10*/  STL [R1+0x3a20], R58 ;  /* 0x003a203a01007387 */ /* 0x000fe80000100800 */
[----:B------:R-:W4:Y:S04]  /*9bf20*/  LDL.LU R36, [R1+0x158] ;  /* 0x0001580001247983 */ /* 0x000f280000300800 */
[----:B------:R0:W-:Y:S04]  /*9bf30*/  STL [R1+0x9a4], R18 ;  /* 0x0009a41201007387 */ /* 0x0001e80000100800 */
[----:B------:R-:W-:Y:S01]  /*9bf40*/  STL [R1+0x9c4], R19 ;  /* 0x0009c41301007387 */ /* 0x000fe20000100800 */
[----:B0-----:R-:W-:-:S05]  /*9bf50*/  PRMT R18, R28, 0x5410, R25 ;  /* 0x000054101c127816 */ /* 0x001fca0000000019 */
[----:B------:R0:W-:Y:S01]  /*9bf60*/  STL [R1+0x9d4], R18 ;  /* 0x0009d41201007387 */ /* 0x0001e20000100800 */
[----:B------:R-:W-:Y:S02]  /*9bf70*/  LOP3.LUT R58, R50, 0xffff, RZ, 0xc0, !PT ;  /* 0x0000ffff323a7812 */ /* 0x000fe400078ec0ff */
[----:B0-----:R-:W-:Y:S02]  /*9bf80*/  LOP3.LUT R18, R61, 0xffff, RZ, 0xc0, !PT ;  /* 0x0000ffff3d127812 */ /* 0x001fe400078ec0ff */
[----:B--2---:R-:W-:Y:S02]  /*9bf90*/  LOP3.LUT R27, R44, 0xffff, RZ, 0xc0, !PT ;  /* 0x0000ffff2c1b7812 */ /* 0x004fe400078ec0ff */
[----:B---3--:R-:W-:-:S05]  /*9bfa0*/  LOP3.LUT R26, R49, 0xffff, RZ, 0xc0, !PT ;  /* 0x0000ffff311a7812 */ /* 0x008fca00078ec0ff */
[----:B------:R-:W-:Y:S04]  /*9bfb0*/  STL [R1+0x204], R26 ;  /* 0x0002041a01007387 */ /* 0x000fe80000100800 */
[----:B------:R-:W2:Y:S01]  /*9bfc0*/  LDL.LU R61, [R1+0x1f0] ;  /* 0x0001f000013d7983 */ /* 0x000ea20000300800 */
[----:B------:R-:W-:-:S03]  /*9bfd0*/  LOP3.LUT R49, R48, 0xffff, RZ, 0xc0, !PT ;  /* 0x0000ffff30317812 */ /* 0x000fc600078ec0ff */
[----:B------:R-:W3:Y:S04]  /*9bfe0*/  LDL.LU R50, [R1+0x3a58] ;  /* 0x003a580001327983 */ /* 0x000ee80000300800 */
[----:B------:R0:W-:Y:S04]  /*9bff0*/  STL [R1+0x20c], R18 ;  /* 0x00020c1201007387 */ /* 0x0001e80000100800 */
[----:B------:R-:W3:Y:S04]  /*9c000*/  LDL.LU R48, [R1+0x3a54] ;  /* 0x003a540001307983 */ /* 0x000ee80000300800 */
[----:B------:R1:W-:Y:S04]  /*9c010*/  STL [R1+0x200], R27 ;  /* 0x0002001b01007387 */ /* 0x0003e80000100800 */
[----:B------:R-:W3:Y:S01]  /*9c020*/  LDL.LU R44, [R1+0x188] ;  /* 0x00018800012c7983 */ /* 0x000ee20000300800 */
[----:B------:R-:W-:-:S02]  /*9c030*/  LOP3.LUT R2, R2, 0xffff, RZ, 0xc0, !PT ;  /* 0x0000ffff02027812 */ /* 0x000fc400078ec0ff */
[----:B------:R-:W-:Y:S02]  /*9c040*/  LOP3.LUT R55, R55, 0xffff, RZ, 0xc0, !PT ;  /* 0x0000ffff37377812 */ /* 0x000fe400078ec0ff */
[----:B------:R-:W-:Y:S02]  /*9c050*/  LOP3.LUT R56, R56, 0xffff, RZ, 0xc0, !PT ;  /* 0x0000ffff38387812 */ /* 0x000fe400078ec0ff */
[----:B----4-:R-:W-:Y:S02]  /*9c060*/  LOP3.LUT R4, R4, 0xffff, RZ, 0xc0, !PT ;  /* 0x0000ffff04047812 */ /* 0x010fe400078ec0ff */
[----:B0-----:R-:W-:Y:S02]  /*9c070*/  PRMT R18, R18, 0x3340, R1 ;  /* 0x0000334012127816 */ /* 0x001fe40000000001 */
[----:B------:R-:W-:Y:S02]  /*9c080*/  PRMT R26, R26, 0x3340, R27 ;  /* 0x000033401a1a7816 */ /* 0x000fe4000000001b */
[----:B------:R-:W-:-:S02]  /*9c090*/  PRMT R19, R58, 0x3340, R1 ;  /* 0x000033403a137816 */ /* 0x000fc40000000001 */
[----:B-1----:R-:W-:Y:S02]  /*9c0a0*/  PRMT R27, R2, 0x3340, R55 ;  /* 0x00003340021b7816 */ /* 0x002fe40000000037 */
[----:B------:R-:W-:Y:S02]  /*9c0b0*/  PRMT R25, R49, 0x3340, R1 ;  /* 0x0000334031197816 */ /* 0x000fe40000000001 */
[----:B------:R-:W-:Y:S02]  /*9c0c0*/  PRMT R28, R56, 0x3340, R4 ;  /* 0x00003340381c7816 */ /* 0x000fe40000000004 */
[----:B------:R-:W-:Y:S02]  /*9c0d0*/  PRMT R26, R26, 0x5410, R18 ;  /* 0x000054101a1a7816 */ /* 0x000fe40000000012 */
[----:B------:R-:W-:Y:S02]  /*9c0e0*/  PRMT R19, R27, 0x5410, R19 ;  /* 0x000054101b137816 */ /* 0x000fe40000000013 */
[----:B------:R-:W-:Y:S01]  /*9c0f0*/  PRMT R18, R28, 0x5410, R25 ;  /* 0x000054101c127816 */ /* 0x000fe20000000019 */
[----:B------:R0:W-:Y:S01]  /*9c100*/  STL [R1+0x9f4], R26 ;  /* 0x0009f41a01007387 */ /* 0x0001e20000100800 */
[----:B------:R-:W-:-:S02]  /*9c110*/  LOP3.LUT R28, R60, 0xffff, RZ, 0xc0, !PT ;  /* 0x0000ffff3c1c7812 */ /* 0x000fc400078ec0ff */
[----:B------:R-:W-:Y:S01]  /*9c120*/  LOP3.LUT R45, R45, 0xffff, RZ, 0xc0, !PT ;  /* 0x0000ffff2d2d7812 */ /* 0x000fe200078ec0ff */
[----:B------:R-:W-:Y:S01]  /*9c130*/  STL [R1+0x141c], R19 ;  /* 0x00141c1301007387 */ /* 0x000fe20000100800 */
[----:B0-----:R-:W-:-:S03]  /*9c140*/  LOP3.LUT R26, R38, 0xffff, RZ, 0xc0, !PT ;  /* 0x0000ffff261a7812 */ /* 0x001fc600078ec0ff */
[----:B------:R0:W-:Y:S01]  /*9c150*/  STL [R1+0x1428], R18 ;  /* 0x0014281201007387 */ /* 0x0001e20000100800 */
[----:B------:R-:W-:Y:S02]  /*9c160*/  LOP3.LUT R38, R36, 0xffff, RZ, 0xc0, !PT ;  /* 0x0000ffff24267812 */ /* 0x000fe400078ec0ff */
[----:B------:R-:W-:Y:S02]  /*9c170*/  LOP3.LUT R25, R53, 0xffff, RZ, 0xc0, !PT ;  /* 0x0000ffff35197812 */ /* 0x000fe400078ec0ff */
[----:B0-----:R-:W-:Y:S01]  /*9c180*/  LOP3.LUT R18, R41, 0xffff, RZ, 0xc0, !PT ;  /* 0x0000ffff29127812 */ /* 0x001fe200078ec0ff */
[----:B------:R-:W-:Y:S01]  /*9c190*/  IMAD.MOV.U32 R36, RZ, RZ, R57 ;  /* 0x000000ffff247224 */ /* 0x000fe200078e0039 */
[----:B--2---:R-:W-:-:S05]  /*9c1a0*/  LOP3.LUT R27, R61, 0xffff, RZ, 0xc0, !PT ;  /* 0x0000ffff3d1b7812 */ /* 0x004fca00078ec0ff */
[----:B------:R-:W-:Y:S01]  /*9c1b0*/  STL [R1+0x220], R27 ;  /* 0x0002201b01007387 */ /* 0x000fe20000100800 */
[----:B---3--:R-:W-:-:S03]  /*9c1c0*/  LOP3.LUT R19, R50, 0xffff, RZ, 0xc0, !PT ;  /* 0x0000ffff32137812 */ /* 0x008fc600078ec0ff */
[----:B------:R0:W-:Y:S04]  /*9c1d0*/  STL [R1+0x1f8], R26 ;  /* 0x0001f81a01007387 */ /* 0x0001e80000100800 */
[----:B------:R1:W-:Y:S01]  /*9c1e0*/  STL [R1+0x218], R28 ;  /* 0x0002181c01007387 */ /* 0x0003e20000100800 */
[----:B------:R-:W-:-:S03]  /*9c1f0*/  LOP3.LUT R41, R48, 0xffff, RZ, 0xc0, !PT ;  /* 0x0000ffff30297812 */ /* 0x000fc600078ec0ff */
[----:B------:R-:W-:Y:S04]  /*9c200*/  STL [R1+0x224], R45 ;  /* 0x0002242d01007387 */ /* 0x000fe80000100800 */
[----:B------:R-:W2:Y:S01]  /*9c210*/  LDL.LU R50, [R1+0x3a50] ;  /* 0x003a500001327983 */ /* 0x000ea20000300800 */
[----:B0-----:R-:W-:-:S03]  /*9c220*/  PRMT R26, R26, 0x3340, R41 ;  /* 0x000033401a1a7816 */ /* 0x001fc60000000029 */
[----:B------:R-:W-:Y:S04]  /*9c230*/  STL [R1+0x21c], R38 ;  /* 0x00021c2601007387 */ /* 0x000fe80000100800 */
[----:B------:R-:W3:Y:S04]  /*9c240*/  LDL.LU R53, [R1+0x3a4c] ;  /* 0x003a4c0001357983 */ /* 0x000ee80000300800 */
[----:B------:R0:W-:Y:S01]  /*9c250*/  STL [R1+0x1c4], R18 ;  /* 0x0001c41201007387 */ /* 0x0001e20000100800 */
[----:B-1----:R-:W-:-:S03]  /*9c260*/  PRMT R28, R28, 0x3340, R38 ;  /* 0x000033401c1c7816 */ /* 0x002fc60000000026 */
[----:B------:R-:W4:Y:S01]  /*9c270*/  LDL.LU R48, [R1+0x3a48] ;  /* 0x003a480001307983 */ /* 0x000f220000300800 */
[----:B0-----:R-:W-:-:S03]  /*9c280*/  PRMT R18, R18, 0x3340, R1 ;  /* 0x0000334012127816 */ /* 0x001fc60000000001 */
[----:B------:R-:W-:Y:S01]  /*9c290*/  STL [R1+0x22c], R19 ;  /* 0x00022c1301007387 */ /* 0x000fe20000100800 */
[----:B------:R-:W-:Y:S02]  /*9c2a0*/  PRMT R27, R27, 0x3340, R45 ;  /* 0x000033401b1b7816 */ /* 0x000fe4000000002d */
[----:B------:R-:W-:Y:S01]  /*9c2b0*/  PRMT R18, R26, 0x5410, R18 ;  /* 0x000054101a127816 */ /* 0x000fe20000000012 */
[----:B------:R0:W-:Y:S04]  /*9c2c0*/  STL [R1+0x230], R25 ;  /* 0x0002301901007387 */ /* 0x0001e80000100800 */
[----:B------:R-:W-:Y:S04]  /*9c2d0*/  STL [R1+0x1f0], R41 ;  /* 0x0001f02901007387 */ /* 0x000fe80000100800 */
[----:B------:R-:W4:Y:S01]  /*9c2e0*/  LDL.LU R38, [R1+0x1ec] ;  /* 0x0001ec0001267983 */ /* 0x000f220000300800 */
[----:B0-----:R-:W-:-:S03]  /*9c2f0*/  PRMT R25, R25, 0x3340, R1 ;  /* 0x0000334019197816 */ /* 0x001fc60000000001 */
[----:B------:R-:W4:Y:S04]  /*9c300*/  LDL.LU R45, [R1+0x148] ;  /* 0x00014800012d7983 */ /* 0x000f280000300800 */
[----:B------:R-:W4:Y:S04]  /*9c310*/  LDL.LU R57, [R1+0x44] ;  /* 0x0000440001397983 */ /* 0x000f280000300800 */
[----:B------:R0:W-:Y:S01]  /*9c320*/  STL [R1+0x1424], R18 ;  /* 0x0014241201007387 */ /* 0x0001e20000100800 */
[----:B------:R-:W-:Y:S02]  /*9c330*/  LOP3.LUT R26, R44, 0xffff, RZ, 0xc0, !PT ;  /* 0x0000ffff2c1a7812 */ /* 0x000fe400078ec0ff */
[----:B0-----:R-:W-:-:S02]  /*9c340*/  PRMT R18, R28, 0x5410, R25 ;  /* 0x000054101c127816 */ /* 0x001fc40000000019 */
[----:B------:R-:W-:-:S03]  /*9c350*/  LOP3.LUT R28, R3, 0xffff, RZ, 0xc0, !PT ;  /* 0x0000ffff031c7812 */ /* 0x000fc600078ec0ff */
[----:B------:R0:W-:Y:S04]  /*9c360*/  STL [R1+0xbd4], R18 ;  /* 0x000bd41201007387 */ /* 0x0001e80000100800 */
[----:B------:R-:W4:Y:S01]  /*9c370*/  LDL.LU R3, [R1+0x3a44] ;  /* 0x003a440001037983 */ /* 0x000f220000300800 */
[----:B0-----:R-:W-:-:S03]  /*9c380*/  IMAD R18, R52, UR48, RZ ;  /* 0x0000003034127c24 */ /* 0x001fc6000f8e02ff */
[----:B------:R-:W-:Y:S01]  /*9c390*/  STL [R1+0x234], R26 ;  /* 0x0002341a01007387 */ /* 0x000fe20000100800 */
[----:B------:R-:W-:Y:S01]  /*9c3a0*/  PRMT R19, R19, 0x3340, R1 ;  /* 0x0000334013137816 */ /* 0x000fe20000000001 */
[----:B------:R-:W0:Y:S02]  /*9c3b0*/  LDCU UR48, c[0x0][0x3b8] ;  /* 0x00007700ff3077ac */ /* 0x000e240008000800 */
[----:B------:R1:W-:Y:S04]  /*9c3c0*/  STL [R1+0x39f8], R52 ;  /* 0x0039f83401007387 */ /* 0x0003e80000100800 */
[----:B------:R0:W-:Y:S04]  /*9c3d0*/  STL [R1+0x188], R18 ;  /* 0x0001881201007387 */ /* 0x0001e80000100800 */
[----:B-1----:R-:W4:Y:S01]  /*9c3e0*/  LDL.LU R52, [R1+0x188] ;  /* 0x0001880001347983 */ /* 0x002f220000300800 */
[----:B------:R-:W-:-:S02]  /*9c3f0*/  PRMT R60, R27, 0x5410, R19 ;  /* 0x000054101b3c7816 */ /* 0x000fc40000000013 */
[----:B------:R-:W-:Y:S02]  /*9c400*/  LOP3.LUT R21, R21, 0xffff, RZ, 0xc0, !PT ;  /* 0x0000ffff15157812 */ /* 0x000fe400078ec0ff */
[--C-:B0-----:R-:W-:Y:S02]  /*9c410*/  PRMT R18, R28, 0x3340, R1.reuse ;  /* 0x000033401c127816 */ /* 0x101fe40000000001 */
[----:B------:R-:W-:Y:S02]  /*9c420*/  PRMT R19, R21, 0x3340, R1 ;  /* 0x0000334015137816 */ /* 0x000fe40000000001 */
[----:B--2---:R-:W-:Y:S02]  /*9c430*/  LOP3.LUT R41, R50, 0xffff, RZ, 0xc0, !PT ;  /* 0x0000ffff32297812 */ /* 0x004fe400078ec0ff */
[----:B------:R-:W2:Y:S01]  /*9c440*/  LDL.LU R50, [R1+0x3a40] ;  /* 0x003a400001327983 */ /* 0x000ea20000300800 */
[----:B---3--:R-:W-:-:S03]  /*9c450*/  LOP3.LUT R53, R53, 0xffff, RZ, 0xc0, !PT ;  /* 0x0000ffff35357812 */ /* 0x008fc600078ec0ff */
[----:B------:R-:W3:Y:S01]  /*9c460*/  LDL.LU R44, [R1+0xb8] ;  /* 0x0000b800012c7983 */ /* 0x000ee20000300800 */
[----:B------:R-:W-:Y:S02]  /*9c470*/  PRMT R26, R26, 0x3340, R41 ;  /* 0x000033401a1a7816 */ /* 0x000fe40000000029 */
[----:B----4-:R-:W-:Y:S01]  /*9c480*/  LOP3.LUT R48, R48, 0xffff, RZ, 0xc0, !PT ;  /* 0x0000ffff30307812 */ /* 0x010fe200078ec0ff */
[----:B------:R-:W-:Y:S03]  /*9c490*/  STL [R1+0x238], R41 ;  /* 0x0002382901007387 */ /* 0x000fe60000100800 */
[----:B------:R-:W-:-:S04]  /*9c4a0*/  PRMT R25, R48, 0x3340, R53 ;  /* 0x0000334030197816 */ /* 0x000fc80000000035 */
[----:B------:R-:W-:Y:S02]  /*9c4b0*/  PRMT R25, R25, 0x5410, R18 ;  /* 0x0000541019197816 */ /* 0x000fe40000000012 */
[----:B------:R-:W-:Y:S02]  /*9c4c0*/  PRMT R18, R26, 0x5410, R19 ;  /* 0x000054101a127816 */ /* 0x000fe40000000013 */
[----:B------:R-:W-:Y:S01]  /*9c4d0*/  LOP3.LUT R26, R38, 0xffff, RZ, 0xc0, !PT ;  /* 0x0000ffff261a7812 */ /* 0x000fe200078ec0ff */
[----:B------:R-:W-:Y:S01]  /*9c4e0*/  VIADD R27, R52, UR5 ;  /* 0x00000005341b7c36 */ /* 0x000fe20008000000 */
[----:B------:R-:W-:Y:S01]  /*9c4f0*/  LOP3.LUT R5, R5, 0xffff, RZ, 0xc0, !PT ;  /* 0x0000ffff05057812 */ /* 0x000fe200078ec0ff */
[----:B------:R-:W0:Y:S03]  /*9c500*/  LDCU UR5, c[0x0][0x3b8] ;  /* 0x00007700ff0577ac */ /* 0x000e260008000800 */
[----:B------:R1:W-:Y:S04]  /*9c510*/  STL [R1+0x140], R27 ;  /* 0x0001401b01007387 */ /* 0x0003e80000100800 */
[----:B------:R-:W-:Y:S01]  /*9c520*/  STL [R1+0xb48], R25 ;  /* 0x000b481901007387 */ /* 0x000fe20000100800 */
[----:B-1----:R-:W-:Y:S01]  /*9c530*/  VIADD R27, R27, UR47 ;  /* 0x0000002f1b1b7c36 */ /* 0x002fe20008000000 */
[----:B------:R-:W-:Y:S01]  /*9c540*/  LOP3.LUT R51, R51, 0xffff, RZ, 0xc0, !PT ;  /* 0x0000ffff33337812 */ /* 0x000fe200078ec0ff */
[----:B------:R-:W1:Y:S03]  /*9c550*/  LDCU UR47, c[0x0][0x3b8] ;  /* 0x00007700ff2f77ac */ /* 0x000e660008000800 */
[----:B------:R-:W-:Y:S04]  /*9c560*/  STL [R1+0xe8], R27 ;  /* 0x0000e81b01007387 */ /* 0x000fe80000100800 */
[----:B------:R4:W-:Y:S02]  /*9c570*/  STL [R1+0xc04], R18 ;  /* 0x000c041201007387 */ /* 0x0009e40000100800 */
[----:B----4-:R-:W-:Y:S01]  /*9c580*/  VIADD R18, R27, UR35 ;  /* 0x000000231b127c36 */ /* 0x010fe20008000000 */
[----:B------:R-:W-:Y:S01]  /*9c590*/  LOP3.LUT R27, R45, 0xffff, RZ, 0xc0, !PT ;  /* 0x0000ffff2d1b7812 */ /* 0x000fe200078ec0ff */
[----:B------:R-:W4:Y:S02]  /*9c5a0*/  LDCU UR35, c[0x0][0x3b8] ;  /* 0x00007700ff2377ac */ /* 0x000f240008000800 */
[----:B------:R-:W-:Y:S01]  /*9c5b0*/  VIADD R19, R18, UR19 ;  /* 0x0000001312137c36 */ /* 0x000fe20008000000 */
[----:B------:R0:W-:Y:S01]  /*9c5c0*/  STL [R1+0x88], R18 ;  /* 0x0000881201007387 */ /* 0x0001e20000100800 */
[----:B------:R-:W-:Y:S01]  /*9c5d0*/  LOP3.LUT R45, R3, 0xffff, RZ, 0xc0, !PT ;  /* 0x0000ffff032d7812 */ /* 0x000fe200078ec0ff */
[----:B------:R-:W1:Y:S02]  /*9c5e0*/  LDCU UR19, c[0x0][0x3b8] ;  /* 0x00007700ff1377ac */ /* 0x000e640008000800 */
[----:B------:R0:W-:Y:S04]  /*9c5f0*/  STL [R1+0x1ec], R26 ;  /* 0x0001ec1a01007387 */ /* 0x0001e80000100800 */
[----:B------:R1:W-:Y:S04]  /*9c600*/  STL [R1+0x1e8], R27 ;  /* 0x0001e81b01007387 */ /* 0x0003e80000100800 */
[----:B------:R1:W-:Y:S04]  /*9c610*/  STL [R1+0x6c], R19 ;  /* 0x00006c1301007387 */ /* 0x0003e80000100800 */
[----:B------:R-:W4:Y:S01]  /*9c620*/  LDL.LU R3, [R1+0x3a3c] ;  /* 0x003a3c0001037983 */ /* 0x000f220000300800 */
[----:B0-----:R-:W-:Y:S01]  /*9c630*/  LOP3.LUT R18, R57, 0xffff, RZ, 0xc0, !PT ;  /* 0x0000ffff39127812 */ /* 0x001fe200078ec0ff */
[----:B------:R-:W-:Y:S01]  /*9c640*/  VIADD R25, R19, UR36 ;  /* 0x0000002413197c36 */ /* 0x000fe20008000000 */
[----:B------:R-:W-:Y:S01]  /*9c650*/  PRMT R26, R26, 0x3340, R27 ;  /* 0x000033401a1a7816 */ /* 0x000fe2000000001b */
[----:B------:R-:W0:Y:S02]  /*9c660*/  LDCU UR36, c[0x0][0x3b8] ;  /* 0x00007700ff2477ac */ /* 0x000e240008000800 */
[----:B------:R0:W-:Y:S01]  /*9c670*/  STL [R1+0x1ac], R18 ;  /* 0x0001ac1201007387 */ /* 0x0001e20000100800 */
[----:B-1----:R-:W-:Y:S01]  /*9c680*/  VIADD R27, R25, UR49 ;  /* 0x00000031191b7c36 */ /* 0x002fe20008000000 */
[----:B------:R-:W-:Y:S01]  /*9c690*/  PRMT R19, R18, 0x3340, R1 ;  /* 0x0000334012137816 */ /* 0x000fe20000000001 */
[----:B------:R-:W1:Y:S01]  /*9c6a0*/  LDCU UR49, c[0x0][0x398] ;  /* 0x00007300ff3177ac */ /* 0x000e620008000800 */
[----:B------:R-:W-:Y:S01]  /*9c6b0*/  STL [R1+0x5c], R25 ;  /* 0x00005c1901007387 */ /* 0x000fe20000100800 */
[----:B------:R-:W-:Y:S01]  /*9c6c0*/  VIADD R57, R27, UR34 ;  /* 0x000000221b397c36 */ /* 0x000fe20008000000 */
[----:B------:R-:W-:Y:S01]  /*9c6d0*/  PRMT R19, R26, 0x5410, R19 ;  /* 0x000054101a137816 */ /* 0x000fe20000000013 */
[----:B------:R-:W1:Y:S01]  /*9c6e0*/  LDCU UR34, c[0x0][0x3b8] ;  /* 0x00007700ff2277ac */ /* 0x000e620008000800 */
[----:B0-----:R-:W-:Y:S01]  /*9c6f0*/  PRMT R18, R5, 0x3340, R1 ;  /* 0x0000334005127816 */ /* 0x001fe20000000001 */
[----:B------:R-:W-:Y:S04]  /*9c700*/  STL [R1+0x58], R27 ;  /* 0x0000581b01007387 */ /* 0x000fe80000100800 */
[----:B------:R0:W-:Y:S02]  /*9c710*/  STL [R1+0x1418], R19 ;  /* 0x0014181301007387 */ /* 0x0001e40000100800 */
[----:B0-----:R-:W-:-:S02]  /*9c720*/  SHF.R.U32.HI R19, RZ, 0x8, R17 ;  /* 0x00000008ff137819 */ /* 0x001fc40000011611 */
[----:B------:R-:W-:Y:S02]  /*9c730*/  PRMT R17, R51, 0x3340, R1 ;  /* 0x0000334033117816 */ /* 0x000fe40000000001 */
[----:B------:R-:W-:Y:S02]  /*9c740*/  SHF.R.U32.HI R15, RZ, 0x8, R15 ;  /* 0x00000008ff0f7819 */ /* 0x000fe4000001160f */
[----:B------:R-:W-:Y:S02]  /*9c750*/  SHF.R.U32.HI R16, RZ, 0x8, R16 ;  /* 0x00000008ff107819 */ /* 0x000fe40000011610 */
[----:B------:R-:W-:Y:S02]  /*9c760*/  SHF.R.U32.HI R14, RZ, 0x8, R14 ;  /* 0x00000008ff0e7819 */ /* 0x000fe4000001160e */
[----:B------:R-:W-:Y:S02]  /*9c770*/  LOP3.LUT R15, R15, 0xffff, RZ, 0xc0, !PT ;  /* 0x0000ffff0f0f7812 */ /* 0x000fe400078ec0ff */
[----:B------:R-:W-:-:S02]  /*9c780*/  LOP3.LUT R16, R16, 0xffff, RZ, 0xc0, !PT ;  /* 0x0000ffff10107812 */ /* 0x000fc400078ec0ff */
[----:B------:R-:W-:Y:S02]  /*9c790*/  LOP3.LUT R14, R14, 0xffff, RZ, 0xc0, !PT ;  /* 0x0000ffff0e0e7812 */ /* 0x000fe400078ec0ff */
[----:B------:R-:W-:-:S04]  /*9c7a0*/  SHF.R.U32.HI R12, RZ, 0x8, R12 ;  /* 0x00000008ff0c7819 */ /* 0x000fc8000001160c */
[----:B------:R-:W-:Y:S02]  /*9c7b0*/  LOP3.LUT R12, R12, 0xffff, RZ, 0xc0, !PT ;  /* 0x0000ffff0c0c7812 */ /* 0x000fe400078ec0ff */
[----:B--2---:R-:W-:-:S04]  /*9c7c0*/  LOP3.LUT R50, R50, 0xffff, RZ, 0xc0, !PT ;  /* 0x0000ffff32327812 */ /* 0x004fc800078ec0ff */
[----:B------:R-:W-:-:S04]  /*9c7d0*/  PRMT R25, R50, 0x3340, R45 ;  /* 0x0000334032197816 */ /* 0x000fc8000000002d */
[----:B------:R-:W-:-:S05]  /*9c7e0*/  PRMT R18, R25, 0x5410, R18 ;  /* 0x0000541019127816 */ /* 0x000fca0000000012 */
[----:B------:R3:W-:Y:S02]  /*9c7f0*/  STL [R1+0x1414], R18 ;  /* 0x0014141201007387 */ /* 0x0007e40000100800 */
[----:B---3--:R-:W-:Y:S01]  /*9c800*/  LOP3.LUT R18, R44, 0xffff, RZ, 0xc0, !PT ;  /* 0x0000ffff2c127812 */ /* 0x008fe200078ec0ff */
[----:B------:R-:W-:Y:S01]  /*9c810*/  IMAD.MOV.U32 R44, RZ, RZ, R59 ;  /* 0x000000ffff2c7224 */ /* 0x000fe200078e003b */
[----:B------:R-:W-:Y:S02]  /*9c820*/  PRMT R59, R15, 0x3340, R16 ;  /* 0x000033400f3b7816 */ /* 0x000fe40000000010 */
[----:B------:R-:W-:Y:S02]  /*9c830*/  PRMT R15, R14, 0x3340, R1 ;  /* 0x000033400e0f7816 */ /* 0x000fe40000000001 */
[----:B------:R-:W-:Y:S02]  /*9c840*/  SHF.R.U32.HI R14, RZ, 0x8, R13 ;  /* 0x00000008ff0e7819 */ /* 0x000fe4000001160d */
[----:B------:R-:W-:-:S02]  /*9c850*/  SHF.R.U32.HI R13, RZ, 0x8, R11 ;  /* 0x00000008ff0d7819 */ /* 0x000fc4000001160b */
[----:B------:R-:W-:Y:S02]  /*9c860*/  LOP3.LUT R11, R14, 0xffff, RZ, 0xc0, !PT ;  /* 0x0000ffff0e0b7812 */ /* 0x000fe400078ec0ff */
[----:B------:R-:W-:Y:S02]  /*9c870*/  LOP3.LUT R13, R13, 0xffff, RZ, 0xc0, !PT ;  /* 0x0000ffff0d0d7812 */ /* 0x000fe400078ec0ff */
[----:B------:R-:W-:Y:S02]  /*9c880*/  PRMT R12, R11, 0x3340, R12 ;  /* 0x000033400b0c7816 */ /* 0x000fe4000000000c */
[----:B------:R-:W-:Y:S01]  /*9c890*/  PRMT R11, R13, 0x3340, R1 ;  /* 0x000033400d0b7816 */ /* 0x000fe20000000001 */
[----:B------:R-:W-:Y:S02]  /*9c8a0*/  IMAD.MOV.U32 R38, RZ, RZ, R44 ;  /* 0x000000ffff267224 */ /* 0x000fe400078e002c */
[----:B------:R-:W-:Y:S01]  /*9c8b0*/  IMAD.MOV.U32 R44, RZ, RZ, R36 ;  /* 0x000000ffff2c7224 */ /* 0x000fe200078e0024 */
[----:B----4-:R-:W-:Y:S01]  /*9c8c0*/  LOP3.LUT R26, R3, 0xffff, RZ, 0xc0, !PT ;  /* 0x0000ffff031a7812 */ /* 0x010fe200078ec0ff */
[----:B------:R-:W-:Y:S01]  /*9c8d0*/  VIADD R3, R57, UR46 ;  /* 0x0000002e39037c36 */ /* 0x000fe20008000000 */
[----:B------:R-:W-:Y:S01]  /*9c8e0*/  SHF.R.U32.HI R31, RZ, 0x8, R31 ;  /* 0x00000008ff1f7819 */ /* 0x000fe2000001161f */
[----:B------:R-:W0:Y:S02]  /*9c8f0*/  LDCU UR46, c[0x0][0x3b8] ;  /* 0x00007700ff2e77ac */ /* 0x000e240008000800 */
[----:B------:R-:W-:Y:S04]  /*9c900*/  STL [R1+0x264], R26 ;  /* 0x0002641a01007387 */ /* 0x000fe80000100800 */
[----:B------:R2:W-:Y:S04]  /*9c910*/  STL [R1+0x50], R3 ;  /* 0x0000500301007387 */ /* 0x0005e80000100800 */
[----:B------:R3:W-:Y:S01]  /*9c920*/  STL [R1+0x268], R18 ;  /* 0x0002681201007387 */ /* 0x0007e20000100800 */
[----:B--2---:R-:W-:Y:S01]  /*9c930*/  VIADD R3, R3, UR50 ;  /* 0x0000003203037c36 */ /* 0x004fe20008000000 */
[----:B------:R-:W-:Y:S01]  /*9c940*/  SHF.R.U32.HI R30, RZ, 0x8, R30 ;  /* 0x00000008ff1e7819 */ /* 0x000fe2000001161e */
[----:B------:R-:W2:Y:S01]  /*9c950*/  LDCU UR50, c[0x0][0x398] ;  /* 0x00007300ff3277ac */ /* 0x000ea20008000800 */
[----:B---3--:R-:W-:Y:S01]  /*9c960*/  PRMT R18, R26, 0x3340, R18 ;  /* 0x000033401a127816 */ /* 0x008fe20000000012 */
[----:B------:R-:W-:Y:S01]  /*9c970*/  VIADD R25, R3, UR28 ;  /* 0x0000001c03197c36 */ /* 0x000fe20008000000 */
[----:B------:R-:W-:Y:S01]  /*9c980*/  STL [R1+0x4c], R3 ;  /* 0x00004c0301007387 */ /* 0x000fe20000100800 */
[----:B------:R-:W-:Y:S01]  /*9c990*/  SHF.R.U32.HI R10, RZ, 0x8, R10 ;  /* 0x00000008ff0a7819 */ /* 0x000fe2000001160a */
[----:B------:R-:W3:Y:S01]  /*9c9a0*/  LDCU UR28, c[0x0][0x3b8] ;  /* 0x00007700ff1c77ac */ /* 0x000ee20008000800 */
[----:B------:R-:W-:Y:S01]  /*9c9b0*/  PRMT R17, R18, 0x5410, R17 ;  /* 0x0000541012117816 */ /* 0x000fe20000000011 */
[----:B------:R4:W-:Y:S04]  /*9c9c0*/  STL [R1+0x48], R25 ;  /* 0x0000481901007387 */ /* 0x0009e80000100800 */
[----:B------:R0:W-:Y:S01]  /*9c9d0*/  STL [R1+0x1410], R17 ;  /* 0x0014101101007387 */ /* 0x0001e20000100800 */
[----:B----4-:R-:W-:Y:S01]  /*9c9e0*/  VIADD R25, R25, UR27 ;  /* 0x0000001b19197c36 */ /* 0x010fe20008000000 */
[----:B------:R-:W-:Y:S01]  /*9c9f0*/  LOP3.LUT R31, R31, 0xffff, RZ, 0xc0, !PT ;  /* 0x0000ffff1f1f7812 */ /* 0x000fe200078ec0ff */
[----:B------:R-:W4:Y:S02]  /*9ca00*/  LDCU UR27, c[0x0][0x3b8] ;  /* 0x00007700ff1b77ac */ /* 0x000f240008000800 */
[----:B0-----:R-:W-:Y:S01]  /*9ca10*/  VIADD R17, R25, UR26 ;  /* 0x0000001a19117c36 */ /* 0x001fe20008000000 */
[----:B------:R-:W-:Y:S01]  /*9ca20*/  STL [R1+0x44], R25 ;  /* 0x0000441901007387 */ /* 0x000fe20000100800 */
[----:B------:R-:W-:Y:S01]  /*9ca30*/  LOP3.LUT R30, R30, 0xffff, RZ, 0xc0, !PT ;  /* 0x0000ffff1e1e7812 */ /* 0x000fe200078ec0ff */
[----:B------:R-:W0:Y:S02]  /*9ca40*/  LDCU UR26, c[0x0][0x3b8] ;  /* 0x00007700ff1a77ac */ /* 0x000e240008000800 */
[----:B------:R1:W-:Y:S02]  /*9ca50*/  STL [R1+0x40], R17 ;  /* 0x0000401101007387 */ /* 0x0003e40000100800 */
[----:B-1----:R-:W-:Y:S01]  /*9ca60*/  VIADD R17, R17, UR29 ;  /* 0x0000001d11117c36 */ /* 0x002fe20008000000 */
[----:B------:R-:W-:Y:S01]  /*9ca70*/  LOP3.LUT R10, R10, 0xffff, RZ, 0xc0, !PT ;  /* 0x0000ffff0a0a7812 */ /* 0x000fe200078ec0ff */
[----:B------:R-:W1:Y:S03]  /*9ca80*/  LDCU UR29, c[0x0][0x3b8] ;  /* 0x00007700ff1d77ac */ /* 0x000e660008000800 */
[----:B------:R0:W-:Y:S04]  /*9ca90*/  STL [R1+0x3c], R17 ;  /* 0x00003c1101007387 */ /* 0x0001e80000100800 */
[----:B------:R2:W-:Y:S01]  /*9caa0*/  STL [R1+0x1188], R15 ;  /* 0x0011880f01007387 */ /* 0x0005e20000100800 */
[----:B0-----:R-:W-:Y:S01]  /*9cab0*/  VIADD R17, R17, UR45 ;  /* 0x0000002d11117c36 */ /* 0x001fe20008000000 */
[----:B------:R-:W-:Y:S01]  /*9cac0*/  PRMT R10, R10, 0x3340, R1 ;  /* 0x000033400a0a7816 */ /* 0x000fe20000000001 */
[----:B------:R-:W0:Y:S02]  /*9cad0*/  LDCU UR45, c[0x0][0x3b8] ;  /* 0x00007700ff2d77ac */ /* 0x000e240008000800 */
[----:B--2---:R-:W-:Y:S01]  /*9cae0*/  VIADD R15, R17, UR33 ;  /* 0x00000021110f7c36 */ /* 0x004fe20008000000 */
[----:B------:R-:W-:Y:S01]  /*9caf0*/  STL [R1+0x38], R17 ;  /* 0x0000381101007387 */ /* 0x000fe20000100800 */
[----:B------:R-:W-:Y:S01]  /*9cb00*/  SHF.R.U32.HI R0, RZ, 0x8, R0 ;  /* 0x00000008ff007819 */ /* 0x000fe20000011600 */
[----:B------:R-:W2:Y:S02]  /*9cb10*/  LDCU UR33, c[0x0][0x3b8] ;  /* 0x00007700ff2177ac */ /* 0x000ea40008000800 */
[----:B------:R1:W-:Y:S02]  /*9cb20*/  STL [R1+0x34], R15 ;  /* 0x0000340f01007387 */ /* 0x0003e40000100800 */
[----:B-1----:R-:W-:Y:S01]  /*9cb30*/  VIADD R15, R15, UR51 ;  /* 0x000000330f0f7c36 */ /* 0x002fe20008000000 */
[----:B------:R-:W-:Y:S01]  /*9cb40*/  SHF.R.U32.HI R9, RZ, 0x8, R9 ;  /* 0x00000008ff097819 */ /* 0x000fe20000011609 */
[----:B------:R-:W1:Y:S02]  /*9cb50*/  LDCU UR51, c[0x0][0x398] ;  /* 0x00007300ff3377ac */ /* 0x000e640008000800 */
[----:B------:R-:W-:Y:S01]  /*9cb60*/  VIADD R14, R15, UR32 ;  /* 0x000000200f0e7c36 */ /* 0x000fe20008000000 */
[----:B------:R-:W-:Y:S01]  /*9cb70*/  STL [R1+0x30], R15 ;  /* 0x0000300f01007387 */ /* 0x000fe20000100800 */
[----:B------:R-:W-:Y:S01]  /*9cb80*/  SHF.R.U32.HI R32, RZ, 0x8, R32 ;  /* 0x00000008ff207819 */ /* 0x000fe20000011620 */
[----:B------:R-:W0:Y:S02]  /*9cb90*/  LDCU UR32, c[0x0][0x3b8] ;  /* 0x00007700ff2077ac */ /* 0x000e240008000800 */
[----:B------:R-:W-:Y:S04]  /*9cba0*/  STL [R1+0x1298], R12 ;  /* 0x0012980c01007387 */ /* 0x000fe80000100800 */
[----:B------:R-:W-:Y:S04]  /*9cbb0*/  STL [R1+0x2c], R14 ;  /* 0x00002c0e01007387 */ /* 0x000fe80000100800 */
[----:B------:R0:W-:Y:S04]  /*9cbc0*/  STL [R1+0x1184], R11 ;  /* 0x0011840b01007387 */ /* 0x0001e80000100800 */
[----:B------:R-:W2:Y:S01]  /*9cbd0*/  LDL.LU R36, [R1+0x60] ;  /* 0x0000600001247983 */ /* 0x000ea20000300800 */
[----:B0-----:R-:W-:Y:S01]  /*9cbe0*/  VIADD R11, R14, UR44 ;  /* 0x0000002c0e0b7c36 */ /* 0x001fe20008000000 */
[----:B------:R-:W-:Y:S01]  /*9cbf0*/  PRMT R12, R31, 0x3340, R30 ;  /* 0x000033401f0c7816 */ /* 0x000fe2000000001e */
[----:B------:R-:W0:Y:S03]  /*9cc00*/  LDCU UR44, c[0x0][0x3b8] ;  /* 0x00007700ff2c77ac */ /* 0x000e260008000800 */
[----:B------:R1:W-:Y:S02]  /*9cc10*/  STL [R1+0x28], R11 ;  /* 0x0000280b01007387 */ /* 0x0003e40000100800 */
[----:B-1----:R-:W-:Y:S01]  /*9cc20*/  VIADD R11, R11, UR37 ;  /* 0x000000250b0b7c36 */ /* 0x002fe20008000000 */
[----:B------:R-:W-:Y:S01]  /*9cc30*/  LOP3.LUT R0, R0, 0xffff, RZ, 0xc0, !PT ;  /* 0x0000ffff00007812 */ /* 0x000fe200078ec0ff */
[----:B------:R-:W1:Y:S03]  /*9cc40*/  LDCU UR37, c[0x0][0x3b8] ;  /* 0x00007700ff2577ac */ /* 0x000e660008000800 */
[----:B------:R0:W-:Y:S02]  /*9cc50*/  STL [R1+0x24], R11 ;  /* 0x0000240b01007387 */ /* 0x0001e40000100800 */
[----:B0-----:R-:W-:Y:S01]  /*9cc60*/  VIADD R11, R11, UR23 ;  /* 0x000000170b0b7c36 */ /* 0x001fe20008000000 */
[----:B------:R-:W-:Y:S01]  /*9cc70*/  LOP3.LUT R9, R9, 0xffff, RZ, 0xc0, !PT ;  /* 0x0000ffff09097812 */ /* 0x000fe200078ec0ff */
[----:B------:R-:W0:Y:S03]  /*9cc80*/  LDCU UR23, c[0x0][0x3b8] ;  /* 0x00007700ff1777ac */ /* 0x000e260008000800 */
[----:B------:R1:W-:Y:S04]  /*9cc90*/  STL [R1+0x20], R11 ;  /* 0x0000200b01007387 */ /* 0x0003e80000100800 */
[----:B------:R-:W-:Y:S04]  /*9cca0*/  STL [R1+0x128c], R12 ;  /* 0x00128c0c01007387 */ /* 0x000fe80000100800 */
[----:B------:R0:W-:Y:S04]  /*9ccb0*/  STL [R1+0x10f0], R10 ;  /* 0x0010f00a01007387 */ /* 0x0001e80000100800 */
[----:B------:R-:W3:Y:S01]  /*9ccc0*/  LDL.LU R61, [R1+0x64] ;  /* 0x00006400013d7983 */ /* 0x000ee20000300800 */
[----:B-1----:R-:W-:Y:S01]  /*9ccd0*/  VIADD R11, R11, UR43 ;  /* 0x0000002b0b0b7c36 */ /* 0x002fe20008000000 */
[----:B------:R-:W-:Y:S01]  /*9cce0*/  LOP3.LUT R32, R32, 0xffff, RZ, 0xc0, !PT ;  /* 0x0000ffff20207812 */ /* 0x000fe200078ec0ff */
[----:B------:R-:W1:Y:S02]  /*9ccf0*/  LDCU UR43, c[0x0][0x3b8] ;  /* 0x00007700ff2b77ac */ /* 0x000e640008000800 */
[----:B0-----:R-:W-:Y:S01]  /*9cd00*/  VIADD R10, R11, UR21 ;  /* 0x000000150b0a7c36 */ /* 0x001fe20008000000 */
[----:B------:R-:W-:Y:S01]  /*9cd10*/  STL [R1+0x1c], R11 ;  /* 0x00001c0b01007387 */ /* 0x000fe20000100800 */
[----:B------:R-:W-:Y:S01]  /*9cd20*/  PRMT R0, R0, 0x3340, R9 ;  /* 0x0000334000007816 */ /* 0x000fe20000000009 */
[----:B------:R-:W0:Y:S02]  /*9cd30*/  LDCU UR21, c[0x0][0x3b8] ;  /* 0x00007700ff1577ac */ /* 0x000e240008000800 */
[----:B------:R1:W-:Y:S01]  /*9cd40*/  STL [R1+0x18], R10 ;  /* 0x0000180a01007387 */ /* 0x0003e20000100800 */
[----:B------:R-:W-:Y:S01]  /*9cd50*/  PRMT R9, R32, 0x3340, R1 ;  /* 0x0000334020097816 */ /* 0x000fe20000000001 */
[----:B-1----:R-:W-:Y:S01]  /*9cd60*/  VIADD R10, R10, UR52 ;  /* 0x000000340a0a7c36 */ /* 0x002fe20008000000 */
[----:B------:R-:W-:Y:S01]  /*9cd70*/  LOP3.LUT R19, R19, 0xffff, RZ, 0xc0, !PT ;  /* 0x0000ffff13137812 */ /* 0x000fe200078ec0ff */
[----:B------:R-:W1:Y:S03]  /*9cd80*/  LDCU UR52, c[0x0][0x398] ;  /* 0x00007300ff3477ac */ /* 0x000e660008000800 */
[----:B------:R0:W-:Y:S04]  /*9cd90*/  STL [R1+0x14], R10 ;  /* 0x0000140a01007387 */ /* 0x0001e80000100800 */
[----:B------:R1:W-:Y:S01]  /*9cda0*/  STL [R1+0x1274], R0 ;  /* 0x0012740001007387 */ /* 0x0003e20000100800 */
[----:B0-----:R-:W-:-:S03]  /*9cdb0*/  VIADD R10, R10, UR18 ;  /* 0x000000120a0a7c36 */ /* 0x001fc60008000000 */
[----:B------:R-:W-:Y:S01]  /*9cdc0*/  STL [R1+0x1104], R9 ;  /* 0x0011040901007387 */ /* 0x000fe20000100800 */
[----:B------:R-:W-:Y:S01]  /*9cdd0*/  PRMT R3, R19, 0x3340, R1 ;  /* 0x0000334013037816 */ /* 0x000fe20000000001 */
[----:B------:R-:W0:Y:S01]  /*9cde0*/  LDCU UR18, c[0x0][0x3b8] ;  /* 0x00007700ff1277ac */ /* 0x000e220008000800 */
[----:B------:R-:W-:Y:S01]  /*9cdf0*/  VIADD R11, R10, UR42 ;  /* 0x0000002a0a0b7c36 */ /* 0x000fe20008000000 */
[----:B------:R-:W-:Y:S01]  /*9ce00*/  STL [R1+0x10], R10 ;  /* 0x0000100a01007387 */ /* 0x000fe20000100800 */
[----:B-1----:R-:W-:Y:S01]  /*9ce10*/  SHF.R.U32.HI R0, RZ, 0x8, R39 ;  /* 0x00000008ff007819 */ /* 0x002fe20000011627 */
[----:B------:R-:W1:Y:S02]  /*9ce20*/  LDCU UR42, c[0x0][0x3b8] ;  /* 0x00007700ff2a77ac */ /* 0x000e640008000800 */
[----:B------:R4:W-:Y:S04]  /*9ce30*/  STL [R1+0xc], R11 ;  /* 0x00000c0b01007387 */ /* 0x0009e80000100800 */
[----:B------:R-:W3:Y:S04]  /*9ce40*/  LDL.LU R26, [R1+0x1d4] ;  /* 0x0001d400011a7983 */ /* 0x000ee80000300800 */
[----:B------:R-:W3:Y:S01]  /*9ce50*/  LDL.LU R27, [R1+0x124] ;  /* 0x00012400011b7983 */ /* 0x000ee20000300800 */
[----:B----4-:R-:W-:Y:S01]  /*9ce60*/  VIADD R11, R11, UR17 ;  /* 0x000000110b0b7c36 */ /* 0x010fe20008000000 */
[----:B--2---:R-:W-:-:S04]  /*9ce70*/  SHF.R.U32.HI R9, RZ, 0x8, R36 ;  /* 0x00000008ff097819 */ /* 0x004fc80000011624 */
[----:B------:R2:W-:Y:S01]  /*9ce80*/  STL [R1+0x8], R11 ;  /* 0x0000080b01007387 */ /* 0x0005e20000100800 */
[----:B------:R-:W-:Y:S02]  /*9ce90*/  SHF.R.U32.HI R10, RZ, 0x8, R8 ;  /* 0x00000008ff0a7819 */ /* 0x000fe40000011608 */
[----:B------:R-:W-:Y:S01]  /*9cea0*/  SHF.R.U32.HI R12, RZ, 0x8, R54 ;  /* 0x00000008ff0c7819 */ /* 0x000fe20000011636 */
[----:B------:R-:W4:Y:S01]  /*9ceb0*/  LDL.LU R36, [R1+0x70] ;  /* 0x0000700001247983 */ /* 0x000f220000300800 */
[----:B------:R-:W-:Y:S01]  /*9cec0*/  LOP3.LUT R0, R0, 0xffff, RZ, 0xc0, !PT ;  /* 0x0000ffff00007812 */ /* 0x000fe200078ec0ff */
[----:B------:R-:W-:Y:S01]  /*9ced0*/  IMAD.MOV.U32 R39, RZ, RZ, R28 ;  /* 0x000000ffff277224 */ /* 0x000fe200078e001c */
[----:B------:R-:W-:Y:S01]  /*9cee0*/  LOP3.LUT R8, R9, 0xffff, RZ, 0xc0, !PT ;  /* 0x0000ffff09087812 */ /* 0x000fe200078ec0ff */
[----:B------:R-:W0:Y:S01]  /*9cef0*/  LDCU UR17, c[0x0][0x3b8] ;  /* 0x00007700ff1177ac */ /* 0x000e220008000800 */
[----:B------:R-:W-:Y:S02]  /*9cf00*/  LOP3.LUT R10, R10, 0xffff, RZ, 0xc0, !PT ;  /* 0x0000ffff0a0a7812 */ /* 0x000fe400078ec0ff */
[----:B------:R-:W-:-:S02]  /*9cf10*/  PRMT R8, R0, 0x3340, R8 ;  /* 0x0000334000087816 */ /* 0x000fc40000000008 */
[----:B------:R-:W-:Y:S01]  /*9cf20*/  PRMT R0, R10, 0x3340, R1 ;  /* 0x000033400a007816 */ /* 0x000fe20000000001 */
[----:B------:R-:W-:Y:S02]  /*9cf30*/  VIADD R19, R11, UR31 ;  /* 0x0000001f0b137c36 */ /* 0x000fe40008000000 */
[----:B------:R-:W-:Y:S01]  /*9cf40*/  STL [R1+0x1280], R8 ;  /* 0x0012800801007387 */ /* 0x000fe20000100800 */
[----:B--2---:R-:W-:Y:S01]  /*9cf50*/  SHF.R.U32.HI R11, RZ, 0x8, R34 ;  /* 0x00000008ff0b7819 */ /* 0x004fe20000011622 */
[----:B------:R-:W2:Y:S02]  /*9cf60*/  LDCU UR31, c[0x0][0x3b8] ;  /* 0x00007700ff1f77ac */ /* 0x000ea40008000800 */
[----:B------:R0:W-:Y:S01]  /*9cf70*/  STL [R1+0x1210], R0 ;  /* 0x0012100001007387 */ /* 0x0001e20000100800 */
[----:B------:R-:W-:Y:S01]  /*9cf80*/  SHF.R.U32.HI R10, RZ, 0x8, R37 ;  /* 0x00000008ff0a7819 */ /* 0x000fe20000011625 */
[----:B0-----:R-:W-:-:S03]  /*9cf90*/  VIADD R0, R19, UR4 ;  /* 0x0000000413007c36 */ /* 0x001fc60008000000 */
[----:B------:R-:W-:Y:S01]  /*9cfa0*/  LOP3.LUT R10, R10, 0xffff, RZ, 0xc0, !PT ;  /* 0x0000ffff0a0a7812 */ /* 0x000fe200078ec0ff */
[----:B------:R-:W0:Y:S01]  /*9cfb0*/  LDCU UR4, c[0x0][0x3b8] ;  /* 0x00007700ff0477ac */ /* 0x000e220008000800 */
[----:B------:R-:W-:Y:S01]  /*9cfc0*/  IMAD.MOV.U32 R34, RZ, RZ, R0 ;  /* 0x000000ffff227224 */ /* 0x000fe200078e0000 */
[----:B------:R-:W-:-:S03]  /*9cfd0*/  LOP3.LUT R11, R11, 0xffff, RZ, 0xc0, !PT ;  /* 0x0000ffff0b0b7812 */ /* 0x000fc600078ec0ff */
[----:B------:R-:W-:Y:S01]  /*9cfe0*/  VIADD R0, R34, UR38 ;  /* 0x0000002622007c36 */ /* 0x000fe20008000000 */
[----:B------:R-:W0:Y:S01]  /*9cff0*/  LDCU UR38, c[0x0][0x3b8] ;  /* 0x00007700ff2677ac */ /* 0x000e220008000800 */
[----:B---3--:R-:W-:-:S05]  /*9d000*/  LOP3.LUT R8, R61, 0xffff, RZ, 0xc0, !PT ;  /* 0x0000ffff3d087812 */ /* 0x008fca00078ec0ff */
[----:B------:R3:W-:Y:S04]  /*9d010*/  STL [R1+0x143c], R8 ;  /* 0x00143c0801007387 */ /* 0x0007e80000100800 */
[----:B------:R-:W2:Y:S04]  /*9d020*/  LDL.LU R25, [R1+0x80] ;  /* 0x0000800001197983 */ /* 0x000ea80000300800 */
[----:B------:R-:W2:Y:S01]  /*9d030*/  LDL.LU R41, [R1+0x84] ;  /* 0x0000840001297983 */ /* 0x000ea20000300800 */
[----:B------:R-:W-:Y:S01]  /*9d040*/  SHF.R.U32.HI R9, RZ, 0x8, R8 ;  /* 0x00000008ff097819 */ /* 0x000fe20000011608 */
[----:B---3--:R-:W-:Y:S01]  /*9d050*/  VIADD R8, R0, UR53 ;  /* 0x0000003500087c36 */ /* 0x008fe20008000000 */
[----:B------:R-:W3:Y:S01]  /*9d060*/  LDCU UR53, c[0x0][0x398] ;  /* 0x00007300ff3577ac */ /* 0x000ee20008000800 */
[----:B------:R0:W-:Y:S01]  /*9d070*/  STL [R1+0x39cc], R0 ;  /* 0x0039cc0001007387 */ /* 0x0001e20000100800 */
[----:B------:R-:W-:-:S03]  /*9d080*/  LOP3.LUT R9, R9, 0xffff, RZ, 0xc0, !PT ;  /* 0x0000ffff09097812 */ /* 0x000fc600078ec0ff */
[----:B------:R-:W-:Y:S01]  /*9d090*/  STL [R1+0x39c8], R8 ;  /* 0x0039c80801007387 */ /* 0x000fe20000100800 */
[----:B0-----:R-:W-:-:S05]  /*9d0a0*/  PRMT R0, R10, 0x3340, R11 ;  /* 0x000033400a007816 */ /* 0x001fca000000000b */
[----:B------:R0:W-:Y:S02]  /*9d0b0*/  STL [R1+0x12d0], R0 ;  /* 0x0012d00001007387 */ /* 0x0001e40000100800 */
[----:B0-----:R-:W-:-:S05]  /*9d0c0*/  PRMT R0, R9, 0x3340, R1 ;  /* 0x0000334009007816 */ /* 0x001fca0000000001 */
[----:B------:R0:W-:Y:S01]  /*9d0d0*/  STL [R1+0x1208], R0 ;  /* 0x0012080001007387 */ /* 0x0001e20000100800 */
[----:B------:R-:W-:-:S03]  /*9d0e0*/  LOP3.LUT R9, R26, 0xffff, RZ, 0xc0, !PT ;  /* 0x0000ffff1a097812 */ /* 0x000fc600078ec0ff */
[----:B------:R-:W3:Y:S01]  /*9d0f0*/  LDL.LU R26, [R1+0x74] ;  /* 0x00007400011a7983 */ /* 0x000ee20000300800 */
[----:B------:R-:W-:Y:S02]  /*9d100*/  LOP3.LUT R10, R27, 0xffff, RZ, 0xc0, !PT ;  /* 0x0000ffff1b0a7812 */ /* 0x000fe400078ec0ff */
[----:B------:R-:W-:Y:S02]  /*9d110*/  SHF.R.U32.HI R11, RZ, 0x8, R9 ;  /* 0x00000008ff0b7819 */ /* 0x000fe40000011609 */
[--C-:B0-----:R-:W-:Y:S02]  /*9d120*/  PRMT R0, R9, 0x3340, R10.reuse ;  /* 0x0000334009007816 */ /* 0x101fe4000000000a */
[----:B------:R-:W-:Y:S02]  /*9d130*/  SHF.R.U32.HI R9, RZ, 0x8, R10 ;  /* 0x00000008ff097819 */ /* 0x000fe4000001160a */
[----:B------:R-:W-:Y:S02]  /*9d140*/  LOP3.LUT R11, R11, 0xffff, RZ, 0xc0, !PT ;  /* 0x0000ffff0b0b7812 */ /* 0x000fe400078ec0ff */
[----:B------:R-:W-:Y:S01]  /*9d150*/  LOP3.LUT R9, R9, 0xffff, RZ, 0xc0, !PT ;  /* 0x0000ffff09097812 */ /* 0x000fe200078ec0ff */
[----:B------:R-:W-:Y:S01]  /*9d160*/  VIADD R61, R8, UR39 ;  /* 0x00000027083d7c36 */ /* 0x000fe20008000000 */
[----:B------:R0:W-:Y:S01]  /*9d170*/  STL [R1+0x1420], R0 ;  /* 0x0014200001007387 */ /* 0x0001e20000100800 */
[----:B------:R-:W0:Y:S01]  /*9d180*/  LDCU UR39, c[0x0][0x3b8] ;  /* 0x00007700ff2777ac */ /* 0x000e220008000800 */
[----:B------:R-:W-:-:S05]  /*9d190*/  PRMT R8, R11, 0x3340, R9 ;  /* 0x000033400b087816 */ /* 0x000fca0000000009 */
[----:B------:R0:W-:Y:S01]  /*9d1a0*/  STL [R1+0x12bc], R8 ;  /* 0x0012bc0801007387 */ /* 0x0001e20000100800 */
[----:B----4-:R-:W-:-:S04]  /*9d1b0*/  SHF.R.U32.HI R10, RZ, 0x8, R36 ;  /* 0x00000008ff0a7819 */ /* 0x010fc80000011624 */
[----:B------:R-:W-:-:S04]  /*9d1c0*/  LOP3.LUT R10, R10, 0xffff, RZ, 0xc0, !PT ;  /* 0x0000ffff0a0a7812 */ /* 0x000fc800078ec0ff */
[----:B0-----:R-:W-:-:S05]  /*9d1d0*/  PRMT R0, R10, 0x3340, R1 ;  /* 0x000033400a007816 */ /* 0x001fca0000000001 */
[----:B------:R0:W-:Y:S04]  /*9d1e0*/  STL [R1+0x120c], R0 ;  /* 0x00120c0001007387 */ /* 0x0001e80000100800 */
[----:B------:R-:W4:Y:S01]  /*9d1f0*/  LDL.LU R18, [R1+0xa0] ;  /* 0x0000a00001127983 */ /* 0x000f220000300800 */
[----:B------:R-:W-:Y:S01]  /*9d200*/  VIADD R15, R61, UR16 ;  /* 0x000000103d0f7c36 */ /* 0x000fe20008000000 */
[----:B------:R-:W-:Y:S01]  /*9d210*/  SHF.R.U32.HI R11, RZ, 0x8, R29 ;  /* 0x00000008ff0b7819 */ /* 0x000fe2000001161d */
[----:B------:R-:W0:Y:S01]  /*9d220*/  LDCU UR16, c[0x0][0x3b8] ;  /* 0x00007700ff1077ac */ /* 0x000e220008000800 */
[----:B------:R-:W4:Y:S01]  /*9d230*/  LDL.LU R17, [R1+0xa4] ;  /* 0x0000a40001117983 */ /* 0x000f220000300800 */
[----:B------:R-:W-:Y:S01]  /*9d240*/  VIADD R16, R15, UR30 ;  /* 0x0000001e0f107c36 */ /* 0x000fe20008000000 */
[----:B------:R-:W-:Y:S01]  /*9d250*/  LOP3.LUT R11, R11, 0xffff, RZ, 0xc0, !PT ;  /* 0x0000ffff0b0b7812 */ /* 0x000fe200078ec0ff */
[----:B------:R-:W0:Y:S02]  /*9d260*/  LDCU UR30, c[0x0][0x3b8] ;  /* 0x00007700ff1e77ac */ /* 0x000e240008000800 */
[----:B------:R-:W-:Y:S01]  /*9d270*/  VIADD R37, R16, UR54 ;  /* 0x0000003610257c36 */ /* 0x000fe20008000000 */
[----:B------:R-:W1:Y:S03]  /*9d280*/  LDCU UR54, c[0x0][0x398] ;  /* 0x00007300ff3677ac */ /* 0x000e660008000800 */
[----:B------:R-:W-:Y:S01]  /*9d290*/  VIADD R27, R37, UR9 ;  /* 0x00000009251b7c36 */ /* 0x000fe20008000000 */
[----:B------:R-:W1:Y:S03]  /*9d2a0*/  LDCU UR9, c[0x0][0x3b8] ;  /* 0x00007700ff0977ac */ /* 0x000e660008000800 */
[----:B------:R-:W-:Y:S01]  /*9d2b0*/  VIADD R36, R27, UR7 ;  /* 0x000000071b247c36 */ /* 0x000fe20008000000 */
[----:B------:R-:W1:Y:S03]  /*9d2c0*/  LDCU UR7, c[0x0][0x3b8] ;  /* 0x00007700ff0777ac */ /* 0x000e660008000800 */
[----:B------:R-:W-:Y:S01]  /*9d2d0*/  VIADD R8, R36, UR65 ;  /* 0x0000004124087c36 */ /* 0x000fe20008000000 */
[----:B------:R-:W1:Y:S03]  /*9d2e0*/  LDCU UR65, c[0x0][0x398] ;  /* 0x00007300ff4177ac */ /* 0x000e660008000800 */
[----:B0-----:R-:W-:Y:S01]  /*9d2f0*/  VIADD R0, R8, UR74 ;  /* 0x0000004a08007c36 */ /* 0x001fe20008000000 */
[----:B------:R0:W-:Y:S01]  /*9d300*/  STL [R1+0x39d0], R8 ;  /* 0x0039d00801007387 */ /* 0x0001e20000100800 */
[----:B------:R-:W0:Y:S03]  /*9d310*/  LDCU UR74, c[0x0][0x398] ;  /* 0x00007300ff4a77ac */ /* 0x000e260008000800 */
[----:B------:R0:W-:Y:S01]  /*9d320*/  STL [R1+0x84], R0 ;  /* 0x0000840001007387 */ /* 0x0001e20000100800 */
[----:B--2---:R-:W-:-:S02]  /*9d330*/  SHF.R.U32.HI R10, RZ, 0x8, R25 ;  /* 0x00000008ff0a7819 */ /* 0x004fc40000011619 */
[----:B------:R-:W-:Y:S02]  /*9d340*/  SHF.R.U32.HI R9, RZ, 0x8, R41 ;  /* 0x00000008ff097819 */ /* 0x000fe40000011629 */
[----:B------:R-:W-:Y:S02]  /*9d350*/  LOP3.LUT R10, R10, 0xffff, RZ, 0xc0, !PT ;  /* 0x0000ffff0a0a7812 */ /* 0x000fe400078ec0ff */
[----:B------:R-:W-:Y:S01]  /*9d360*/  LOP3.LUT R9, R9, 0xffff, RZ, 0xc0, !PT ;  /* 0x0000ffff09097812 */ /* 0x000fe200078ec0ff */
[----:B------:R-:W-:Y:S02]  /*9d370*/  IMAD.MOV.U32 R41, RZ, RZ, R38 ;  /* 0x000000ffff297224 */ /* 0x000fe400078e0026 */
[----:B------:R-:W-:Y:S01]  /*9d380*/  IMAD.MOV.U32 R38, RZ, RZ, R44 ;  /* 0x000000ffff267224 */ /* 0x000fe200078e002c */
[----:B0-----:R-:W-:Y:S01]  /*9d390*/  PRMT R8, R10, 0x3340, R9 ;  /* 0x000033400a087816 */ /* 0x001fe20000000009 */
[----:B------:R-:W-:Y:S01]  /*9d3a0*/  VIADD R44, R0, UR15 ;  /* 0x0000000f002c7c36 */ /* 0x000fe20008000000 */
[----:B------:R-:W-:Y:S01]  /*9d3b0*/  PRMT R0, R11, 0x3340, R1 ;  /* 0x000033400b007816 */ /* 0x000fe20000000001 */
[----:B------:R-:W0:Y:S02]  /*9d3c0*/  LDCU UR15, c[0x0][0x3b8] ;  /* 0x00007700ff0f77ac */ /* 0x000e240008000800 */
[----:B------:R-:W-:Y:S04]  /*9d3d0*/  STL [R1+0x12cc], R8 ;  /* 0x0012cc0801007387 */ /* 0x000fe80000100800 */
[----:B------:R2:W-:Y:S02]  /*9d3e0*/  STL [R1+0x1204], R0 ;  /* 0x0012040001007387 */ /* 0x0005e40000100800 */
[----:B--2---:R-:W-:Y:S01]  /*9d3f0*/  VIADD R0, R44, UR11 ;  /* 0x0000000b2c007c36 */ /* 0x004fe20008000000 */
[----:B------:R-:W-:Y:S01]  /*9d400*/  SHF.R.U32.HI R10, RZ, 0x8, R40 ;  /* 0x00000008ff0a7819 */ /* 0x000fe20000011628 */
[----:B------:R-:W2:Y:S03]  /*9d410*/  LDCU UR11, c[0x0][0x3b8] ;  /* 0x00007700ff0b77ac */ /* 0x000ea60008000800 */
[----:B------:R0:W-:Y:S04]  /*9d420*/  STL [R1+0x90], R0 ;  /* 0x0000900001007387 */ /* 0x0001e80000100800 */
[----:B------:R-:W2:Y:S01]  /*9d430*/  LDL.LU R25, [R1+0xa8] ;  /* 0x0000a80001197983 */ /* 0x000ea20000300800 */
[----:B---3--:R-:W-:-:S03]  /*9d440*/  SHF.R.U32.HI R9, RZ, 0x8, R26 ;  /* 0x00000008ff097819 */ /* 0x008fc6000001161a */
[----:B------:R-:W3:Y:S01]  /*9d450*/  LDL.LU R26, [R1+0xb4] ;  /* 0x0000b400011a7983 */ /* 0x000ee20000300800 */
[----:B------:R-:W-:Y:S01]  /*9d460*/  LOP3.LUT R10, R10, 0xffff, RZ, 0xc0, !PT ;  /* 0x0000ffff0a0a7812 */ /* 0x000fe200078ec0ff */
[----:B------:R-:W-:Y:S01]  /*9d470*/  VIADD R54, R0, UR73 ;  /* 0x0000004900367c36 */ /* 0x000fe20008000000 */
[----:B------:R-:W-:Y:S01]  /*9d480*/  LOP3.LUT R11, R9, 0xffff, RZ, 0xc0, !PT ;  /* 0x0000ffff090b7812 */ /* 0x000fe200078ec0ff */
[----:B------:R-:W1:Y:S01]  /*9d490*/  LDCU UR73, c[0x0][0x398] ;  /* 0x00007300ff4977ac */ /* 0x000e620008000800 */
[----:B------:R-:W-:Y:S01]  /*9d4a0*/  LOP3.LUT R9, R12, 0xffff, RZ, 0xc0, !PT ;  /* 0x0000ffff0c097812 */ /* 0x000fe200078ec0ff */
[----:B0-----:R-:W-:Y:S01]  /*9d4b0*/  VIADD R0, R54, UR13 ;  /* 0x0000000d36007c36 */ /* 0x001fe20008000000 */
[----:B------:R-:W-:Y:S01]  /*9d4c0*/  PRMT R10, R11, 0x3340, R10 ;  /* 0x000033400b0a7816 */ /* 0x000fe2000000000a */
[----:B------:R-:W0:Y:S01]  /*9d4d0*/  LDCU UR13, c[0x0][0x3b8] ;  /* 0x00007700ff0d77ac */ /* 0x000e220008000800 */
[----:B------:R-:W-:-:S03]  /*9d4e0*/  PRMT R8, R9, 0x3340, R1 ;  /* 0x0000334009087816 */ /* 0x000fc60000000001 */
[----:B------:R-:W-:Y:S04]  /*9d4f0*/  STL [R1+0x12b8], R10 ;  /* 0x0012b80a01007387 */ /* 0x000fe80000100800 */
[----:B------:R0:W-:Y:S04]  /*9d500*/  STL [R1+0x98], R0 ;  /* 0x0000980001007387 */ /* 0x0001e80000100800 */
[----:B------:R0:W-:Y:S04]  /*9d510*/  STL [R1+0x11fc], R8 ;  /* 0x0011fc0801007387 */ /* 0x0001e80000100800 */
[----:B------:R-:W3:Y:S01]  /*9d520*/  LDL.LU R14, [R1+0xbc] ;  /* 0x0000bc00010e7983 */ /* 0x000ee20000300800 */
[----:B----4-:R-:W-:-:S03]  /*9d530*/  SHF.R.U32.HI R11, RZ, 0x8, R18 ;  /* 0x00000008ff0b7819 */ /* 0x010fc60000011612 */
[----:B------:R-:W4:Y:S01]  /*9d540*/  LDL.LU R18, [R1+0xc8] ;  /* 0x0000c80001127983 */ /* 0x000f220000300800 */
[----:B0-----:R-:W-:Y:S01]  /*9d550*/  VIADD R0, R0, UR64 ;  /* 0x0000004000007c36 */ /* 0x001fe20008000000 */
[----:B------:R-:W-:Y:S01]  /*9d560*/  SHF.R.U32.HI R10, RZ, 0x8, R17 ;  /* 0x00000008ff0a7819 */ /* 0x000fe20000011611 */
[----:B------:R-:W0:Y:S01]  /*9d570*/  LDCU UR64, c[0x0][0x398] ;  /* 0x00007300ff4077ac */ /* 0x000e220008000800 */
[----:B------:R-:W-:Y:S01]  /*9d580*/  SHF.R.U32.HI R9, RZ, 0x8, R43 ;  /* 0x00000008ff097819 */ /* 0x000fe2000001162b */
[----:B------:R-:W-:Y:S01]  /*9d590*/  IMAD.MOV.U32 R43, RZ, RZ, R0 ;  /* 0x000000ffff2b7224 */ /* 0x000fe200078e0000 */
[----:B------:R-:W-:Y:S02]  /*9d5a0*/  LOP3.LUT R11, R11, 0xffff, RZ, 0xc0, !PT ;  /* 0x0000ffff0b0b7812 */ /* 0x000fe400078ec0ff */
[----:B------:R-:W-:Y:S02]  /*9d5b0*/  LOP3.LUT R10, R10, 0xffff, RZ, 0xc0, !PT ;  /* 0x0000ffff0a0a7812 */ /* 0x000fe400078ec0ff */
[----:B------:R-:W-:Y:S01]  /*9d5c0*/  LOP3.LUT R9, R9, 0xffff, RZ, 0xc0, !PT ;  /* 0x0000ffff09097812 */ /* 0x000fe200078ec0ff */
[----:B------:R-:W-:Y:S01]  /*9d5d0*/  IMAD.MOV.U32 R17, RZ, RZ, R48 ;  /* 0x000000ffff117224 */ /* 0x000fe200078e0030 */
[----:B------:R-:W-:Y:S01]  /*9d5e0*/  PRMT R10, R11, 0x3340, R10 ;  /* 0x000033400b0a7816 */ /* 0x000fe2000000000a */
[----:B------:R-:W-:Y:S01]  /*9d5f0*/  VIADD R48, R43, UR72 ;  /* 0x000000482b307c36 */ /* 0x000fe20008000000 */
[----:B------:R-:W-:Y:S01]  /*9d600*/  PRMT R8, R9, 0x3340, R1 ;  /* 0x0000334009087816 */ /* 0x000fe20000000001 */
[----:B------:R-:W0:Y:S02]  /*9d610*/  LDCU UR72, c[0x0][0x398] ;  /* 0x00007300ff4877ac */ /* 0x000e240008000800 */
[----:B------:R-:W-:Y:S01]  /*9d620*/  VIADD R40, R48, UR71 ;  /* 0x0000004730287c36 */ /* 0x000fe20008000000 */
[----:B------:R1:W-:Y:S01]  /*9d630*/  STL [R1+0x12a8], R10 ;  /* 0x0012a80a01007387 */ /* 0x0003e20000100800 */
[----:B------:R-:W0:Y:S03]  /*9d640*/  LDCU UR71, c[0x0][0x398] ;  /* 0x00007300ff4777ac */ /* 0x000e260008000800 */
[----:B------:R0:W-:Y:S01]  /*9d650*/  STL [R1+0x1200], R8 ;  /* 0x0012000801007387 */ /* 0x0001e20000100800 */
[----:B------:R-:W-:Y:S01]  /*9d660*/  VIADD R0, R40, UR63 ;  /* 0x0000003f28007c36 */ /* 0x000fe20008000000 */
[----:B------:R-:W2:Y:S01]  /*9d670*/  LDCU UR63, c[0x0][0x398] ;  /* 0x00007300ff3f77ac */ /* 0x000ea20008000800 */
[----:B-1----:R-:W-:-:S02]  /*9d680*/  SHF.R.U32.HI R10, RZ, 0x8, R42 ;  /* 0x00000008ff0a7819 */ /* 0x002fc4000001162a */
[----:B------:R-:W-:-:S04]  /*9d690*/  IMAD.MOV.U32 R42, RZ, RZ, R0 ;  /* 0x000000ffff2a7224 */ /* 0x000fc800078e0000 */
[----:B------:R-:W-:Y:S01]  /*9d6a0*/  VIADD R0, R42, UR56 ;  /* 0x000000382a007c36 */ /* 0x000fe20008000000 */
[----:B------:R-:W-:Y:S01]  /*9d6b0*/  LOP3.LUT R10, R10, 0xffff, RZ, 0xc0, !PT ;  /* 0x0000ffff0a0a7812 */ /* 0x000fe200078ec0ff */
[----:B------:R-:W1:Y:S02]  /*9d6c0*/  LDCU UR56, c[0x0][0x398] ;  /* 0x00007300ff3877ac */ /* 0x000e640008000800 */
[----:B0-----:R-:W-:Y:S01]  /*9d6d0*/  VIADD R8, R0, UR70 ;  /* 0x0000004600087c36 */ /* 0x001fe20008000000 */
[----:B------:R-:W0:Y:S01]  /*9d6e0*/  LDCU UR70, c[0x0][0x398] ;  /* 0x00007300ff4677ac */ /* 0x000e220008000800 */
[----:B--2---:R-:W-:Y:S02]  /*9d6f0*/  SHF.R.U32.HI R9, RZ, 0x8, R25 ;  /* 0x00000008ff097819 */ /* 0x004fe40000011619 */
[----:B------:R-:W2:Y:S01]  /*9d700*/  LDL.LU R25, [R1+0xc4] ;  /* 0x0000c40001197983 */ /* 0x000ea20000300800 */
[----:B---3--:R-:W-:-:S03]  /*9d710*/  SHF.R.U32.HI R11, RZ, 0x8, R26 ;  /* 0x00000008ff0b7819 */ /* 0x008fc6000001161a */
[----:B------:R-:W3:Y:S01]  /*9d720*/  LDL.LU R26, [R1+0xc0] ;  /* 0x0000c000011a7983 */ /* 0x000ee20000300800 */
[----:B------:R-:W-:Y:S02]  /*9d730*/  LOP3.LUT R9, R9, 0xffff, RZ, 0xc0, !PT ;  /* 0x0000ffff09097812 */ /* 0x000fe400078ec0ff */
[----:B------:R-:W-:Y:S01]  /*9d740*/  LOP3.LUT R11, R11, 0xffff, RZ, 0xc0, !PT ;  /* 0x0000ffff0b0b7812 */ /* 0x000fe200078ec0ff */
[----:B------:R0:W-:Y:S01]  /*9d750*/  STL [R1+0xb0], R0 ;  /* 0x0000b00001007387 */ /* 0x0001e20000100800 */
[----:B------:R-:W-:Y:S02]  /*9d760*/  PRMT R10, R10, 0x3340, R9 ;  /* 0x000033400a0a7816 */ /* 0x000fe40000000009 */
[----:B------:R-:W-:-:S03]  /*9d770*/  PRMT R9, R11, 0x3340, R1 ;  /* 0x000033400b097816 */ /* 0x000fc60000000001 */
[----:B------:R-:W-:Y:S01]  /*9d780*/  STL [R1+0x12b4], R10 ;  /* 0x0012b40a01007387 */ /* 0x000fe20000100800 */
[----:B0-----:R-:W-:-:S03]  /*9d790*/  VIADD R0, R8, UR58 ;  /* 0x0000003a08007c36 */ /* 0x001fc60008000000 */
[----:B------:R-:W-:Y:S01]  /*9d7a0*/  STL [R1+0x11f8], R9 ;  /* 0x0011f80901007387 */ /* 0x000fe20000100800 */
[----:B----4-:R-:W-:-:S03]  /*9d7b0*/  SHF.R.U32.HI R12, RZ, 0x8, R18 ;  /* 0x00000008ff0c7819 */ /* 0x010fc60000011612 */
[----:B------:R0:W-:Y:S01]  /*9d7c0*/  STL [R1+0xb8], R0 ;  /* 0x0000b80001007387 */ /* 0x0001e20000100800 */
[----:B------:R-:W-:Y:S01]  /*9d7d0*/  IMAD.MOV.U32 R18, RZ, RZ, R38 ;  /* 0x000000ffff127224 */ /* 0x000fe200078e0026 */
[----:B------:R-:W-:Y:S01]  /*9d7e0*/  SHF.R.U32.HI R13, RZ, 0x8, R14 ;  /* 0x00000008ff0d7819 */ /* 0x000fe2000001160e */
[----:B------:R-:W4:Y:S01]  /*9d7f0*/  LDCU UR58, c[0x0][0x398] ;  /* 0x00007300ff3a77ac */ /* 0x000f220008000800 */
[----:B------:R-:W4:Y:S01]  /*9d800*/  LDL.LU R38, [R1+0x1fc] ;  /* 0x0001fc0001267983 */ /* 0x000f220000300800 */
[----:B------:R-:W-:Y:S01]  /*9d810*/  SHF.R.U32.HI R11, RZ, 0x8, R33 ;  /* 0x00000008ff0b7819 */ /* 0x000fe20000011621 */
[----:B0-----:R-:W-:Y:S01]  /*9d820*/  VIADD R0, R0, UR62 ;  /* 0x0000003e00007c36 */ /* 0x001fe20008000000 */
[----:B------:R-:W-:Y:S02]  /*9d830*/  LOP3.LUT R13, R13, 0xffff, RZ, 0xc0, !PT ;  /* 0x0000ffff0d0d7812 */ /* 0x000fe400078ec0ff */
[----:B------:R-:W-:Y:S01]  /*9d840*/  LOP3.LUT R12, R12, 0xffff, RZ, 0xc0, !PT ;  /* 0x0000ffff0c0c7812 */ /* 0x000fe200078ec0ff */
[----:B------:R-:W-:Y:S01]  /*9d850*/  VIADD R9, R0, UR69 ;  /* 0x0000004500097c36 */ /* 0x000fe20008000000 */
[----:B------:R-:W-:Y:S01]  /*9d860*/  LOP3.LUT R11, R11, 0xffff, RZ, 0xc0, !PT ;  /* 0x0000ffff0b0b7812 */ /* 0x000fe200078ec0ff */
[----:B------:R-:W-:Y:S01]  /*9d870*/  IMAD.MOV.U32 R32, RZ, RZ, R18 ;  /* 0x000000ffff207224 */ /* 0x000fe200078e0012 */
[----:B------:R-:W-:Y:S01]  /*9d880*/  PRMT R12, R13, 0x3340, R12 ;  /* 0x000033400d0c7816 */ /* 0x000fe2000000000c */
[----:B------:R-:W-:Y:S01]  /*9d890*/  VIADD R10, R9, UR60 ;  /* 0x0000003c090a7c36 */ /* 0x000fe20008000000 */
[----:B------:R0:W-:Y:S01]  /*9d8a0*/  STL [R1+0x39c0], R9 ;  /* 0x0039c00901007387 */ /* 0x0001e20000100800 */
[----:B------:R-:W-:Y:S01]  /*9d8b0*/  IMAD.MOV.U32 R18, RZ, RZ, R60 ;  /* 0x000000ffff127224 */ /* 0x000fe200078e003c */
[----:B------:R-:W1:Y:S02]  /*9d8c0*/  LDCU UR69, c[0x0][0x398] ;  /* 0x00007300ff4577ac */ /* 0x000e640008000800 */
[----:B------:R-:W4:Y:S01]  /*9d8d0*/  LDL.LU R31, [R1+0x18c] ;  /* 0x00018c00011f7983 */ /* 0x000f220000300800 */
[----:B------:R-:W-:Y:S01]  /*9d8e0*/  IMAD.MOV.U32 R33, RZ, RZ, R27 ;  /* 0x000000ffff217224 */ /* 0x000fe200078e001b */
[----:B------:R-:W1:Y:S01]  /*9d8f0*/  LDCU UR62, c[0x0][0x398] ;  /* 0x00007300ff3e77ac */ /* 0x000e620008000800 */
[----:B0-----:R-:W-:Y:S01]  /*9d900*/  PRMT R9, R11, 0x3340, R1 ;  /* 0x000033400b097816 */ /* 0x001fe20000000001 */
[----:B------:R0:W-:Y:S01]  /*9d910*/  STL [R1+0x12a0], R12 ;  /* 0x0012a00c01007387 */ /* 0x0001e20000100800 */
[----:B------:R-:W-:Y:S01]  /*9d920*/  VIADD R11, R10, UR59 ;  /* 0x0000003b0a0b7c36 */ /* 0x000fe20008000000 */
[----:B------:R-:W1:Y:S02]  /*9d930*/  LDCU UR59, c[0x0][0x398] ;  /* 0x00007300ff3b77ac */ /* 0x000e640008000800 */
[----:B------:R2:W-:Y:S01]  /*9d940*/  STL [R1+0x11f0], R9 ;  /* 0x0011f00901007387 */ /* 0x0005e20000100800 */
[----:B------:R-:W1:Y:S03]  /*9d950*/  LDCU UR60, c[0x0][0x398] ;  /* 0x00007300ff3c77ac */ /* 0x000e660008000800 */
[----:B------:R-:W4:Y:S01]  /*9d960*/  LDL.LU R30, [R1+0xcc] ;  /* 0x0000cc00011e7983 */ /* 0x000f220000300800 */
[----:B0-----:R-:W-:-:S03]  /*9d970*/  SHF.R.U32.HI R12, RZ, 0x8, R46 ;  /* 0x00000008ff0c7819 */ /* 0x001fc6000001162e */
[----:B------:R0:W-:Y:S01]  /*9d980*/  STL.64 [R1+0x3970], R10 ;  /* 0x0039700a01007387 */ /* 0x0001e20000100a00 */
[----:B------:R-:W-:Y:S02]  /*9d990*/  LOP3.LUT R12, R12, 0xffff, RZ, 0xc0, !PT ;  /* 0x0000ffff0c0c7812 */ /* 0x000fe400078ec0ff */
[----:B--2---:R-:W-:Y:S02]  /*9d9a0*/  LOP3.LUT R9, R25, 0xffff, RZ, 0xc0, !PT ;  /* 0x0000ffff19097812 */ /* 0x004fe400078ec0ff */
[----:B---3--:R-:W-:-:S03]  /*9d9b0*/  SHF.R.U32.HI R13, RZ, 0x8, R26 ;  /* 0x00000008ff0d7819 */ /* 0x008fc6000001161a */
[----:B0-----:R-:W-:Y:S01]  /*9d9c0*/  IMAD.MOV.U32 R10, RZ, RZ, R9 ;  /* 0x000000ffff0a7224 */ /* 0x001fe200078e0009 */
[----:B------:R-:W-:-:S04]  /*9d9d0*/  LOP3.LUT R13, R13, 0xffff, RZ, 0xc0, !PT ;  /* 0x0000ffff0d0d7812 */ /* 0x000fc800078ec0ff */
[----:B------:R-:W-:Y:S02]  /*9d9e0*/  SHF.R.U32.HI R14, RZ, 0x8, R10 ;  /* 0x00000008ff0e7819 */ /* 0x000fe4000001160a */
[----:B------:R-:W-:Y:S02]  /*9d9f0*/  PRMT R9, R13, 0x3340, R12 ;  /* 0x000033400d097816 */ /* 0x000fe4000000000c */
[----:B------:R-:W-:-:S03]  /*9da00*/  LOP3.LUT R14, R14, 0xffff, RZ, 0xc0, !PT ;  /* 0x0000ffff0e0e7812 */ /* 0x000fc600078ec0ff */
[----:B------:R0:W-:Y:S02]  /*9da10*/  STL [R1+0x1290], R9 ;  /* 0x0012900901007387 */ /* 0x0001e40000100800 */
[----:B0-----:R-:W-:-:S05]  /*9da20*/  PRMT R9, R14, 0x3340, R1 ;  /* 0x000033400e097816 */ /* 0x001fca0000000001 */
[----:B------:R0:W-:Y:S04]  /*9da30*/  STL [R1+0x11f4], R9 ;  /* 0x0011f40901007387 */ /* 0x0001e80000100800 */
[----:B------:R-:W2:Y:S01]  /*9da40*/  LDL.LU R60, [R1+0xf4] ;  /* 0x0000f400013c7983 */ /* 0x000ea20000300800 */
[----:B----4-:R-:W-:-:S03]  /*9da50*/  LOP3.LUT R13, R38, 0xffff, RZ, 0xc0, !PT ;  /* 0x0000ffff260d7812 */ /* 0x010fc600078ec0ff */
[----:B------:R-:W3:Y:S01]  /*9da60*/  LDL.LU R38, [R1+0xf0] ;  /* 0x0000f00001267983 */ /* 0x000ee20000300800 */
[----:B------:R-:W-:Y:S01]  /*9da70*/  VIADD R25, R11, UR68 ;  /* 0x000000440b197c36 */ /* 0x000fe20008000000 */
[----:B------:R-:W-:Y:S01]  /*9da80*/  SHF.R.U32.HI R14, RZ, 0x8, R13 ;  /* 0x00000008ff0e7819 */ /* 0x000fe2000001160d */
[----:B------:R-:W-:Y:S01]  /*9da90*/  IMAD.MOV.U32 R46, RZ, RZ, R34 ;  /* 0x000000ffff2e7224 */ /* 0x000fe200078e0022 */
[----:B------:R-:W4:Y:S01]  /*9daa0*/  LDCU UR68, c[0x0][0x398] ;  /* 0x00007300ff4477ac */ /* 0x000f220008000800 */
[----:B------:R-:W-:Y:S01]  /*9dab0*/  VIADD R26, R25, UR67 ;  /* 0x00000043191a7c36 */ /* 0x000fe20008000000 */
[----:B------:R-:W-:Y:S01]  /*9dac0*/  LOP3.LUT R14, R14, 0xffff, RZ, 0xc0, !PT ;  /* 0x0000ffff0e0e7812 */ /* 0x000fe200078ec0ff */
[----:B------:R-:W1:Y:S02]  /*9dad0*/  LDCU UR67, c[0x0][0x398] ;  /* 0x00007300ff4377ac */ /* 0x000e640008000800 */
[----:B------:R-:W-:Y:S01]  /*9dae0*/  VIADD R27, R26, UR61 ;  /* 0x0000003d1a1b7c36 */ /* 0x000fe20008000000 */
[----:B------:R-:W1:Y:S03]  /*9daf0*/  LDCU UR61, c[0x0][0x398] ;  /* 0x00007300ff3d77ac */ /* 0x000e660008000800 */
[----:B------:R-:W-:Y:S01]  /*9db00*/  VIADD R28, R27, UR57 ;  /* 0x000000391b1c7c36 */ /* 0x000fe20008000000 */
[----:B------:R-:W-:-:S03]  /*9db10*/  LOP3.LUT R12, R31, 0xffff, RZ, 0xc0, !PT ;  /* 0x0000ffff1f0c7812 */ /* 0x000fc600078ec0ff */
[----:B------:R-:W-:Y:S01]  /*9db20*/  VIADD R29, R28, UR55 ;  /* 0x000000371c1d7c36 */ /* 0x000fe20008000000 */
[----:B------:R1:W-:Y:S01]  /*9db30*/  STL.64 [R1+0x3968], R26 ;  /* 0x0039681a01007387 */ /* 0x0003e20000100a00 */
[----:B------:R-:W2:Y:S01]  /*9db40*/  LDCU UR57, c[0x0][0x398] ;  /* 0x00007300ff3977ac */ /* 0x000ea20008000800 */
[--C-:B0-----:R-:W-:Y:S02]  /*9db50*/  PRMT R9, R13, 0x3340, R12.reuse ;  /* 0x000033400d097816 */ /* 0x101fe4000000000c */
[----:B------:R-:W-:Y:S01]  /*9db60*/  SHF.R.U32.HI R13, RZ, 0x8, R12 ;  /* 0x00000008ff0d7819 */ /* 0x000fe2000001160c */
[----:B------:R-:W0:Y:S03]  /*9db70*/  LDCU UR55, c[0x0][0x398] ;  /* 0x00007300ff3777ac */ /* 0x000e260008000800 */
[----:B------:R-:W-:Y:S02]  /*9db80*/  LOP3.LUT R13, R13, 0xffff, RZ, 0xc0, !PT ;  /* 0x0000ffff0d0d7812 */ /* 0x000fe400078ec0ff */
[----:B------:R-:W-:Y:S01]  /*9db90*/  SHF.R.U32.HI R12, RZ, 0x8, R30 ;  /* 0x00000008ff0c7819 */ /* 0x000fe2000001161e */
[----:B------:R-:W-:Y:S01]  /*9dba0*/  VIADD R30, R29, UR66 ;  /* 0x000000421d1e7c36 */ /* 0x000fe20008000000 */
[----:B------:R0:W-:Y:S01]  /*9dbb0*/  STL [R1+0x11b4], R9 ;  /* 0x0011b40901007387 */ /* 0x0001e20000100800 */
[----:B------:R-:W-:Y:S01]  /*9dbc0*/  PRMT R11, R14, 0x3340, R13 ;  /* 0x000033400e0b7816 */ /* 0x000fe2000000000d */
[----:B-1----:R-:W-:Y:S01]  /*9dbd0*/  IMAD.MOV.U32 R26, RZ, RZ, R42 ;  /* 0x000000ffff1a7224 */ /* 0x002fe200078e002a */
[----:B------:R-:W-:Y:S01]  /*9dbe0*/  LOP3.LUT R12, R12, 0xffff, RZ, 0xc0, !PT ;  /* 0x0000ffff0c0c7812 */ /* 0x000fe200078ec0ff */
[----:B------:R-:W-:Y:S01]  /*9dbf0*/  VIADD R31, R30, UR5 ;  /* 0x000000051e1f7c36 */ /* 0x000fe20008000000 */
[----:B------:R1:W-:Y:S01]  /*9dc00*/  STL.64 [R1+0x3978], R28 ;  /* 0x0039781c01007387 */ /* 0x0003e20000100a00 */
[----:B------:R-:W-:-:S02]  /*9dc10*/  IMAD.MOV.U32 R42, RZ, RZ, R32 ;  /* 0x000000ffff2a7224 */ /* 0x000fc400078e0020 */
[----:B------:R-:W-:Y:S01]  /*9dc20*/  IMAD.MOV.U32 R27, RZ, RZ, R33 ;  /* 0x000000ffff1b7224 */ /* 0x000fe200078e0021 */
[----:B------:R-:W-:Y:S01]  /*9dc30*/  SHF.R.U32.HI R14, RZ, 0x8, R35 ;  /* 0x00000008ff0e7819 */ /* 0x000fe20000011623 */
[----:B------:R-:W2:Y:S01]  /*9dc40*/  LDCU UR66, c[0x0][0x398] ;  /* 0x00007300ff4277ac */ /* 0x000ea20008000800 */
[----:B0-----:R-:W-:Y:S01]  /*9dc50*/  PRMT R9, R12, 0x3340, R1 ;  /* 0x000033400c097816 */ /* 0x001fe20000000001 */
[----:B------:R-:W0:Y:S01]  /*9dc60*/  LDCU UR5, c[0x0][0x3b8] ;  /* 0x00007700ff0577ac */ /* 0x000e220008000800 */
[----:B-1----:R-:W4:Y:S04]  /*9dc70*/  LDL.LU R29, [R1+0xd8] ;  /* 0x0000d800011d7983 */ /* 0x002f280000300800 */
[----:B------:R-:W-:Y:S04]  /*9dc80*/  STL [R1+0x1294], R11 ;  /* 0x0012940b01007387 */ /* 0x000fe80000100800 */
[----:B------:R1:W-:Y:S04]  /*9dc90*/  STL [R1+0x11ec], R9 ;  /* 0x0011ec0901007387 */ /* 0x0003e80000100800 */
[----:B------:R0:W-:Y:S01]  /*9dca0*/  STL.64 [R1+0x3958], R30 ;  /* 0x0039581e01007387 */ /* 0x0001e20000100a00 */
[----:B------:R-:W-:Y:S01]  /*9dcb0*/  VIADD R32, R31, UR47 ;  /* 0x0000002f1f207c36 */ /* 0x000fe20008000000 */
[----:B--2---:R-:W-:Y:S01]  /*9dcc0*/  SHF.R.U32.HI R13, RZ, 0x8, R60 ;  /* 0x00000008ff0d7819 */ /* 0x004fe2000001163c */
[----:B-1----:R-:W-:Y:S01]  /*9dcd0*/  IMAD.MOV.U32 R9, RZ, RZ, R39 ;  /* 0x000000ffff097224 */ /* 0x002fe200078e0027 */
[----:B------:R-:W-:Y:S01]  /*9dce0*/  LOP3.LUT R14, R14, 0xffff, RZ, 0xc0, !PT ;  /* 0x0000ffff0e0e7812 */ /* 0x000fe200078ec0ff */
[----:B------:R-:W2:Y:S01]  /*9dcf0*/  LDL.LU R39, [R1+0xd0] ;  /* 0x0000d00001277983 */ /* 0x000ea20000300800 */
[----:B------:R-:W-:Y:S01]  /*9dd00*/  LOP3.LUT R13, R13, 0xffff, RZ, 0xc0, !PT ;  /* 0x0000ffff0d0d7812 */ /* 0x000fe200078ec0ff */
[----:B------:R-:W-:Y:S01]  /*9dd10*/  VIADD R33, R32, UR19 ;  /* 0x0000001320217c36 */ /* 0x000fe20008000000 */
[----:B------:R-:W1:Y:S01]  /*9dd20*/  LDCU UR47, c[0x0][0x3b8] ;  /* 0x00007700ff2f77ac */ /* 0x000e620008000800 */
[----:B------:R-:W-:Y:S01]  /*9dd30*/  IMAD.MOV.U32 R11, RZ, RZ, R43 ;  /* 0x000000ffff0b7224 */ /* 0x000fe200078e002b */
[----:B---3--:R-:W-:Y:S01]  /*9dd40*/  SHF.R.U32.HI R12, RZ, 0x8, R38 ;  /* 0x00000008ff0c7819 */ /* 0x008fe20000011626 */
[----:B0-----:R-:W-:Y:S01]  /*9dd50*/  IMAD.MOV.U32 R30, RZ, RZ, R46 ;  /* 0x000000ffff1e7224 */ /* 0x001fe200078e002e */
[----:B------:R-:W3:Y:S01]  /*9dd60*/  LDL.LU R38, [R1+0xd4] ;  /* 0x0000d40001267983 */ /* 0x000ee20000300800 */
[----:B------:R-:W0:Y:S01]  /*9dd70*/  LDCU UR19, c[0x0][0x3b8] ;  /* 0x00007700ff1377ac */ /* 0x000e220008000800 */
[----:B------:R-:W-:-:S04]  /*9dd80*/  LOP3.LUT R12, R12, 0xffff, RZ, 0xc0, !PT ;  /* 0x0000ffff0c0c7812 */ /* 0x000fc800078ec0ff */
[----:B------:R-:W-:Y:S01]  /*9dd90*/  PRMT R13, R13, 0x3340, R12 ;  /* 0x000033400d0d7816 */ /* 0x000fe2000000000c */
[----:B------:R0:W-:Y:S04]  /*9dda0*/  STL.64 [R1+0x3948], R32 ;  /* 0x0039482001007387 */ /* 0x0001e80000100a00 */
[----:B------:R2:W-:Y:S04]  /*9ddb0*/  STL [R1+0x1288], R13 ;  /* 0x0012880d01007387 */ /* 0x0005e80000100800 */
[----:B------:R-:W3:Y:S04]  /*9ddc0*/  LDL.LU R60, [R1+0x100] ;  /* 0x00010000013c7983 */ /* 0x000ee80000300800 */
[----:B------:R-:W3:Y:S01]  /*9ddd0*/  LDL.LU R43, [R1+0xfc] ;  /* 0x0000fc00012b7983 */ /* 0x000ee20000300800 */
[----:B------:R-:W-:Y:S01]  /*9dde0*/  VIADD R34, R33, UR34 ;  /* 0x0000002221227c36 */ /* 0x000fe20008000000 */
[----:B------:R-:W-:Y:S01]  /*9ddf0*/  PRMT R12, R14, 0x3340, R1 ;  /* 0x000033400e0c7816 */ /* 0x000fe20000000001 */
[----:B------:R-:W-:Y:S01]  /*9de00*/  IMAD.MOV.U32 R28, RZ, RZ, R11 ;  /* 0x000000ffff1c7224 */ /* 0x000fe200078e000b */
[----:B------:R-:W0:Y:S01]  /*9de10*/  LDCU UR34, c[0x0][0x398] ;  /* 0x00007300ff2277ac */ /* 0x000e220008000800 */
[----:B------:R-:W-:-:S02]  /*9de20*/  VIADD R35, R34, UR28 ;  /* 0x0000001c22237c36 */ /* 0x000fc40008000000 */
[----:B------:R3:W-:Y:S01]  /*9de30*/  STL [R1+0x11e4], R12 ;  /* 0x0011e40c01007387 */ /* 0x0007e20000100800 */
[----:B------:R-:W-:Y:S01]  /*9de40*/  IMAD.MOV.U32 R11, RZ, RZ, R42 ;  /* 0x000000ffff0b7224 */ /* 0x000fe200078e002a */
[----:B------:R-:W0:Y:S01]  /*9de50*/  LDCU UR28, c[0x0][0x3b8] ;  /* 0x00007700ff1c77ac */ /* 0x000e220008000800 */
[----:B------:R-:W-:Y:S01]  /*9de60*/  IMAD.MOV.U32 R42, RZ, RZ, R37 ;  /* 0x000000ffff2a7224 */ /* 0x000fe200078e0025 */
[----:B------:R-:W-:Y:S01]  /*9de70*/  STL.64 [R1+0x3950], R34 ;  /* 0x0039502201007387 */ /* 0x000fe20000100a00 */
[----:B----4-:R-:W-:Y:S01]  /*9de80*/  SHF.R.U32.HI R14, RZ, 0x8, R29 ;  /* 0x00000008ff0e7819 */ /* 0x010fe2000001161d */
[----:B------:R-:W-:Y:S02]  /*9de90*/  IMAD.MOV.U32 R29, RZ, RZ, R9 ;  /* 0x000000ffff1d7224 */ /* 0x000fe400078e0009 */
[----:B------:R-:W-:Y:S02]  /*9dea0*/  IMAD.MOV.U32 R9, RZ, RZ, R40 ;  /* 0x000000ffff097224 */ /* 0x000fe400078e0028 */
[----:B------:R-:W-:Y:S01]  /*9deb0*/  IMAD.MOV.U32 R40, RZ, RZ, R36 ;  /* 0x000000ffff287224 */ /* 0x000fe200078e0024 */
[----:B------:R-:W-:Y:S01]  /*9dec0*/  LOP3.LUT R14, R14, 0xffff, RZ, 0xc0, !PT ;  /* 0x0000ffff0e0e7812 */ /* 0x000fe200078ec0ff */
[----:B------:R-:W-:Y:S01]  /*9ded0*/  VIADD R36, R35, UR27 ;  /* 0x0000001b23247c36 */ /* 0x000fe20008000000 */
[----:B------:R-:W4:Y:S03]  /*9dee0*/  LDCU UR27, c[0x0][0x3b8] ;  /* 0x00007700ff1b77ac */ /* 0x000f260008000800 */
[----:B------:R-:W-:Y:S01]  /*9def0*/  VIADD R37, R36, UR26 ;  /* 0x0000001a24257c36 */ /* 0x000fe20008000000 */
[----:B------:R-:W1:Y:S04]  /*9df00*/  LDCU UR26, c[0x0][0x3b8] ;  /* 0x00007700ff1a77ac */ /* 0x000e680008000800 */
[----:B------:R-:W-:Y:S01]  /*9df10*/  STL.64 [R1+0x3938], R36 ;  /* 0x0039382401007387 */ /* 0x000fe20000100a00 */
[----:B------:R-:W-:-:S02]  /*9df20*/  IMAD.MOV.U32 R46, RZ, RZ, R44 ;  /* 0x000000ffff2e7224 */ /* 0x000fc400078e002c */
[----:B0-----:R-:W-:Y:S02]  /*9df30*/  IMAD.MOV.U32 R33, RZ, RZ, R29 ;  /* 0x000000ffff217224 */ /* 0x001fe400078e001d */
[----:B------:R-:W-:Y:S01]  /*9df40*/  IMAD.MOV.U32 R29, RZ, RZ, R9 ;  /* 0x000000ffff1d7224 */ /* 0x000fe200078e0009 */
[----:B--2---:R-:W-:-:S04]  /*9df50*/  SHF.R.U32.HI R13, RZ, 0x8, R39 ;  /* 0x00000008ff0d7819 */ /* 0x004fc80000011627 */
[----:B------:R-:W-:-:S04]  /*9df60*/  LOP3.LUT R13, R13, 0xffff, RZ, 0xc0, !PT ;  /* 0x0000ffff0d0d7812 */ /* 0x000fc800078ec0ff */
[----:B------:R-:W-:-:S05]  /*9df70*/  PRMT R13, R14, 0x3340, R13 ;  /* 0x000033400e0d7816 */ /* 0x000fca000000000d */
[----:B------:R0:W-:Y:S01]  /*9df80*/  STL [R1+0x1270], R13 ;  /* 0x0012700d01007387 */ /* 0x0001e20000100800 */
[----:B---3--:R-:W-:-:S04]  /*9df90*/  SHF.R.U32.HI R12, RZ, 0x8, R38 ;  /* 0x00000008ff0c7819 */ /* 0x008fc80000011626 */
[----:B------:R-:W-:-:S04]  /*9dfa0*/  LOP3.LUT R12, R12, 0xffff, RZ, 0xc0, !PT ;  /* 0x0000ffff0c0c7812 */ /* 0x000fc800078ec0ff */
[----:B------:R-:W-:-:S05]  /*9dfb0*/  PRMT R12, R12, 0x3340, R1 ;  /* 0x000033400c0c7816 */ /* 0x000fca0000000001 */
[----:B------:R2:W-:Y:S01]  /*9dfc0*/  STL [R1+0x11e8], R12 ;  /* 0x0011e80c01007387 */ /* 0x0005e20000100800 */
[----:B------:R-:W-:-:S03]  /*9dfd0*/  SHF.R.U32.HI R14, RZ, 0x8, R60 ;  /* 0x00000008ff0e7819 */ /* 0x000fc6000001163c */
[----:B------:R-:W3:Y:S01]  /*9dfe0*/  LDL.LU R60, [R1+0xec] ;  /* 0x0000ec00013c7983 */ /* 0x000ee20000300800 */
[----:B0-----:R-:W-:-:S03]  /*9dff0*/  SHF.R.U32.HI R13, RZ, 0x8, R43 ;  /* 0x00000008ff0d7819 */ /* 0x001fc6000001162b */
[----:B------:R-:W4:Y:S04]  /*9e000*/  LDL.LU R43, [R1+0xe4] ;  /* 0x0000e400012b7983 */ /* 0x000f280000300800 */
[----:B------:R-:W4:Y:S01]  /*9e010*/  LDL.LU R44, [R1+0x11c] ;  /* 0x00011c00012c7983 */ /* 0x000f220000300800 */
[----:B------:R-:W-:Y:S01]  /*9e020*/  VIADD R38, R37, UR29 ;  /* 0x0000001d25267c36 */ /* 0x000fe20008000000 */
[----:B--2---:R-:W-:Y:S01]  /*9e030*/  SHF.R.U32.HI R12, RZ, 0x8, R47 ;  /* 0x00000008ff0c7819 */ /* 0x004fe2000001162f */
[----:B------:R-:W-:Y:S01]  /*9e040*/  IMAD.MOV.U32 R32, RZ, RZ, R11 ;  /* 0x000000ffff207224 */ /* 0x000fe200078e000b */
[----:B------:R-:W-:Y:S01]  /*9e050*/  LOP3.LUT R14, R14, 0xffff, RZ, 0xc0, !PT ;  /* 0x0000ffff0e0e7812 */ /* 0x000fe200078ec0ff */
[----:B------:R-:W-:Y:S01]  /*9e060*/  VIADD R39, R38, UR33 ;  /* 0x0000002126277c36 */ /* 0x000fe20008000000 */
[----:B------:R-:W-:Y:S01]  /*9e070*/  LOP3.LUT R13, R13, 0xffff, RZ, 0xc0, !PT ;  /* 0x0000ffff0d0d7812 */ /* 0x000fe200078ec0ff */
[----:B------:R-:W-:Y:S01]  /*9e080*/  IMAD.MOV.U32 R35, RZ, RZ, R17 ;  /* 0x000000ffff237224 */ /* 0x000fe200078e0011 */
[----:B------:R-:W-:Y:S01]  /*9e090*/  LOP3.LUT R12, R12, 0xffff, RZ, 0xc0, !PT ;  /* 0x0000ffff0c0c7812 */ /* 0x000fe200078ec0ff */
[----:B------:R-:W-:Y:S01]  /*9e0a0*/  IMAD.MOV.U32 R11, RZ, RZ, R40 ;  /* 0x000000ffff0b7224 */ /* 0x000fe200078e0028 */
[----:B------:R-:W-:Y:S01]  /*9e0b0*/  STL.64 [R1+0x3928], R38 ;  /* 0x0039282601007387 */ /* 0x000fe20000100a00 */
[----:B------:R-:W-:Y:S01]  /*9e0c0*/  IMAD.MOV.U32 R34, RZ, RZ, R42 ;  /* 0x000000ffff227224 */ /* 0x000fe200078e002a */
[----:B------:R-:W0:Y:S02]  /*9e0d0*/  LDCU UR29, c[0x0][0x3b8] ;  /* 0x00007700ff1d77ac */ /* 0x000e240008000800 */
[----:B------:R-:W2:Y:S01]  /*9e0e0*/  LDL.LU R9, [R1+0x154] ;  /* 0x0001540001097983 */ /* 0x000ea20000300800 */
[----:B------:R-:W-:Y:S01]  /*9e0f0*/  PRMT R13, R14, 0x3340, R13 ;  /* 0x000033400e0d7816 */ /* 0x000fe2000000000d */
[----:B------:R-:W-:Y:S01]  /*9e100*/  VIADD R40, R39, UR32 ;  /* 0x0000002027287c36 */ /* 0x000fe20008000000 */
[----:B------:R-:W-:Y:S01]  /*9e110*/  PRMT R12, R12, 0x3340, R1 ;  /* 0x000033400c0c7816 */ /* 0x000fe20000000001 */
[----:B------:R-:W-:Y:S01]  /*9e120*/  IMAD.MOV.U32 R17, RZ, RZ, R41 ;  /* 0x000000ffff117224 */ /* 0x000fe200078e0029 */
[----:B------:R-:W0:Y:S01]  /*9e130*/  LDCU UR32, c[0x0][0x3b8] ;  /* 0x00007700ff2077ac */ /* 0x000e220008000800 */
[----:B------:R3:W-:Y:S01]  /*9e140*/  STL [R1+0x127c], R13 ;  /* 0x00127c0d01007387 */ /* 0x0007e20000100800 */
[----:B------:R-:W-:-:S02]  /*9e150*/  VIADD R41, R40, UR23 ;  /* 0x0000001728297c36 */ /* 0x000fc40008000000 */
[----:B------:R-:W-:Y:S01]  /*9e160*/  IMAD.MOV.U32 R36, RZ, RZ, R33 ;  /* 0x000000ffff247224 */ /* 0x000fe200078e0021 */
[----:B------:R4:W-:Y:S01]  /*9e170*/  STL [R1+0x11e0], R12 ;  /* 0x0011e00c01007387 */ /* 0x0009e20000100800 */
[----:B------:R-:W-:Y:S01]  /*9e180*/  VIADD R42, R41, UR35 ;  /* 0x00000023292a7c36 */ /* 0x000fe20008000000 */
[----:B------:R-:W0:Y:S02]  /*9e190*/  LDCU UR23, c[0x0][0x3b8] ;  /* 0x00007700ff1777ac */ /* 0x000e240008000800 */
[----:B------:R-:W-:Y:S01]  /*9e1a0*/  STL.64 [R1+0x3940], R40 ;  /* 0x0039402801007387 */ /* 0x000fe20000100a00 */
[----:B------:R-:W-:Y:S01]  /*9e1b0*/  IMAD.MOV.U32 R33, RZ, RZ, R28 ;  /* 0x000000ffff217224 */ /* 0x000fe200078e001c */
[----:B------:R-:W0:Y:S01]  /*9e1c0*/  LDCU UR35, c[0x0][0x398] ;  /* 0x00007300ff2377ac */ /* 0x000e220008000800 */
[----:B------:R-:W-:Y:S01]  /*9e1d0*/  IMAD.MOV.U32 R28, RZ, RZ, R26 ;  /* 0x000000ffff1c7224 */ /* 0x000fe200078e001a */
[----:B------:R-:W0:Y:S01]  /*9e1e0*/  LDCU UR33, c[0x0][0x398] ;  /* 0x00007300ff2177ac */ /* 0x000e220008000800 */
[----:B---3--:R-:W-:-:S02]  /*9e1f0*/  SHF.R.U32.HI R13, RZ, 0x8, R60 ;  /* 0x00000008ff0d7819 */ /* 0x008fc4000001163c */
[----:B------:R-:W3:Y:S01]  /*9e200*/  LDL.LU R60, [R1+0x150] ;  /* 0x00015000013c7983 */ /* 0x000ee20000300800 */
[----:B----4-:R-:W-:Y:S02]  /*9e210*/  SHF.R.U32.HI R12, RZ, 0x8, R43 ;  /* 0x00000008ff0c7819 */ /* 0x010fe4000001162b */
[----:B------:R-:W-:Y:S02]  /*9e220*/  LOP3.LUT R13, R13, 0xffff, RZ, 0xc0, !PT ;  /* 0x0000ffff0d0d7812 */ /* 0x000fe400078ec0ff */
[----:B------:R-:W-:Y:S01]  /*9e230*/  LOP3.LUT R12, R12, 0xffff, RZ, 0xc0, !PT ;  /* 0x0000ffff0c0c7812 */ /* 0x000fe200078ec0ff */
[----:B------:R-:W-:Y:S01]  /*9e240*/  VIADD R43, R42, UR21 ;  /* 0x000000152a2b7c36 */ /* 0x000fe20008000000 */
[----:B------:R-:W-:Y:S01]  /*9e250*/  SHF.R.U32.HI R14, RZ, 0x8, R44 ;  /* 0x00000008ff0e7819 */ /* 0x000fe2000001162c */
[----:B------:R-:W-:Y:S01]  /*9e260*/  IMAD.MOV.U32 R39, RZ, RZ, R27 ;  /* 0x000000ffff277224 */ /* 0x000fe200078e001b */
[----:B------:R-:W-:Y:S01]  /*9e270*/  PRMT R12, R13, 0x3340, R12 ;  /* 0x000033400d0c7816 */ /* 0x000fe2000000000c */
[----:B------:R-:W-:Y:S01]  /*9e280*/  IMAD.MOV.U32 R37, RZ, RZ, R34 ;  /* 0x000000ffff257224 */ /* 0x000fe200078e0022 */
[----:B------:R-:W-:Y:S01]  /*9e290*/  LOP3.LUT R14, R14, 0xffff, RZ, 0xc0, !PT ;  /* 0x0000ffff0e0e7812 */ /* 0x000fe200078ec0ff */
[----:B------:R-:W-:Y:S01]  /*9e2a0*/  STL.64 [R1+0x3980], R42 ;  /* 0x0039802a01007387 */ /* 0x000fe20000100a00 */
[----:B------:R-:W-:Y:S01]  /*9e2b0*/  VIADD R44, R43, UR18 ;  /* 0x000000122b2c7c36 */ /* 0x000fe20008000000 */
[----:B------:R-:W4:Y:S02]  /*9e2c0*/  LDCU UR18, c[0x0][0x3b8] ;  /* 0x00007700ff1277ac */ /* 0x000f240008000800 */
[----:B------:R0:W-:Y:S01]  /*9e2d0*/  STL [R1+0x126c], R12 ;  /* 0x00126c0c01007387 */ /* 0x0001e20000100800 */
[----:B------:R-:W1:Y:S03]  /*9e2e0*/  LDCU UR21, c[0x0][0x3b8] ;  /* 0x00007700ff1577ac */ /* 0x000e660008000800 */
[----:B------:R-:W-:Y:S01]  /*9e2f0*/  STL [R1+0x3904], R44 ;  /* 0x0039042c01007387 */ /* 0x000fe20000100800 */
[----:B0-----:R-:W-:-:S02]  /*9e300*/  PRMT R12, R14, 0x3340, R1 ;  /* 0x000033400e0c7816 */ /* 0x001fc40000000001 */
[----:B--2---:R-:W-:-:S03]  /*9e310*/  SHF.R.U32.HI R14, RZ, 0x8, R9 ;  /* 0x00000008ff0e7819 */ /* 0x004fc60000011609 */
[----:B------:R0:W-:Y:S04]  /*9e320*/  STL [R1+0x11d8], R12 ;  /* 0x0011d80c01007387 */ /* 0x0001e80000100800 */
[----:B------:R-:W2:Y:S04]  /*9e330*/  LDL.LU R26, [R1+0x12c] ;  /* 0x00012c00011a7983 */ /* 0x000ea80000300800 */
[----:B------:R-:W2:Y:S01]  /*9e340*/  LDL.LU R9, [R1+0x120] ;  /* 0x0001200001097983 */ /* 0x000ea20000300800 */
[----:B0-----:R-:W-:-:S03]  /*9e350*/  SHF.R.U32.HI R12, RZ, 0x8, R6 ;  /* 0x00000008ff0c7819 */ /* 0x001fc60000011606 */
[----:B------:R-:W2:Y:S01]  /*9e360*/  LDL.LU R6, [R1+0x3a38] ;  /* 0x003a380001067983 */ /* 0x000ea20000300800 */
[----:B------:R-:W-:Y:S02]  /*9e370*/  IMAD.MOV.U32 R27, RZ, RZ, R45 ;  /* 0x000000ffff1b7224 */ /* 0x000fe400078e002d */
[----:B------:R-:W-:Y:S02]  /*9e380*/  IMAD.MOV.U32 R34, RZ, RZ, R35 ;  /* 0x000000ffff227224 */ /* 0x000fe400078e0023 */
[----:B------:R-:W-:Y:S01]  /*9e390*/  VIADD R45, R44, UR17 ;  /* 0x000000112c2d7c36 */ /* 0x000fe20008000000 */
[----:B------:R-:W-:Y:S01]  /*9e3a0*/  LOP3.LUT R14, R14, 0xffff, RZ, 0xc0, !PT ;  /* 0x0000ffff0e0e7812 */ /* 0x000fe200078ec0ff */
[----:B------:R-:W-:Y:S01]  /*9e3b0*/  IMAD.MOV.U32 R35, RZ, RZ, R32 ;  /* 0x000000ffff237224 */ /* 0x000fe200078e0020 */
[----:B------:R-:W-:Y:S01]  /*9e3c0*/  LOP3.LUT R12, R12, 0xffff, RZ, 0xc0, !PT ;  /* 0x0000ffff0c0c7812 */ /* 0x000fe200078ec0ff */
[----:B------:R-:W-:Y:S01]  /*9e3d0*/  IMAD.MOV.U32 R32, RZ, RZ, R30 ;  /* 0x000000ffff207224 */ /* 0x000fe200078e001e */
[----:B------:R-:W0:Y:S01]  /*9e3e0*/  LDCU UR17, c[0x0][0x3b8] ;  /* 0x00007700ff1177ac */ /* 0x000e220008000800 */
[----:B------:R-:W-:-:S02]  /*9e3f0*/  IMAD.MOV.U32 R30, RZ, RZ, R46 ;  /* 0x000000ffff1e7224 */ /* 0x000fc400078e002e */
[----:B------:R-:W-:Y:S01]  /*9e400*/  VIADD R46, R45, UR31 ;  /* 0x0000001f2d2e7c36 */ /* 0x000fe20008000000 */
[----:B------:R-:W-:Y:S01]  /*9e410*/  PRMT R12, R12, 0x3340, R1 ;  /* 0x000033400c0c7816 */ /* 0x000fe20000000001 */
[----:B------:R-:W-:Y:S01]  /*9e420*/  IMAD.MOV.U32 R38, RZ, RZ, R39 ;  /* 0x000000ffff267224 */ /* 0x000fe200078e0027 */
[----:B------:R-:W0:Y:S01]  /*9e430*/  LDCU UR31, c[0x0][0x3b8] ;  /* 0x00007700ff1f77ac */ /* 0x000e220008000800 */
[----:B------:R-:W-:Y:S01]  /*9e440*/  VIADD R47, R46, UR4 ;  /* 0x000000042e2f7c36 */ /* 0x000fe20008000000 */
[----:B---3--:R-:W-:Y:S02]  /*9e450*/  SHF.R.U32.HI R13, RZ, 0x8, R60 ;  /* 0x00000008ff0d7819 */ /* 0x008fe4000001163c */
[----:B--2---:R-:W-:Y:S01]  /*9e460*/  LOP3.LUT R6, R6, 0xffff, RZ, 0xc0, !PT ;  /* 0x0000ffff06067812 */ /* 0x004fe200078ec0ff */
[----:B------:R-:W-:Y:S01]  /*9e470*/  IMAD.MOV.U32 R39, RZ, RZ, R61 ;  /* 0x000000ffff277224 */ /* 0x000fe200078e003d */
[----:B------:R-:W-:Y:S01]  /*9e480*/  LOP3.LUT R13, R13, 0xffff, RZ, 0xc0, !PT ;  /* 0x0000ffff0d0d7812 */ /* 0x000fe200078ec0ff */
[----:B------:R-:W-:Y:S01]  /*9e490*/  VIADD R60, R47, UR36 ;  /* 0x000000242f3c7c36 */ /* 0x000fe20008000000 */
[----:B------:R-:W-:Y:S01]  /*9e4a0*/  STL.64 [R1+0x3908], R46 ;  /* 0x0039082e01007387 */ /* 0x000fe20000100a00 */
[----:B------:R-:W-:Y:S01]  /*9e4b0*/  IMAD.MOV.U32 R43, RZ, RZ, R39 ;  /* 0x000000ffff2b7224 */ /* 0x000fe200078e0027 */
[----:B------:R-:W-:Y:S01]  /*9e4c0*/  PRMT R13, R14, 0x3340, R13 ;  /* 0x000033400e0d7816 */ /* 0x000fe2000000000d */
[----:B------:R-:W2:Y:S04]  /*9e4d0*/  LDCU UR4, c[0x0][0x3b8] ;  /* 0x00007700ff0477ac */ /* 0x000ea80008000800 */
[----:B------:R-:W-:Y:S01]  /*9e4e0*/  STL [R1+0x1264], R13 ;  /* 0x0012640d01007387 */ /* 0x000fe20000100800 */
[----:B------:R-:W3:Y:S03]  /*9e4f0*/  LDCU UR36, c[0x0][0x398] ;  /* 0x00007300ff2477ac */ /* 0x000ee60008000800 */
[----:B------:R0:W-:Y:S04]  /*9e500*/  STL [R1+0x11d0], R12 ;  /* 0x0011d00c01007387 */ /* 0x0001e80000100800 */
[----:B------:R-:W-:Y:S04]  /*9e510*/  STL [R1+0x3900], R60 ;  /* 0x0039003c01007387 */ /* 0x000fe80000100800 */
[----:B------:R-:W2:Y:S01]  /*9e520*/  LDL.LU R40, [R1+0x210] ;  /* 0x0002100001287983 */ /* 0x000ea20000300800 */
[----:B0-----:R-:W-:-:S03]  /*9e530*/  SHF.R.U32.HI R12, RZ, 0x8, R9 ;  /* 0x00000008ff0c7819 */ /* 0x001fc60000011609 */
[----:B------:R0:W-:Y:S04]  /*9e540*/  STL [R1+0x11bc], R6 ;  /* 0x0011bc0601007387 */ /* 0x0001e80000100800 */
[----:B------:R-:W3:Y:S01]  /*9e550*/  LDL.LU R9, [R1+0x1f4] ;  /* 0x0001f40001097983 */ /* 0x000ee20000300800 */
[----:B------:R-:W-:Y:S01]  /*9e560*/  SHF.R.U32.HI R13, RZ, 0x8, R26 ;  /* 0x00000008ff0d7819 */ /* 0x000fe2000001161a */
[----:B------:R-:W-:Y:S01]  /*9e570*/  VIADD R61, R60, UR16 ;  /* 0x000000103c3d7c36 */ /* 0x000fe20008000000 */
[----:B------:R-:W-:Y:S01]  /*9e580*/  LOP3.LUT R12, R12, 0xffff, RZ, 0xc0, !PT ;  /* 0x0000ffff0c0c7812 */ /* 0x000fe200078ec0ff */
[----:B------:R-:W-:Y:S01]  /*9e590*/  IMAD.MOV.U32 R39, RZ, RZ, R34 ;  /* 0x000000ffff277224 */ /* 0x000fe200078e0022 */
[----:B------:R-:W-:Y:S01]  /*9e5a0*/  LOP3.LUT R13, R13, 0xffff, RZ, 0xc0, !PT ;  /* 0x0000ffff0d0d7812 */ /* 0x000fe200078ec0ff */
[----:B------:R-:W-:Y:S01]  /*9e5b0*/  VIADD R26, R61, UR9 ;  /* 0x000000093d1a7c36 */ /* 0x000fe20008000000 */
[----:B------:R-:W-:Y:S01]  /*9e5c0*/  STL [R1+0x38fc], R61 ;  /* 0x0038fc3d01007387 */ /* 0x000fe20000100800 */
[----:B------:R-:W-:Y:S01]  /*9e5d0*/  SHF.R.U32.HI R14, RZ, 0x8, R6 ;  /* 0x00000008ff0e7819 */ /* 0x000fe20000011606 */
[----:B------:R-:W-:Y:S01]  /*9e5e0*/  IMAD.MOV.U32 R34, RZ, RZ, R32 ;  /* 0x000000ffff227224 */ /* 0x000fe200078e0020 */
[----:B------:R-:W-:Y:S01]  /*9e5f0*/  PRMT R12, R13, 0x3340, R12 ;  /* 0x000033400d0c7816 */ /* 0x000fe2000000000c */
[----:B------:R-:W4:Y:S01]  /*9e600*/  LDL.LU R41, [R1+0xf8] ;  /* 0x0000f80001297983 */ /* 0x000f220000300800 */
[----:B0-----:R-:W-:Y:S01]  /*9e610*/  VIADD R6, R26, UR7 ;  /* 0x000000071a067c36 */ /* 0x001fe20008000000 */
[----:B------:R-:W-:Y:S01]  /*9e620*/  LOP3.LUT R14, R14, 0xffff, RZ, 0xc0, !PT ;  /* 0x0000ffff0e0e7812 */ /* 0x000fe200078ec0ff */
[----:B------:R-:W0:Y:S01]  /*9e630*/  LDCU UR7, c[0x0][0x3b8] ;  /* 0x00007700ff0777ac */ /* 0x000e220008000800 */
[----:B------:R1:W-:Y:S01]  /*9e640*/  STL [R1+0x125c], R12 ;  /* 0x00125c0c01007387 */ /* 0x0003e20000100800 */
[----:B------:R-:W0:Y:S03]  /*9e650*/  LDCU UR9, c[0x0][0x3b8] ;  /* 0x00007700ff0977ac */ /* 0x000e260008000800 */
[----:B------:R0:W-:Y:S01]  /*9e660*/  STL.64 [R1+0x3988], R6 ;  /* 0x0039880601007387 */ /* 0x0001e20000100a00 */
[----:B------:R-:W2:Y:S01]  /*9e670*/  LDCU UR16, c[0x0][0x3b8] ;  /* 0x00007700ff1077ac */ /* 0x000ea20008000800 */
[----:B-1----:R-:W-:Y:S01]  /*9e680*/  VIADD R12, R6, UR30 ;  /* 0x0000001e060c7c36 */ /* 0x002fe20008000000 */
[----:B------:R-:W1:Y:S01]  /*9e690*/  LDCU UR30, c[0x0][0x3b8] ;  /* 0x00007700ff1e77ac */ /* 0x000e620008000800 */
[----:B0-----:R-:W-:-:S02]  /*9e6a0*/  PRMT R7, R14, 0x3340, R1 ;  /* 0x000033400e077816 */ /* 0x001fc40000000001 */
[----:B------:R-:W-:-:S03]  /*9e6b0*/  IMAD.MOV.U32 R6, RZ, RZ, R12 ;  /* 0x000000ffff067224 */ /* 0x000fc600078e000c */
[----:B------:R0:W-:Y:S04]  /*9e6c0*/  STL [R1+0x11dc], R7 ;  /* 0x0011dc0701007387 */ /* 0x0001e80000100800 */
[----:B------:R-:W4:Y:S04]  /*9e6d0*/  LDL.LU R47, [R1+0x118] ;  /* 0x00011800012f7983 */ /* 0x000f280000300800 */
[----:B------:R-:W4:Y:S01]  /*9e6e0*/  LDL.LU R44, [R1+0x114] ;  /* 0x00011400012c7983 */ /* 0x000f220000300800 */
[----:B--2---:R-:W-:Y:S02]  /*9e6f0*/  LOP3.LUT R13, R40, 0xffff, RZ, 0xc0, !PT ;  /* 0x0000ffff280d7812 */ /* 0x004fe400078ec0ff */
[----:B---3--:R-:W-:-:S04]  /*9e700*/  LOP3.LUT R12, R9, 0xffff, RZ, 0xc0, !PT ;  /* 0x0000ffff090c7812 */ /* 0x008fc800078ec0ff */
[----:B0-----:R-:W-:-:S05]  /*9e710*/  PRMT R7, R13, 0x3340, R12 ;  /* 0x000033400d077816 */ /* 0x001fca000000000c */
[----:B------:R0:W-:Y:S04]  /*9e720*/  STL [R1+0x11a8], R7 ;  /* 0x0011a80701007387 */ /* 0x0001e80000100800 */
[----:B------:R-:W2:Y:S01]  /*9e730*/  LDL.LU R42, [R1+0x108] ;  /* 0x00010800012a7983 */ /* 0x000ea20000300800 */
[----:B------:R-:W-:Y:S01]  /*9e740*/  VIADD R40, R6, UR15 ;  /* 0x0000000f06287c36 */ /* 0x000fe20008000000 */
[----:B------:R-:W-:Y:S01]  /*9e750*/  SHF.R.U32.HI R14, RZ, 0x8, R13 ;  /* 0x00000008ff0e7819 */ /* 0x000fe2000001160d */
[----:B------:R-:W3:Y:S02]  /*9e760*/  LDCU UR15, c[0x0][0x3b8] ;  /* 0x00007700ff0f77ac */ /* 0x000ee40008000800 */
[----:B------:R-:W-:Y:S01]  /*9e770*/  VIADD R9, R40, UR11 ;  /* 0x0000000b28097c36 */ /* 0x000fe20008000000 */
[----:B------:R-:W-:Y:S01]  /*9e780*/  SHF.R.U32.HI R13, RZ, 0x8, R12 ;  /* 0x00000008ff0d7819 */ /* 0x000fe2000001160c */
[----:B------:R-:W1:Y:S01]  /*9e790*/  LDCU UR11, c[0x0][0x3b8] ;  /* 0x00007700ff0b77ac */ /* 0x000e620008000800 */
[----:B----4-:R-:W-:Y:S01]  /*9e7a0*/  SHF.R.U32.HI R12, RZ, 0x8, R41 ;  /* 0x00000008ff0c7819 */ /* 0x010fe20000011629 */
[----:B------:R-:W-:Y:S01]  /*9e7b0*/  VIADD R32, R9, UR13 ;  /* 0x0000000d09207c36 */ /* 0x000fe20008000000 */
[----:B------:R-:W-:Y:S01]  /*9e7c0*/  LOP3.LUT R14, R14, 0xffff, RZ, 0xc0, !PT ;  /* 0x0000ffff0e0e7812 */ /* 0x000fe200078ec0ff */
[----:B------:R-:W-:Y:S01]  /*9e7d0*/  IMAD.MOV.U32 R41, RZ, RZ, R38 ;  /* 0x000000ffff297224 */ /* 0x000fe200078e0026 */
[----:B------:R-:W-:Y:S01]  /*9e7e0*/  LOP3.LUT R13, R13, 0xffff, RZ, 0xc0, !PT ;  /* 0x0000ffff0d0d7812 */ /* 0x000fe200078ec0ff */
[----:B------:R-:W-:Y:S01]  /*9e7f0*/  VIADD R38, R32, UR37 ;  /* 0x0000002520267c36 */ /* 0x000fe20008000000 */
[----:B------:R-:W-:Y:S01]  /*9e800*/  LOP3.LUT R12, R12, 0xffff, RZ, 0xc0, !PT ;  /* 0x0000ffff0c0c7812 */ /* 0x000fe200078ec0ff */
[----:B------:R4:W-:Y:S01]  /*9e810*/  STL.64 [R1+0x39d8], R8 ;  /* 0x0039d80801007387 */ /* 0x0009e20000100a00 */
[----:B------:R-:W1:Y:S01]  /*9e820*/  LDCU UR13, c[0x0][0x3b8] ;  /* 0x00007700ff0d77ac */ /* 0x000e620008000800 */
[----:B0-----:R-:W-:Y:S01]  /*9e830*/  VIADD R7, R38, UR38 ;  /* 0x0000002626077c36 */ /* 0x001fe20008000000 */
[----:B------:R-:W0:Y:S01]  /*9e840*/  LDCU UR38, c[0x0][0x398] ;  /* 0x00007300ff2677ac */ /* 0x000e220008000800 */
[----:B------:R-:W0:Y:S01]  /*9e850*/  LDCU UR37, c[0x0][0x398] ;  /* 0x00007300ff2577ac */ /* 0x000e220008000800 */
[----:B----4-:R-:W-:-:S02]  /*9e860*/  PRMT R9, R14, 0x3340, R13 ;  /* 0x000033400e097816 */ /* 0x010fc4000000000d */
[----:B------:R-:W-:-:S03]  /*9e870*/  PRMT R8, R12, 0x3340, R1 ;  /* 0x000033400c087816 */ /* 0x000fc60000000001 */
[----:B------:R-:W-:Y:S01]  /*9e880*/  STL [R1+0x1268], R9 ;  /* 0x0012680901007387 */ /* 0x000fe20000100800 */
[----:B------:R-:W-:Y:S02]  /*9e890*/  SHF.R.U32.HI R13, RZ, 0x8, R47 ;  /* 0x00000008ff0d7819 */ /* 0x000fe4000001162f */
[----:B------:R-:W-:Y:S01]  /*9e8a0*/  SHF.R.U32.HI R12, RZ, 0x8, R44 ;  /* 0x00000008ff0c7819 */ /* 0x000fe2000001162c */
[----:B------:R-:W-:Y:S04]  /*9e8b0*/  STL [R1+0x11d4], R8 ;  /* 0x0011d40801007387 */ /* 0x000fe80000100800 */
[----:B------:R4:W-:Y:S01]  /*9e8c0*/  STL [R1+0xd0], R7 ;  /* 0x0000d00701007387 */ /* 0x0009e20000100800 */
[----:B------:R-:W-:Y:S02]  /*9e8d0*/  LOP3.LUT R13, R13, 0xffff, RZ, 0xc0, !PT ;  /* 0x0000ffff0d0d7812 */ /* 0x000fe400078ec0ff */
[----:B------:R-:W-:Y:S01]  /*9e8e0*/  LOP3.LUT R12, R12, 0xffff, RZ, 0xc0, !PT ;  /* 0x0000ffff0c0c7812 */ /* 0x000fe200078ec0ff */
[----:B------:R-:W3:Y:S01]  /*9e8f0*/  LDL.LU R44, [R1+0x130] ;  /* 0x00013000012c7983 */ /* 0x000ee20000300800 */
[----:B----4-:R-:W-:-:S02]  /*9e900*/  VIADD R7, R7, UR39 ;  /* 0x0000002707077c36 */ /* 0x010fc40008000000 */
[----:B------:R-:W-:Y:S01]  /*9e910*/  PRMT R8, R13, 0x3340, R12 ;  /* 0x000033400d087816 */ /* 0x000fe2000000000c */
[----:B------:R-:W4:Y:S02]  /*9e920*/  LDCU UR39, c[0x0][0x398] ;  /* 0x00007300ff2777ac */ /* 0x000f240008000800 */
[----:B------:R0:W-:Y:S02]  /*9e930*/  STL [R1+0xcc], R7 ;  /* 0x0000cc0701007387 */ /* 0x0001e40000100800 */
[----:B0-----:R-:W-:Y:S01]  /*9e940*/  VIADD R7, R7, UR42 ;  /* 0x0000002a07077c36 */ /* 0x001fe20008000000 */
[----:B--2---:R-:W-:-:S04]  /*9e950*/  SHF.R.U32.HI R14, RZ, 0x8, R42 ;  /* 0x00000008ff0e7819 */ /* 0x004fc8000001162a */
[----:B------:R0:W-:Y:S01]  /*9e960*/  STL [R1+0xc8], R7 ;  /* 0x0000c80701007387 */ /* 0x0001e20000100800 */
[----:B------:R-:W-:Y:S01]  /*9e970*/  SHF.R.U32.HI R13, RZ, 0x8, R24 ;  /* 0x00000008ff0d7819 */ /* 0x000fe20000011618 */
[----:B------:R-:W2:Y:S01]  /*9e980*/  LDCU UR42, c[0x0][0x398] ;  /* 0x00007300ff2a77ac */ /* 0x000ea20008000800 */
[----:B------:R-:W-:Y:S01]  /*9e990*/  LOP3.LUT R14, R14, 0xffff, RZ, 0xc0, !PT ;  /* 0x0000ffff0e0e7812 */ /* 0x000fe200078ec0ff */
[----:B------:R1:W-:Y:S01]  /*9e9a0*/  STL [R1+0x1260], R8 ;  /* 0x0012600801007387 */ /* 0x0003e20000100800 */
[----:B------:R-:W-:Y:S02]  /*9e9b0*/  IMAD.MOV.U32 R42, RZ, RZ, R43 ;  /* 0x000000ffff2a7224 */ /* 0x000fe400078e002b */
[----:B0-----:R-:W-:Y:S01]  /*9e9c0*/  VIADD R7, R7, UR43 ;  /* 0x0000002b07077c36 */ /* 0x001fe20008000000 */
[----:B------:R-:W-:Y:S02]  /*9e9d0*/  LOP3.LUT R13, R13, 0xffff, RZ, 0xc0, !PT ;  /* 0x0000ffff0d0d7812 */ /* 0x000fe400078ec0ff */
[----:B-1----:R-:W-:Y:S01]  /*9e9e0*/  PRMT R8, R14, 0x3340, R1 ;  /* 0x000033400e087816 */ /* 0x002fe20000000001 */
[----:B------:R-:W-:Y:S01]  /*9e9f0*/  IMAD.MOV.U32 R43, RZ, RZ, R15 ;  /* 0x000000ffff2b7224 */ /* 0x000fe200078e000f */
[----:B------:R-:W0:Y:S03]  /*9ea00*/  LDCU UR43, c[0x0][0x398] ;  /* 0x00007300ff2b77ac */ /* 0x000e260008000800 */
[----:B------:R-:W-:Y:S04]  /*9ea10*/  STL [R1+0x11cc], R8 ;  /* 0x0011cc0801007387 */ /* 0x000fe80000100800 */
[----:B------:R1:W-:Y:S04]  /*9ea20*/  STL [R1+0xec], R7 ;  /* 0x0000ec0701007387 */ /* 0x0003e80000100800 */
[----:B------:R-:W2:Y:S01]  /*9ea30*/  LDL.LU R15, [R1+0x19c] ;  /* 0x00019c00010f7983 */ /* 0x000ea20000300800 */
[----:B------:R-:W-:Y:S01]  /*9ea40*/  VIADD R24, R7, UR44 ;  /* 0x0000002c07187c36 */ /* 0x000fe20008000000 */
[----:B------:R-:W-:Y:S01]  /*9ea50*/  SHF.R.U32.HI R14, RZ, 0x8, R22 ;  /* 0x00000008ff0e7819 */ /* 0x000fe20000011616 */
[----:B------:R-:W0:Y:S01]  /*9ea60*/  LDCU UR44, c[0x0][0x398] ;  /* 0x00007300ff2c77ac */ /* 0x000e220008000800 */
[----:B------:R-:W4:Y:S01]  /*9ea70*/  LDL.LU R22, [R1+0x3a34] ;  /* 0x003a340001167983 */ /* 0x000f220000300800 */
[----:B-1----:R-:W-:Y:S01]  /*9ea80*/  VIADD R7, R24, UR45 ;  /* 0x0000002d18077c36 */ /* 0x002fe20008000000 */
[----:B------:R-:W-:-:S02]  /*9ea90*/  LOP3.LUT R14, R14, 0xffff, RZ, 0xc0, !PT ;  /* 0x0000ffff0e0e7812 */ /* 0x000fc400078ec0ff */
[----:B------:R-:W4:Y:S01]  /*9eaa0*/  LDL.LU R46, [R1+0x1a0] ;  /* 0x0001a000012e7983 */ /* 0x000f220000300800 */
[----:B------:R-:W1:Y:S01]  /*9eab0*/  LDCU UR45, c[0x0][0x398] ;  /* 0x00007300ff2d77ac */ /* 0x000e620008000800 */
[----:B---3--:R-:W-:Y:S02]  /*9eac0*/  SHF.R.U32.HI R12, RZ, 0x8, R44 ;  /* 0x00000008ff0c7819 */ /* 0x008fe4000001162c */
[----:B------:R-:W-:Y:S02]  /*9ead0*/  STL [R1+0x38d8], R24 ;  /* 0x0038d81801007387 */ /* 0x000fe40000100800 */
[----:B------:R-:W-:Y:S02]  /*9eae0*/  LOP3.LUT R12, R12, 0xffff, RZ, 0xc0, !PT ;  /* 0x0000ffff0c0c7812 */ /* 0x000fe400078ec0ff */
[----:B------:R3:W-:Y:S02]  /*9eaf0*/  STL [R1+0x100], R7 ;  /* 0x0001000701007387 */ /* 0x0007e40000100800 */
[----:B------:R-:W-:-:S02]  /*9eb00*/  PRMT R9, R13, 0x3340, R12 ;  /* 0x000033400d097816 */ /* 0x000fc4000000000c */
[----:B------:R-:W-:Y:S01]  /*9eb10*/  PRMT R8, R14, 0x3340, R1 ;  /* 0x000033400e087816 */ /* 0x000fe20000000001 */
[----:B---3--:R-:W-:Y:S02]  /*9eb20*/  VIADD R7, R7, UR46 ;  /* 0x0000002e07077c36 */ /* 0x008fe40008000000 */
[----:B------:R-:W-:Y:S01]  /*9eb30*/  STL [R1+0x1258], R9 ;  /* 0x0012580901007387 */ /* 0x000fe20000100800 */
[----:B------:R-:W-:Y:S01]  /*9eb40*/  SHF.R.U32.HI R14, RZ, 0x8, R20 ;  /* 0x00000008ff0e7819 */ /* 0x000fe20000011614 */
[----:B------:R-:W3:Y:S02]  /*9eb50*/  LDCU UR46, c[0x0][0x398] ;  /* 0x00007300ff2e77ac */ /* 0x000ee40008000800 */
[----:B------:R0:W-:Y:S04]  /*9eb60*/  STL [R1+0xfc], R7 ;  /* 0x0000fc0701007387 */ /* 0x0001e80000100800 */
[----:B------:R-:W-:Y:S01]  /*9eb70*/  STL [R1+0x11c8], R8 ;  /* 0x0011c80801007387 */ /* 0x000fe20000100800 */
[----:B0-----:R-:W-:Y:S01]  /*9eb80*/  VIADD R7, R7, UR48 ;  /* 0x0000003007077c36 */ /* 0x001fe20008000000 */
[----:B--2---:R-:W-:Y:S01]  /*9eb90*/  SHF.R.U32.HI R13, RZ, 0x8, R15 ;  /* 0x00000008ff0d7819 */ /* 0x004fe2000001160f */
[----:B------:R-:W0:Y:S01]  /*9eba0*/  LDCU UR48, c[0x0][0x398] ;  /* 0x00007300ff3077ac */ /* 0x000e220008000800 */
[----:B------:R-:W-:-:S02]  /*9ebb0*/  SHF.R.U32.HI R15, RZ, 0x8, R23 ;  /* 0x00000008ff0f7819 */ /* 0x000fc40000011617 */
[----:B------:R-:W2:Y:S04]  /*9ebc0*/  LDL.LU R23, [R1+0x3a30] ;  /* 0x003a300001177983 */ /* 0x000ea80000300800 */
[----:B------:R-:W2:Y:S04]  /*9ebd0*/  LDL.LU R20, [R1+0x3a2c] ;  /* 0x003a2c0001147983 */ /* 0x000ea80000300800 */
[----:B------:R0:W-:Y:S04]  /*9ebe0*/  STL [R1+0xf8], R7 ;  /* 0x0000f80701007387 */ /* 0x0001e80000100800 */
[----:B------:R-:W3:Y:S01]  /*9ebf0*/  LDL.LU R47, [R1+0x184] ;  /* 0x00018400012f7983 */ /* 0x000ee20000300800 */
[----:B------:R-:W-:-:S03]  /*9ec00*/  LOP3.LUT R15, R15, 0xffff, RZ, 0xc0, !PT ;  /* 0x0000ffff0f0f7812 */ /* 0x000fc600078ec0ff */
[----:B------:R-:W3:Y:S01]  /*9ec10*/  LDL.LU R44, [R1+0x178] ;  /* 0x00017800012c7983 */ /* 0x000ee20000300800 */
[----:B0-----:R-:W-:Y:S01]  /*9ec20*/  VIADD R7, R7, UR5 ;  /* 0x0000000507077c36 */ /* 0x001fe20008000000 */
[----:B------:R-:W-:Y:S01]  /*9ec30*/  LOP3.LUT R14, R14, 0xffff, RZ, 0xc0, !PT ;  /* 0x0000ffff0e0e7812 */ /* 0x000fe200078ec0ff */
[----:B------:R-:W0:Y:S03]  /*9ec40*/  LDCU UR5, c[0x0][0x3b8] ;  /* 0x00007700ff0577ac */ /* 0x000e260008000800 */
[----:B------:R1:W-:Y:S01]  /*9ec50*/  STL [R1+0xf4], R7 ;  /* 0x0000f40701007387 */ /* 0x0003e20000100800 */
[----:B------:R-:W-:Y:S01]  /*9ec60*/  PRMT R8, R15, 0x3340, R14 ;  /* 0x000033400f087816 */ /* 0x000fe2000000000e */
[----:B-1----:R-:W-:Y:S01]  /*9ec70*/  VIADD R7, R7, UR47 ;  /* 0x0000002f07077c36 */ /* 0x002fe20008000000 */
[----:B----4-:R-:W-:Y:S01]  /*9ec80*/  SHF.R.U32.HI R12, RZ, 0x8, R46 ;  /* 0x00000008ff0c7819 */ /* 0x010fe2000001162e */
[----:B------:R-:W1:Y:S03]  /*9ec90*/  LDCU UR47, c[0x0][0x398] ;  /* 0x00007300ff2f77ac */ /* 0x000e660008000800 */
[----:B------:R4:W-:Y:S01]  /*9eca0*/  STL [R1+0x104], R7 ;  /* 0x0001040701007387 */ /* 0x0009e20000100800 */
[----:B------:R-:W-:-:S03]  /*9ecb0*/  LOP3.LUT R13, R13, 0xffff, RZ, 0xc0, !PT ;  /* 0x0000ffff0d0d7812 */ /* 0x000fc600078ec0ff */
[----:B------:R-:W-:Y:S01]  /*9ecc0*/  STL [R1+0x1250], R8 ;  /* 0x0012500801007387 */ /* 0x000fe20000100800 */
[----:B----4-:R-:W-:Y:S01]  /*9ecd0*/  VIADD R7, R7, UR19 ;  /* 0x0000001307077c36 */ /* 0x010fe20008000000 */
[----:B------:R-:W-:Y:S01]  /*9ece0*/  LOP3.LUT R12, R12, 0xffff, RZ, 0xc0, !PT ;  /* 0x0000ffff0c0c7812 */ /* 0x000fe200078ec0ff */
[----:B------:R-:W4:Y:S03]  /*9ecf0*/  LDCU UR19, c[0x0][0x3b8] ;  /* 0x00007700ff1377ac */ /* 0x000f260008000800 */
[----:B------:R0:W-:Y:S01]  /*9ed00*/  STL [R1+0x108], R7 ;  /* 0x0001080701007387 */ /* 0x0001e20000100800 */
[----:B------:R-:W-:Y:S01]  /*9ed10*/  PRMT R60, R13, 0x3340, R12 ;  /* 0x000033400d3c7816 */ /* 0x000fe2000000000c */
[----:B0-----:R-:W-:Y:S01]  /*9ed20*/  VIADD R7, R7, UR28 ;  /* 0x0000001c07077c36 */ /* 0x001fe20008000000 */
[----:B------:R-:W-:Y:S01]  /*9ed30*/  SHF.R.U32.HI R15, RZ, 0x8, R2 ;  /* 0x00000008ff0f7819 */ /* 0x000fe20000011602 */
[----:B------:R-:W0:Y:S01]  /*9ed40*/  LDCU UR28, c[0x0][0x3b8] ;  /* 0x00007700ff1c77ac */ /* 0x000e220008000800 */
[----:B--2---:R-:W-:-:S02]  /*9ed50*/  SHF.R.U32.HI R12, RZ, 0x8, R20 ;  /* 0x00000008ff0c7819 */ /* 0x004fc40000011614 */
[----:B---3--:R-:W-:Y:S02]  /*9ed60*/  SHF.R.U32.HI R14, RZ, 0x8, R47 ;  /* 0x00000008ff0e7819 */ /* 0x008fe4000001162f */
[----:B------:R-:W2:Y:S04]  /*9ed70*/  LDL.LU R47, [R1+0x1c8] ;  /* 0x0001c800012f7983 */ /* 0x000ea80000300800 */
[----:B------:R3:W-:Y:S04]  /*9ed80*/  STL [R1+0x110], R7 ;  /* 0x0001100701007387 */ /* 0x0007e80000100800 */
[----:B------:R-:W2:Y:S01]  /*9ed90*/  LDL.LU R20, [R1+0x3a28] ;  /* 0x003a280001147983 */ /* 0x000ea20000300800 */
[----:B------:R-:W-:-:S02]  /*9eda0*/  SHF.R.U32.HI R13, RZ, 0x8, R44 ;  /* 0x00000008ff0d7819 */ /* 0x000fc4000001162c */
[----:B------:R-:W-:Y:S02]  /*9edb0*/  LOP3.LUT R14, R14, 0xffff, RZ, 0xc0, !PT ;  /* 0x0000ffff0e0e7812 */ /* 0x000fe400078ec0ff */
[----:B------:R-:W-:Y:S01]  /*9edc0*/  LOP3.LUT R13, R13, 0xffff, RZ, 0xc0, !PT ;  /* 0x0000ffff0d0d7812 */ /* 0x000fe200078ec0ff */
[----:B---3--:R-:W-:Y:S01]  /*9edd0*/  VIADD R7, R7, UR26 ;  /* 0x0000001a07077c36 */ /* 0x008fe20008000000 */
[----:B------:R-:W-:Y:S01]  /*9ede0*/  LOP3.LUT R12, R12, 0xffff, RZ, 0xc0, !PT ;  /* 0x0000ffff0c0c7812 */ /* 0x000fe200078ec0ff */
[----:B------:R-:W-:Y:S01]  /*9edf0*/  IMAD.MOV.U32 R44, RZ, RZ, R37 ;  /* 0x000000ffff2c7224 */ /* 0x000fe200078e0025 */
[----:B------:R-:W-:Y:S01]  /*9ee00*/  LOP3.LUT R15, R15, 0xffff, RZ, 0xc0, !PT ;  /* 0x0000ffff0f0f7812 */ /* 0x000fe200078ec0ff */
[----:B------:R-:W-:Y:S01]  /*9ee10*/  IMAD.MOV.U32 R37, RZ, RZ, R21 ;  /* 0x000000ffff257224 */ /* 0x000fe200078e0015 */
[----:B------:R3:W-:Y:S01]  /*9ee20*/  STL [R1+0x10c], R7 ;  /* 0x00010c0701007387 */ /* 0x0007e20000100800 */
[----:B------:R-:W-:Y:S01]  /*9ee30*/  PRMT R21, R14, 0x3340, R13 ;  /* 0x000033400e157816 */ /* 0x000fe2000000000d */
[----:B------:R-:W0:Y:S01]  /*9ee40*/  LDCU UR26, c[0x0][0x3b8] ;  /* 0x00007700ff1a77ac */ /* 0x000e220008000800 */
[----:B------:R-:W-:Y:S01]  /*9ee50*/  PRMT R8, R12, 0x3340, R1 ;  /* 0x000033400c087816 */ /* 0x000fe20000000001 */
[----:B---3--:R-:W-:Y:S01]  /*9ee60*/  VIADD R7, R7, UR27 ;  /* 0x0000001b07077c36 */ /* 0x008fe20008000000 */
[----:B------:R-:W-:Y:S01]  /*9ee70*/  SHF.R.U32.HI R13, RZ, 0x8, R23 ;  /* 0x00000008ff0d7819 */ /* 0x000fe20000011617 */
[----:B------:R-:W3:Y:S01]  /*9ee80*/  LDCU UR27, c[0x0][0x3b8] ;  /* 0x00007700ff1b77ac */ /* 0x000ee20008000800 */
[----:B--2---:R-:W-:Y:S04]  /*9ee90*/  STL.64 [R1+0x3990], R20 ;  /* 0x0039901401007387 */ /* 0x004fe80000100a00 */
[----:B------:R2:W-:Y:S04]  /*9eea0*/  STL [R1+0x114], R7 ;  /* 0x0001140701007387 */ /* 0x0005e80000100800 */
[----:B------:R-:W-:Y:S01]  /*9eeb0*/  STL [R1+0x2a8], R8 ;  /* 0x0002a80801007387 */ /* 0x000fe20000100800 */
[----:B--2---:R-:W-:Y:S01]  /*9eec0*/  VIADD R7, R7, UR23 ;  /* 0x0000001707077c36 */ /* 0x004fe20008000000 */
[----:B------:R-:W-:Y:S01]  /*9eed0*/  SHF.R.U32.HI R14, RZ, 0x8, R22 ;  /* 0x00000008ff0e7819 */ /* 0x000fe20000011616 */
[----:B------:R-:W2:Y:S03]  /*9eee0*/  LDCU UR23, c[0x0][0x3b8] ;  /* 0x00007700ff1777ac */ /* 0x000ea60008000800 */
[----:B------:R0:W-:Y:S04]  /*9eef0*/  STL [R1+0x118], R7 ;  /* 0x0001180701007387 */ /* 0x0001e80000100800 */
[----:B------:R-:W2:Y:S04]  /*9ef00*/  LDL.LU R23, [R1+0x3a24] ;  /* 0x003a240001177983 */ /* 0x000ea80000300800 */
[----:B------:R-:W3:Y:S01]  /*9ef10*/  LDL.LU R46, [R1+0x1c0] ;  /* 0x0001c000012e7983 */ /* 0x000ee20000300800 */
[----:B------:R-:W-:-:S03]  /*9ef20*/  SHF.R.U32.HI R12, RZ, 0x8, R47 ;  /* 0x00000008ff0c7819 */ /* 0x000fc6000001162f */
[----:B------:R-:W4:Y:S01]  /*9ef30*/  LDL.LU R9, [R1+0x1b4] ;  /* 0x0001b40001097983 */ /* 0x000f220000300800 */
[----:B------:R-:W-:-:S03]  /*9ef40*/  VIADD R22, R7, UR29 ;  /* 0x0000001d07167c36 */ /* 0x000fc60008000000 */
[----:B------:R-:W4:Y:S01]  /*9ef50*/  LDL.LU R61, [R1+0x1b0] ;  /* 0x0001b000013d7983 */ /* 0x000f220000300800 */
[----:B------:R-:W-:Y:S01]  /*9ef60*/  LOP3.LUT R12, R12, 0xffff, RZ, 0xc0, !PT ;  /* 0x0000ffff0c0c7812 */ /* 0x000fe200078ec0ff */
[----:B0-----:R-:W-:Y:S01]  /*9ef70*/  VIADD R7, R22, UR18 ;  /* 0x0000001216077c36 */ /* 0x001fe20008000000 */
[----:B------:R-:W-:Y:S02]  /*9ef80*/  LOP3.LUT R14, R14, 0xffff, RZ, 0xc0, !PT ;  /* 0x0000ffff0e0e7812 */ /* 0x000fe400078ec0ff */
[----:B------:R-:W-:Y:S01]  /*9ef90*/  LOP3.LUT R13, R13, 0xffff, RZ, 0xc0, !PT ;  /* 0x0000ffff0d0d7812 */ /* 0x000fe200078ec0ff */
[----:B------:R-:W-:Y:S01]  /*9efa0*/  IMAD.MOV.U32 R47, RZ, RZ, R44 ;  /* 0x000000ffff2f7224 */ /* 0x000fe200078e002c */
[----:B------:R-:W-:Y:S01]  /*9efb0*/  PRMT R44, R12, 0x3340, R1 ;  /* 0x000033400c2c7816 */ /* 0x000fe20000000001 */
[----:B------:R-:W-:Y:S01]  /*9efc0*/  IMAD.MOV.U32 R21, RZ, RZ, R43 ;  /* 0x000000ffff157224 */ /* 0x000fe200078e002b */
[----:B------:R-:W-:Y:S01]  /*9efd0*/  PRMT R8, R14, 0x3340, R13 ;  /* 0x000033400e087816 */ /* 0x000fe2000000000d */
[----:B------:R-:W0:Y:S01]  /*9efe0*/  LDCU UR18, c[0x0][0x3b8] ;  /* 0x00007700ff1277ac */ /* 0x000e220008000800 */
[----:B--2---:R-:W-:Y:S04]  /*9eff0*/  STL.64 [R1+0x3998], R22 ;  /* 0x0039981601007387 */ /* 0x004fe80000100a00 */
[----:B------:R2:W-:Y:S01]  /*9f000*/  STL [R1+0x124], R7 ;  /* 0x0001240701007387 */ /* 0x0005e20000100800 */
[----:B---3--:R-:W-:-:S03]  /*9f010*/  SHF.R.U32.HI R14, RZ, 0x8, R46 ;  /* 0x00000008ff0e7819 */ /* 0x008fc6000001162e */
[----:B------:R-:W-:Y:S01]  /*9f020*/  STL.64 [R1+0x3910], R44 ;  /* 0x0039102c01007387 */ /* 0x000fe20000100a00 */
[----:B--2---:R-:W-:-:S03]  /*9f030*/  VIADD R7, R7, UR17 ;  /* 0x0000001107077c36 */ /* 0x004fc60008000000 */
[----:B------:R-:W-:Y:S04]  /*9f040*/  STL [R1+0x608], R8 ;  /* 0x0006080801007387 */ /* 0x000fe80000100800 */
[----:B------:R2:W-:Y:S04]  /*9f050*/  STL [R1+0x120], R7 ;  /* 0x0001200701007387 */ /* 0x0005e80000100800 */
[----:B------:R-:W3:Y:S01]  /*9f060*/  LDL.LU R46, [R1+0x1d0] ;  /* 0x0001d000012e7983 */ /* 0x000ee20000300800 */
[----:B----4-:R-:W-:Y:S01]  /*9f070*/  SHF.R.U32.HI R13, RZ, 0x8, R9 ;  /* 0x00000008ff0d7819 */ /* 0x010fe20000011609 */
[----:B--2---:R-:W-:Y:S01]  /*9f080*/  VIADD R7, R7, UR4 ;  /* 0x0000000407077c36 */ /* 0x004fe20008000000 */
[----:B------:R-:W-:-:S02]  /*9f090*/  SHF.R.U32.HI R12, RZ, 0x8, R61 ;  /* 0x00000008ff0c7819 */ /* 0x000fc4000001163d */
[----:B------:R-:W-:Y:S02]  /*9f0a0*/  LOP3.LUT R14, R14, 0xffff, RZ, 0xc0, !PT ;  /* 0x0000ffff0e0e7812 */ /* 0x000fe400078ec0ff */
[----:B------:R2:W-:Y:S01]  /*9f0b0*/  STL [R1+0x11c], R7 ;  /* 0x00011c0701007387 */ /* 0x0005e20000100800 */
[----:B------:R-:W-:Y:S02]  /*9f0c0*/  LOP3.LUT R13, R13, 0xffff, RZ, 0xc0, !PT ;  /* 0x0000ffff0d0d7812 */ /* 0x000fe400078ec0ff */
[----:B------:R-:W-:Y:S02]  /*9f0d0*/  LOP3.LUT R12, R12, 0xffff, RZ, 0xc0, !PT ;  /* 0x0000ffff0c0c7812 */ /* 0x000fe400078ec0ff */
[----:B------:R-:W-:Y:S01]  /*9f0e0*/  PRMT R8, R14, 0x3340, R13 ;  /* 0x000033400e087816 */ /* 0x000fe2000000000d */
[----:B--2---:R-:W-:Y:S01]  /*9f0f0*/  VIADD R7, R7, UR21 ;  /* 0x0000001507077c36 */ /* 0x004fe20008000000 */
[----:B------:R-:W-:Y:S01]  /*9f100*/  SHF.R.U32.HI R14, RZ, 0x8, R55 ;  /* 0x00000008ff0e7819 */ /* 0x000fe20000011637 */
[----:B------:R-:W-:Y:S01]  /*9f110*/  IMAD.MOV.U32 R43, RZ, RZ, R59 ;  /* 0x000000ffff2b7224 */ /* 0x000fe200078e003b */
[----:B------:R-:W2:Y:S01]  /*9f120*/  LDCU UR21, c[0x0][0x3b8] ;  /* 0x00007700ff1577ac */ /* 0x000ea20008000800 */
[----:B------:R-:W-:Y:S01]  /*9f130*/  VIADD R44, R7, UR7 ;  /* 0x00000007072c7c36 */ /* 0x000fe20008000000 */
[----:B------:R4:W-:Y:S01]  /*9f140*/  STL [R1+0x12c], R7 ;  /* 0x00012c0701007387 */ /* 0x0009e20000100800 */
[----:B---3--:R-:W-:Y:S01]  /*9f150*/  SHF.R.U32.HI R13, RZ, 0x8, R46 ;  /* 0x00000008ff0d7819 */ /* 0x008fe2000001162e */
[----:B------:R-:W-:Y:S01]  /*9f160*/  IMAD.MOV.U32 R22, RZ, RZ, R21 ;  /* 0x000000ffff167224 */ /* 0x000fe200078e0015 */
[----:B----4-:R-:W-:Y:S01]  /*9f170*/  PRMT R7, R12, 0x3340, R1 ;  /* 0x000033400c077816 */ /* 0x010fe20000000001 */
[----:B------:R3:W-:Y:S01]  /*9f180*/  STL [R1+0x510], R8 ;  /* 0x0005100801007387 */ /* 0x0007e20000100800 */
[----:B------:R-:W-:Y:S01]  /*9f190*/  SHF.R.U32.HI R12, RZ, 0x8, R58 ;  /* 0x00000008ff0c7819 */ /* 0x000fe2000001163a */
[----:B------:R-:W4:Y:S02]  /*9f1a0*/  LDCU UR7, c[0x0][0x3b8] ;  /* 0x00007700ff0777ac */ /* 0x000f240008000800 */
[----:B------:R0:W-:Y:S01]  /*9f1b0*/  STL [R1+0x1a0], R7 ;  /* 0x0001a00701007387 */ /* 0x0001e20000100800 */
[----:B---3--:R-:W-:-:S03]  /*9f1c0*/  VIADD R8, R44, UR9 ;  /* 0x000000092c087c36 */ /* 0x008fc60008000000 */
[----:B------:R-:W-:Y:S01]  /*9f1d0*/  STL.64 [R1+0x3918], R44 ;  /* 0x0039182c01007387 */ /* 0x000fe20000100a00 */
[----:B------:R-:W-:Y:S01]  /*9f1e0*/  LOP3.LUT R13, R13, 0xffff, RZ, 0xc0, !PT ;  /* 0x0000ffff0d0d7812 */ /* 0x000fe200078ec0ff */
[----:B------:R-:W-:Y:S01]  /*9f1f0*/  IMAD.MOV.U32 R46, RZ, RZ, R47 ;  /* 0x000000ffff2e7224 */ /* 0x000fe200078e002f */
[----:B------:R-:W-:Y:S01]  /*9f200*/  LOP3.LUT R12, R12, 0xffff, RZ, 0xc0, !PT ;  /* 0x0000ffff0c0c7812 */ /* 0x000fe200078ec0ff */
[----:B------:R-:W3:Y:S01]  /*9f210*/  LDL.LU R58, [R1+0x3a20] ;  /* 0x003a2000013a7983 */ /* 0x000ee20000300800 */
[----:B------:R-:W-:Y:S01]  /*9f220*/  LOP3.LUT R14, R14, 0xffff, RZ, 0xc0, !PT ;  /* 0x0000ffff0e0e7812 */ /* 0x000fe200078ec0ff */
[----:B------:R-:W-:Y:S01]  /*9f230*/  IMAD.MOV.U32 R21, RZ, RZ, R51 ;  /* 0x000000ffff157224 */ /* 0x000fe200078e0033 */
[----:B------:R-:W1:Y:S01]  /*9f240*/  LDCU UR9, c[0x0][0x3b8] ;  /* 0x00007700ff0977ac */ /* 0x000e620008000800 */
[----:B------:R2:W-:Y:S04]  /*9f250*/  STL [R1+0x138], R8 ;  /* 0x0001380801007387 */ /* 0x0005e80000100800 */
[----:B------:R-:W3:Y:S04]  /*9f260*/  LDL.LU R9, [R1+0x194] ;  /* 0x0001940001097983 */ /* 0x000ee80000300800 */
[----:B0-----:R-:W4:Y:S01]  /*9f270*/  LDL.LU R7, [R1+0x190] ;  /* 0x0001900001077983 */ /* 0x001f220000300800 */
[----:B--2---:R-:W-:Y:S01]  /*9f280*/  VIADD R8, R8, UR15 ;  /* 0x0000000f08087c36 */ /* 0x004fe20008000000 */
[----:B------:R-:W-:Y:S01]  /*9f290*/  PRMT R61, R13, 0x3340, R1 ;  /* 0x000033400d3d7816 */ /* 0x000fe20000000001 */
[----:B------:R-:W-:Y:S01]  /*9f2a0*/  IMAD.MOV.U32 R47, RZ, RZ, R41 ;  /* 0x000000ffff2f7224 */ /* 0x000fe200078e0029 */
[----:B------:R-:W-:Y:S01]  /*9f2b0*/  PRMT R12, R12, 0x3340, R1 ;  /* 0x000033400c0c7816 */ /* 0x000fe20000000001 */
[----:B------:R-:W0:Y:S01]  /*9f2c0*/  LDCU UR15, c[0x0][0x3b8] ;  /* 0x00007700ff0f77ac */ /* 0x000e220008000800 */
[----:B------:R2:W-:Y:S04]  /*9f2d0*/  STL [R1+0x134], R8 ;  /* 0x0001340801007387 */ /* 0x0005e80000100800 */
[----:B------:R-:W-:Y:S01]  /*9f2e0*/  STL.64 [R1+0x39a0], R60 ;  /* 0x0039a03c01007387 */ /* 0x000fe20000100a00 */
[----:B--2---:R-:W-:Y:S01]  /*9f2f0*/  VIADD R8, R8, UR11 ;  /* 0x0000000b08087c36 */ /* 0x004fe20008000000 */
[----:B------:R-:W2:Y:S04]  /*9f300*/  LDCU UR11, c[0x0][0x3b8] ;  /* 0x00007700ff0b77ac */ /* 0x000ea80008000800 */
[----:B------:R0:W-:Y:S04]  /*9f310*/  STL [R1+0x13c], R8 ;  /* 0x00013c0801007387 */ /* 0x0001e80000100800 */
[----:B------:R4:W-:Y:S04]  /*9f320*/  STL [R1+0x11c0], R12 ;  /* 0x0011c00c01007387 */ /* 0x0009e80000100800 */
[----:B------:R-:W2:Y:S01]  /*9f330*/  LDL.LU R55, [R1+0x3a1c] ;  /* 0x003a1c0001377983 */ /* 0x000ea20000300800 */
[----:B------:R-:W-:-:S02]  /*9f340*/  IMAD.MOV.U32 R41, RZ, RZ, R39 ;  /* 0x000000ffff297224 */ /* 0x000fc400078e0027 */
[----:B------:R-:W-:Y:S02]  /*9f350*/  IMAD.MOV.U32 R39, RZ, RZ, R34 ;  /* 0x000000ffff277224 */ /* 0x000fe400078e0022 */
[----:B------:R-:W-:Y:S02]  /*9f360*/  IMAD.MOV.U32 R34, RZ, RZ, R50 ;  /* 0x000000ffff227224 */ /* 0x000fe400078e0032 */
[----:B------:R-:W-:Y:S01]  /*9f370*/  VIADD R50, R8, UR13 ;  /* 0x0000000d08327c36 */ /* 0x000fe20008000000 */
[----:B------:R-:W1:Y:S03]  /*9f380*/  LDCU UR13, c[0x0][0x3b8] ;  /* 0x00007700ff0d77ac */ /* 0x000e660008000800 */
[----:B------:R-:W-:Y:S01]  /*9f390*/  VIADD R2, R50, UR16 ;  /* 0x0000001032027c36 */ /* 0x000fe20008000000 */
[----:B------:R-:W1:Y:S01]  /*9f3a0*/  LDCU.64 UR16, c[0x0][0x390] ;  /* 0x00007200ff1077ac */ /* 0x000e620008000a00 */
[----:B0-----:R-:W-:Y:S01]  /*9f3b0*/  IMAD.MOV.U32 R8, RZ, RZ, R54 ;  /* 0x000000ffff087224 */ /* 0x001fe200078e0036 */
[----:B---3--:R-:W-:Y:S01]  /*9f3c0*/  SHF.R.U32.HI R13, RZ, 0x8, R9 ;  /* 0x00000008ff0d7819 */ /* 0x008fe20000011609 */
[----:B------:R-:W-:Y:S01]  /*9f3d0*/  IMAD.MOV.U32 R9, RZ, RZ, R46 ;  /* 0x000000ffff097224 */ /* 0x000fe200078e002e */
[----:B----4-:R-:W-:Y:S01]  /*9f3e0*/  SHF.R.U32.HI R12, RZ, 0x8, R7 ;  /* 0x00000008ff0c7819 */ /* 0x010fe20000011607 */
[----:B------:R-:W-:Y:S01]  /*9f3f0*/  IMAD.MOV.U32 R46, RZ, RZ, R41 ;  /* 0x000000ffff2e7224 */ /* 0x000fe200078e0029 */
[----:B------:R-:W-:Y:S01]  /*9f400*/  LOP3.LUT R13, R13, 0xffff, RZ, 0xc0, !PT ;  /* 0x0000ffff0d0d7812 */ /* 0x000fe200078ec0ff */
[----:B------:R-:W-:Y:S01]  /*9f410*/  IMAD.MOV.U32 R41, RZ, RZ, R36 ;  /* 0x000000ffff297224 */ /* 0x000fe200078e0024 */
[----:B------:R-:W-:Y:S01]  /*9f420*/  LOP3.LUT R12, R12, 0xffff, RZ, 0xc0, !PT ;  /* 0x0000ffff0c0c7812 */ /* 0x000fe200078ec0ff */
[----:B------:R-:W-:-:S02]  /*9f430*/  IMAD.MOV.U32 R7, RZ, RZ, R47 ;  /* 0x000000ffff077224 */ /* 0x000fc400078e002f */
[----:B------:R-:W-:Y:S01]  /*9f440*/  VIADD R36, R2, UR30 ;  /* 0x0000001e02247c36 */ /* 0x000fe20008000000 */
[----:B------:R-:W-:Y:S01]  /*9f450*/  PRMT R12, R13, 0x3340, R12 ;  /* 0x000033400d0c7816 */ /* 0x000fe2000000000c */
[----:B------:R-:W-:Y:S01]  /*9f460*/  IMAD.MOV.U32 R47, RZ, RZ, R3 ;  /* 0x000000ffff2f7224 */ /* 0x000fe200078e0003 */
[----:B------:R-:W-:Y:S01]  /*9f470*/  PRMT R3, R15, 0x3340, R14 ;  /* 0x000033400f037816 */ /* 0x000fe2000000000e */
[----:B------:R-:W-:Y:S01]  /*9f480*/  VIADD R54, R36, UR31 ;  /* 0x0000001f24367c36 */ /* 0x000fe20008000000 */
[----:B------:R-:W-:Y:S01]  /*9f490*/  SHF.R.U32.HI R14, RZ, 0x8, R56 ;  /* 0x00000008ff0e7819 */ /* 0x000fe20000011638 */
[----:B------:R-:W-:Y:S01]  /*9f4a0*/  IMAD.MOV.U32 R24, RZ, RZ, R9 ;  /* 0x000000ffff187224 */ /* 0x000fe200078e0009 */
[----:B------:R-:W-:Y:S01]  /*9f4b0*/  SHF.R.U32.HI R13, RZ, 0x8, R4 ;  /* 0x00000008ff0d7819 */ /* 0x000fe20000011604 */
[----:B------:R-:W-:Y:S01]  /*9f4c0*/  STL [R1+0x1244], R3 ;  /* 0x0012440301007387 */ /* 0x000fe20000100800 */
[----:B------:R-:W0:Y:S03]  /*9f4d0*/  LDCU UR31, c[0x0][0x398] ;  /* 0x00007300ff1f77ac */ /* 0x000e260008000800 */
[----:B------:R3:W-:Y:S01]  /*9f4e0*/  STL [R1+0x1b4], R12 ;  /* 0x0001b40c01007387 */ /* 0x0007e20000100800 */
[----:B------:R-:W4:Y:S01]  /*9f4f0*/  LDCU UR30, c[0x0][0x398] ;  /* 0x00007300ff1e77ac */ /* 0x000f220008000800 */
[----:B---3--:R-:W-:-:S02]  /*9f500*/  SHF.R.U32.HI R12, RZ, 0x8, R49 ;  /* 0x00000008ff0c7819 */ /* 0x008fc40000011631 */
[----:B--2---:R-:W-:Y:S04]  /*9f510*/  STL.64 [R1+0x39f0], R54 ;  /* 0x0039f03601007387 */ /* 0x004fe80000100a00 */
[----:B------:R-:W2:Y:S04]  /*9f520*/  LDL.LU R49, [R1+0x3a18] ;  /* 0x003a180001317983 */ /* 0x000ea80000300800 */
[----:B------:R-:W3:Y:S04]  /*9f530*/  LDL.LU R56, [R1+0x3a14] ;  /* 0x003a140001387983 */ /* 0x000ee80000300800 */
[----:B------:R-:W2:Y:S04]  /*9f540*/  LDL.LU R4, [R1+0x3a10] ;  /* 0x003a100001047983 */ /* 0x000ea80000300800 */
[----:B------:R-:W2:Y:S04]  /*9f550*/  LDL.LU R23, [R1+0x1b8] ;  /* 0x0001b80001177983 */ /* 0x000ea80000300800 */
[----:B------:R-:W2:Y:S01]  /*9f560*/  LDL.LU R20, [R1+0x1bc] ;  /* 0x0001bc0001147983 */ /* 0x000ea20000300800 */
[----:B------:R-:W-:-:S02]  /*9f570*/  VIADD R3, R54, UR32 ;  /* 0x0000002036037c36 */ /* 0x000fc40008000000 */
[----:B------:R-:W-:Y:S01]  /*9f580*/  IMAD.MOV.U32 R9, RZ, RZ, R5 ;  /* 0x000000ffff097224 */ /* 0x000fe200078e0005 */
[----:B------:R-:W-:Y:S01]  /*9f590*/  LOP3.LUT R12, R12, 0xffff, RZ, 0xc0, !PT ;  /* 0x0000ffff0c0c7812 */ /* 0x000fe200078ec0ff */
[----:B------:R-:W-:Y:S01]  /*9f5a0*/  VIADD R59, R3, UR5 ;  /* 0x00000005033b7c36 */ /* 0x000fe20008000000 */
[----:B------:R-:W-:Y:S02]  /*9f5b0*/  LOP3.LUT R14, R14, 0xffff, RZ, 0xc0, !PT ;  /* 0x0000ffff0e0e7812 */ /* 0x000fe400078ec0ff */
[----:B------:R-:W-:Y:S01]  /*9f5c0*/  LOP3.LUT R13, R13, 0xffff, RZ, 0xc0, !PT ;  /* 0x0000ffff0d0d7812 */ /* 0x000fe200078ec0ff */
[----:B------:R-:W-:Y:S01]  /*9f5d0*/  VIADD R5, R59, UR19 ;  /* 0x000000133b057c36 */ /* 0x000fe20008000000 */
[----:B------:R0:W-:Y:S01]  /*9f5e0*/  STL.64 [R1+0x37f8], R2 ;  /* 0x0037f80201007387 */ /* 0x0001e20000100a00 */
[----:B------:R-:W1:Y:S03]  /*9f5f0*/  LDCU.64 UR4, c[0x0][0x390] ;  /* 0x00007200ff0477ac */ /* 0x000e660008000a00 */
[----:B------:R4:W-:Y:S01]  /*9f600*/  STL [R1+0x174], R5 ;  /* 0x0001740501007387 */ /* 0x0009e20000100800 */
[----:B------:R-:W1:Y:S01]  /*9f610*/  LDCU UR32, c[0x0][0x398] ;  /* 0x00007300ff2077ac */ /* 0x000e620008000800 */
[----:B0-----:R-:W-:-:S02]  /*9f620*/  PRMT R3, R12, 0x3340, R1 ;  /* 0x000033400c037816 */ /* 0x001fc40000000001 */
[----:B------:R-:W-:Y:S01]  /*9f630*/  PRMT R2, R14, 0x3340, R13 ;  /* 0x000033400e027816 */ /* 0x000fe2000000000d */
[----:B----4-:R-:W-:Y:S01]  /*9f640*/  VIADD R5, R5, UR26 ;  /* 0x0000001a05057c36 */ /* 0x010fe20008000000 */
[----:B------:R-:W-:Y:S01]  /*9f650*/  SHF.R.U32.HI R14, RZ, 0x8, R58 ;  /* 0x00000008ff0e7819 */ /* 0x000fe2000001163a */
[----:B------:R-:W-:Y:S02]  /*9f660*/  STL [R1+0x11b8], R3 ;  /* 0x0011b80301007387 */ /* 0x000fe40000100800 */
[----:B------:R-:W-:Y:S02]  /*9f670*/  VIADD R58, R5, UR23 ;  /* 0x00000017053a7c36 */ /* 0x000fe40008000000 */
[----:B------:R-:W-:Y:S04]  /*9f680*/  STL [R1+0x1240], R2 ;  /* 0x0012400201007387 */ /* 0x000fe80000100800 */
[----:B------:R-:W4:Y:S01]  /*9f690*/  LDL.LU R45, [R1+0x1dc] ;  /* 0x0001dc00012d7983 */ /* 0x000f220000300800 */
[----:B------:R-:W-:-:S03]  /*9f6a0*/  LOP3.LUT R14, R14, 0xffff, RZ, 0xc0, !PT ;  /* 0x0000ffff0e0e7812 */ /* 0x000fc600078ec0ff */
[----:B------:R0:W-:Y:S04]  /*9f6b0*/  STL.64 [R1+0x3800], R58 ;  /* 0x0038003a01007387 */ /* 0x0001e80000100a00 */
[----:B------:R-:W3:Y:S01]  /*9f6c0*/  LDL.LU R51, [R1+0x10f8] ;  /* 0x0010f80001337983 */ /* 0x000ee20000300800 */
[----:B--2---:R-:W-:Y:S01]  /*9f6d0*/  SHF.R.U32.HI R13, RZ, 0x8, R20 ;  /* 0x00000008ff0d7819 */ /* 0x004fe20000011614 */
[----:B------:R-:W-:Y:S02]  /*9f6e0*/  IMAD.MOV.U32 R20, RZ, RZ, R42 ;  /* 0x000000ffff147224 */ /* 0x000fe400078e002a */
[----:B------:R-:W-:Y:S02]  /*9f6f0*/  IMAD.MOV.U32 R42, RZ, RZ, R33 ;  /* 0x000000ffff2a7224 */ /* 0x000fe400078e0021 */
[----:B------:R-:W-:-:S02]  /*9f700*/  IMAD.MOV.U32 R33, RZ, RZ, R48 ;  /* 0x000000ffff217224 */ /* 0x000fc400078e0030 */
[----:B------:R-:W-:Y:S01]  /*9f710*/  VIADD R48, R58, UR18 ;  /* 0x000000123a307c36 */ /* 0x000fe20008000000 */
[----:B------:R-:W-:Y:S01]  /*9f720*/  LOP3.LUT R13, R13, 0xffff, RZ, 0xc0, !PT ;  /* 0x0000ffff0d0d7812 */ /* 0x000fe200078ec0ff */
[----:B------:R-:W2:Y:S01]  /*9f730*/  LDCU.64 UR18, c[0x0][0x390] ;  /* 0x00007200ff1277ac */ /* 0x000ea20008000a00 */
[----:B------:R-:W-:Y:S01]  /*9f740*/  SHF.R.U32.HI R12, RZ, 0x8, R23 ;  /* 0x00000008ff0c7819 */ /* 0x000fe20000011617 */
[----:B0-----:R-:W-:Y:S02]  /*9f750*/  VIADD R58, R48, UR27 ;  /* 0x0000001b303a7c36 */ /* 0x001fe40008000000 */
[----:B------:R-:W-:Y:S01]  /*9f760*/  IMAD.MOV.U32 R23, RZ, RZ, R46 ;  /* 0x000000ffff177224 */ /* 0x000fe200078e002e */
[----:B------:R-:W-:Y:S01]  /*9f770*/  PRMT R46, R14, 0x3340, R13 ;  /* 0x000033400e2e7816 */ /* 0x000fe2000000000d */
[----:B------:R-:W0:Y:S01]  /*9f780*/  LDCU.64 UR26, c[0x0][0x390] ;  /* 0x00007200ff1a77ac */ /* 0x000e220008000a00 */
[----:B------:R-:W-:Y:S01]  /*9f790*/  SHF.R.U32.HI R13, RZ, 0x8, R49 ;  /* 0x00000008ff0d7819 */ /* 0x000fe20000011631 */
[----:B------:R-:W-:Y:S01]  /*9f7a0*/  VIADD R49, R58, UR21 ;  /* 0x000000153a317c36 */ /* 0x000fe20008000000 */
[----:B------:R1:W-:Y:S01]  /*9f7b0*/  STL [R1+0x38a0], R58 ;  /* 0x0038a03a01007387 */ /* 0x0003e20000100800 */
[----:B------:R-:W-:-:S03]  /*9f7c0*/  SHF.R.U32.HI R14, RZ, 0x8, R4 ;  /* 0x00000008ff0e7819 */ /* 0x000fc60000011604 */
[----:B-1----:R-:W2:Y:S04]  /*9f7d0*/  LDL.LU R58, [R1+0x10f4] ;  /* 0x0010f400013a7983 */ /* 0x002ea80000300800 */
[----:B------:R-:W2:Y:S01]  /*9f7e0*/  LDL.LU R4, [R1+0x3a0c] ;  /* 0x003a0c0001047983 */ /* 0x000ea20000300800 */
[----:B------:R-:W-:-:S03]  /*9f7f0*/  LOP3.LUT R12, R12, 0xffff, RZ, 0xc0, !PT ;  /* 0x0000ffff0c0c7812 */ /* 0x000fc600078ec0ff */
[----:B------:R-:W2:Y:S01]  /*9f800*/  LDL.LU R2, [R1+0x10fc] ;  /* 0x0010fc0001027983 */ /* 0x000ea20000300800 */
[----:B------:R-:W-:Y:S02]  /*9f810*/  PRMT R3, R12, 0x3340, R1 ;  /* 0x000033400c037816 */ /* 0x000fe40000000001 */
[----:B----4-:R-:W-:Y:S01]  /*9f820*/  SHF.R.U32.HI R12, RZ, 0x8, R45 ;  /* 0x00000008ff0c7819 */ /* 0x010fe2000001162d */
[----:B------:R-:W-:Y:S01]  /*9f830*/  IMAD.MOV.U32 R45, RZ, RZ, R22 ;  /* 0x000000ffff2d7224 */ /* 0x000fe200078e0016 */
[----:B------:R1:W-:Y:S01]  /*9f840*/  STL.64 [R1+0x3808], R48 ;  /* 0x0038083001007387 */ /* 0x0003e20000100a00 */
[----:B------:R-:W-:Y:S01]  /*9f850*/  IMAD.MOV.U32 R22, RZ, RZ, R23 ;  /* 0x000000ffff167224 */ /* 0x000fe200078e0017 */
[----:B---3--:R-:W-:Y:S01]  /*9f860*/  SHF.R.U32.HI R15, RZ, 0x8, R56 ;  /* 0x00000008ff0f7819 */ /* 0x008fe20000011638 */
[----:B------:R-:W-:Y:S02]  /*9f870*/  IMAD.MOV.U32 R23, RZ, RZ, R20 ;  /* 0x000000ffff177224 */ /* 0x000fe400078e0014 */
[----:B------:R-:W-:-:S02]  /*9f880*/  IMAD.MOV.U32 R20, RZ, RZ, R21 ;  /* 0x000000ffff147224 */ /* 0x000fc400078e0015 */
[----:B------:R-:W-:Y:S01]  /*9f890*/  IMAD.MOV.U32 R21, RZ, RZ, R24 ;  /* 0x000000ffff157224 */ /* 0x000fe200078e0018 */
[----:B-1----:R-:W3:Y:S01]  /*9f8a0*/  LDL.LU R48, [R1+0x1100] ;  /* 0x0011000001307983 */ /* 0x002ee20000300800 */
[----:B------:R-:W-:-:S03]  /*9f8b0*/  IMAD.MOV.U32 R24, RZ, RZ, R8 ;  /* 0x000000ffff187224 */ /* 0x000fc600078e0008 */
[----:B------:R-:W4:Y:S01]  /*9f8c0*/  LDL.LU R56, [R1+0x3a08] ;  /* 0x003a080001387983 */ /* 0x000f220000300800 */
[----:B------:R-:W-:Y:S02]  /*9f8d0*/  IMAD.MOV.U32 R8, RZ, RZ, R41 ;  /* 0x000000ffff087224 */ /* 0x000fe400078e0029 */
[----:B------:R-:W-:Y:S02]  /*9f8e0*/  IMAD.MOV.U32 R44, RZ, RZ, R45 ;  /* 0x000000ffff2c7224 */ /* 0x000fe400078e002d */
[----:B------:R-:W-:Y:S02]  /*9f8f0*/  IMAD.MOV.U32 R41, RZ, RZ, R39 ;  /* 0x000000ffff297224 */ /* 0x000fe400078e0027 */
[----:B------:R-:W-:Y:S02]  /*9f900*/  IMAD.MOV.U32 R45, RZ, RZ, R22 ;  /* 0x000000ffff2d7224 */ /* 0x000fe400078e0016 */
[----:B------:R-:W-:Y:S02]  /*9f910*/  IMAD.MOV.U32 R39, RZ, RZ, R35 ;  /* 0x000000ffff277224 */ /* 0x000fe400078e0023 */
[----:B------:R-:W-:-:S02]  /*9f920*/  IMAD.MOV.U32 R22, RZ, RZ, R23 ;  /* 0x000000ffff167224 */ /* 0x000fc400078e0017 */
        /* <DEDUP_REMOVED lines=9> */
[----:B------:R-:W-:Y:S01]  /*9f9c0*/  IMAD.MOV.U32 R30, RZ, RZ, R27 ;  /* 0x000000ffff1e7224 */ /* 0x000fe200078e001b */
[----:B------:R-:W-:Y:S02]  /*9f9d0*/  LOP3.LUT R13, R13, 0xffff, RZ, 0xc0, !PT ;  /* 0x0000ffff0d0d7812 */ /* 0x000fe400078ec0ff */
[----:B------:R-:W-:Y:S02]  /*9f9e0*/  LOP3.LUT R12, R12, 0xffff, RZ, 0xc0, !PT ;  /* 0x0000ffff0c0c7812 */ /* 0x000fe400078ec0ff */
[----:B------:R-:W-:Y:S01]  /*9f9f0*/  LOP3.LUT R14, R14, 0xffff, RZ, 0xc0, !PT ;  /* 0x0000ffff0e0e7812 */ /* 0x000fe200078ec0ff */
[----:B------:R-:W-:-:S02]  /*9fa00*/  IMAD.MOV.U32 R54, RZ, RZ, R22 ;  /* 0x000000ffff367224 */ /* 0x000fc400078e0016 */
[----:B------:R-:W-:Y:S01]  /*9fa10*/  IMAD.MOV.U32 R22, RZ, RZ, R41 ;  /* 0x000000ffff167224 */ /* 0x000fe200078e0029 */
[----:B------:R-:W-:Y:S01]  /*9fa20*/  PRMT R41, R14, 0x3340, R1 ;  /* 0x000033400e297816 */ /* 0x000fe20000000001 */
[----:B------:R-:W-:Y:S02]  /*9fa30*/  IMAD.MOV.U32 R61, RZ, RZ, R45 ;  /* 0x000000ffff3d7224 */ /* 0x000fe400078e002d */
[----:B------:R-:W-:Y:S02]  /*9fa40*/  IMAD.MOV.U32 R45, RZ, RZ, R16 ;  /* 0x000000ffff2d7224 */ /* 0x000fe400078e0010 */
[----:B------:R-:W-:Y:S02]  /*9fa50*/  IMAD R16, R51, UR24, RZ ;  /* 0x0000001833107c24 */ /* 0x000fe4000f8e02ff */
[----:B--2---:R-:W-:Y:S02]  /*9fa60*/  IMAD.MOV.U32 R19, RZ, RZ, R4 ;  /* 0x000000ffff137224 */ /* 0x004fe400078e0004 */
[----:B------:R-:W-:Y:S01]  /*9fa70*/  VIADD R4, R49, UR7 ;  /* 0x0000000731047c36 */ /* 0x000fe20008000000 */
[----:B------:R-:W1:Y:S01]  /*9fa80*/  LDCU UR7, c[0x0][0x398] ;  /* 0x00007300ff0777ac */ /* 0x000e620008000800 */
[----:B------:R-:W-:-:S02]  /*9fa90*/  IMAD.MOV.U32 R27, RZ, RZ, R19 ;  /* 0x000000ffff1b7224 */ /* 0x000fc400078e0013 */
[----:B------:R-:W-:Y:S02]  /*9faa0*/  IMAD.MOV.U32 R19, RZ, RZ, R18 ;  /* 0x000000ffff137224 */ /* 0x000fe400078e0012 */
[----:B------:R-:W-:Y:S01]  /*9fab0*/  IMAD.MOV.U32 R18, RZ, RZ, R17 ;  /* 0x000000ffff127224 */ /* 0x000fe200078e0011 */
[----:B------:R2:W-:Y:S01]  /*9fac0*/  STL.64 [R1+0x3810], R4 ;  /* 0x0038100401007387 */ /* 0x0005e20000100a00 */
[----:B------:R-:W-:Y:S02]  /*9fad0*/  IMAD.MOV.U32 R17, RZ, RZ, R53 ;  /* 0x000000ffff117224 */ /* 0x000fe400078e0035 */
[----:B------:R-:W-:Y:S01]  /*9fae0*/  VIADD R53, R4, UR9 ;  /* 0x0000000904357c36 */ /* 0x000fe20008000000 */
[----:B------:R-:W0:Y:S01]  /*9faf0*/  LDCU UR9, c[0x0][0x398] ;  /* 0x00007300ff0977ac */ /* 0x000e220008000800 */
[----:B--2---:R-:W-:-:S05]  /*9fb00*/  PRMT R4, R13, 0x3340, R12 ;  /* 0x000033400d047816 */ /* 0x004fca000000000c */
[----:B------:R-:W-:Y:S04]  /*9fb10*/  STL [R1+0x1a8], R4 ;  /* 0x0001a80401007387 */ /* 0x000fe80000100800 */
[----:B------:R-:W-:Y:S04]  /*9fb20*/  STL.64 [R1+0x39a8], R40 ;  /* 0x0039a82801007387 */ /* 0x000fe80000100a00 */
[----:B------:R-:W-:Y:S04]  /*9fb30*/  STL.64 [R1+0x3a00], R52 ;  /* 0x003a003401007387 */ /* 0x000fe80000100a00 */
[----:B------:R-:W-:Y:S04]  /*9fb40*/  STL [R1+0x38c0], R58 ;  /* 0x0038c03a01007387 */ /* 0x000fe80000100800 */
[----:B------:R2:W-:Y:S04]  /*9fb50*/  STL.64 [R1+0x3818], R50 ;  /* 0x0038183201007387 */ /* 0x0005e80000100a00 */
[----:B--2---:R-:W2:Y:S01]  /*9fb60*/  LDL.LU R51, [R1+0x1c4] ;  /* 0x0001c40001337983 */ /* 0x004ea20000300800 */
[----:B------:R-:W-:-:S02]  /*9fb70*/  IMAD.MOV.U32 R55, RZ, RZ, R44 ;  /* 0x000000ffff377224 */ /* 0x000fc400078e002c */
[----:B------:R-:W-:Y:S01]  /*9fb80*/  IMAD.MOV.U32 R44, RZ, RZ, R35 ;  /* 0x000000ffff2c7224 */ /* 0x000fe200078e0023 */
[----:B------:R-:W-:Y:S01]  /*9fb90*/  LOP3.LUT R12, R15, 0xffff, RZ, 0xc0, !PT ;  /* 0x0000ffff0f0c7812 */ /* 0x000fe200078ec0ff */
[----:B------:R-:W-:Y:S01]  /*9fba0*/  IMAD.MOV.U32 R35, RZ, RZ, R27 ;  /* 0x000000ffff237224 */ /* 0x000fe200078e001b */
[----:B------:R-:W2:Y:S01]  /*9fbb0*/  LDL.LU R50, [R1+0x140] ;  /* 0x0001400001327983 */ /* 0x000ea20000300800 */
[----:B----4-:R-:W-:Y:S02]  /*9fbc0*/  IMAD.MOV.U32 R27, RZ, RZ, R56 ;  /* 0x000000ffff1b7224 */ /* 0x010fe400078e0038 */
[----:B------:R-:W-:Y:S02]  /*9fbd0*/  VIADD R56, R53, UR15 ;  /* 0x0000000f35387c36 */ /* 0x000fe40008000000 */
[----:B------:R-:W-:Y:S01]  /*9fbe0*/  IMAD R14, R58, UR25, RZ ;  /* 0x000000193a0e7c24 */ /* 0x000fe2000f8e02ff */
[----:B------:R-:W-:Y:S01]  /*9fbf0*/  PRMT R5, R12, 0x3340, R1 ;  /* 0x000033400c057816 */ /* 0x000fe20000000001 */
[----:B------:R-:W-:Y:S01]  /*9fc00*/  VIADD R58, R56, UR11 ;  /* 0x0000000b383a7c36 */ /* 0x000fe20008000000 */
[----:B------:R-:W-:Y:S01]  /*9fc10*/  STL.64 [R1+0x39e8], R56 ;  /* 0x0039e83801007387 */ /* 0x000fe20000100a00 */
[----:B------:R-:W-:Y:S01]  /*9fc20*/  IMAD.MOV.U32 R4, RZ, RZ, R30 ;  /* 0x000000ffff047224 */ /* 0x000fe200078e001e */
[----:B------:R-:W-:Y:S01]  /*9fc30*/  IADD3 R12, P3, PT, R14, UR4, RZ ;  /* 0x000000040e0c7c10 */ /* 0x000fe2000ff7e0ff */
[----:B------:R-:W-:Y:S01]  /*9fc40*/  IMAD.MOV.U32 R30, RZ, RZ, R19 ;  /* 0x000000ffff1e7224 */ /* 0x000fe200078e0013 */
[----:B------:R-:W-:Y:S01]  /*9fc50*/  STL [R1+0x38dc], R2 ;  /* 0x0038dc0201007387 */ /* 0x000fe20000100800 */
[----:B------:R-:W-:Y:S01]  /*9fc60*/  IMAD.MOV.U32 R60, RZ, RZ, R18 ;  /* 0x000000ffff3c7224 */ /* 0x000fe200078e0012 */
[----:B------:R-:W-:Y:S01]  /*9fc70*/  IADD3 R13, P0, PT, R16, UR16, RZ ;  /* 0x00000010100d7c10 */ /* 0x000fe2000ff1e0ff */
[----:B------:R-:W-:Y:S01]  /*9fc80*/  IMAD R18, R2, UR22, RZ ;  /* 0x0000001602127c24 */ /* 0x000fe2000f8e02ff */
[----:B------:R-:W-:Y:S01]  /*9fc90*/  STL [R1+0x39fc], R3 ;  /* 0x0039fc0301007387 */ /* 0x000fe20000100800 */
[----:B---3--:R-:W-:Y:S01]  /*9fca0*/  IMAD R19, R48, UR20, RZ ;  /* 0x0000001430137c24 */ /* 0x008fe2000f8e02ff */
[----:B------:R-:W-:Y:S01]  /*9fcb0*/  LEA.HI.X.SX32 R14, R14, UR5, 0x1, P3 ;  /* 0x000000050e0e7c11 */ /* 0x000fe200098f0eff */
[----:B------:R-:W-:Y:S01]  /*9fcc0*/  IMAD.MOV.U32 R59, RZ, RZ, R8 ;  /* 0x000000ffff3b7224 */ /* 0x000fe200078e0008 */
[----:B------:R3:W-:Y:S01]  /*9fcd0*/  STL.64 [R1+0x3830], R48 ;  /* 0x0038303001007387 */ /* 0x0007e20000100a00 */
[----:B------:R-:W-:Y:S01]  /*9fce0*/  IADD3 R15, P3, PT, R18, UR18, RZ ;  /* 0x00000012120f7c10 */ /* 0x000fe2000ff7e0ff */
[----:B------:R-:W-:Y:S01]  /*9fcf0*/  IMAD.MOV.U32 R8, RZ, RZ, R17 ;  /* 0x000000ffff087224 */ /* 0x000fe200078e0011 */
[----:B------:R-:W-:Y:S01]  /*9fd00*/  LEA.HI.X.SX32 R16, R16, UR17, 0x1, P0 ;  /* 0x0000001110107c11 */ /* 0x000fe200080f0eff */
[----:B------:R-:W4:Y:S01]  /*9fd10*/  LDCU.64 UR24, c[0x0][0x398] ;  /* 0x00007300ff1877ac */ /* 0x000f220008000a00 */
[C---:B0-----:R-:W-:Y:S01]  /*9fd20*/  IADD3 R17, P0, PT, R19.reuse, UR26, RZ ;  /* 0x0000001a13117c10 */ /* 0x041fe2000ff1e0ff */
[----:B------:R-:W0:Y:S01]  /*9fd30*/  LDCU UR11, c[0x0][0x398] ;  /* 0x00007300ff0b77ac */ /* 0x000e220008000800 */
[----:B---3--:R-:W-:Y:S01]  /*9fd40*/  VIADD R48, R58, UR13 ;  /* 0x0000000d3a307c36 */ /* 0x008fe20008000000 */
[----:B------:R-:W-:Y:S01]  /*9fd50*/  LEA.HI.X.SX32 R18, R18, UR19, 0x1, P3 ;  /* 0x0000001312127c11 */ /* 0x000fe200098f0eff */
[----:B------:R-:W-:Y:S01]  /*9fd60*/  STL [R1+0x38e0], R58 ;  /* 0x0038e03a01007387 */ /* 0x000fe20000100800 */
[----:B------:R-:W-:Y:S01]  /*9fd70*/  LEA.HI.X.SX32 R19, R19, UR27, 0x1, P0 ;  /* 0x0000001b13137c11 */ /* 0x000fe200080f0eff */
[----:B------:R-:W-:Y:S01]  /*9fd80*/  VIADD R2, R48, UR28 ;  /* 0x0000001c30027c36 */ /* 0x000fe20008000000 */
[----:B------:R-:W3:Y:S04]  /*9fd90*/  LDCU UR15, c[0x0][0x398] ;  /* 0x00007300ff0f77ac */ /* 0x000ee80008000800 */
[----:B------:R-:W-:-:S02]  /*9fda0*/  SHF.R.S32.HI R56, RZ, 0x1f, R2 ;  /* 0x0000001fff387819 */ /* 0x000fc40000011402 */
[----:B--2---:R-:W-:Y:S01]  /*9fdb0*/  SHF.R.U32.HI R57, RZ, 0x8, R51 ;  /* 0x00000008ff397819 */ /* 0x004fe20000011633 */
[----:B------:R-:W2:Y:S01]  /*9fdc0*/  S2UR UR5, SR_CgaCtaId ;  /* 0x00000000000579c3 */ /* 0x000ea20000008800 */
[C---:B------:R-:W-:Y:S01]  /*9fdd0*/  IADD3 R40, P3, PT, R2.reuse, R12, RZ ;  /* 0x0000000c02287210 */ /* 0x040fe20007f7e0ff */
[----:B------:R-:W-:Y:S01]  /*9fde0*/  UMOV UR4, 0x400 ;  /* 0x0000040000047882 */ /* 0x000fe20000000000 */
[----:B------:R-:W-:Y:S01]  /*9fdf0*/  IADD3 R52, P0, PT, R2, R13, RZ ;  /* 0x0000000d02347210 */ /* 0x000fe20007f1e0ff */
[----:B------:R-:W0:Y:S02]  /*9fe00*/  LDCU.64 UR18, c[0x0][0x398] ;  /* 0x00007300ff1277ac */ /* 0x000e240008000a00 */
[C---:B------:R-:W-:Y:S02]  /*9fe10*/  IMAD.X R41, R56.reuse, 0x1, R14, P3 ;  /* 0x0000000138297824 */ /* 0x040fe400018e060e */
[----:B------:R-:W-:Y:S01]  /*9fe20*/  IMAD.X R53, R56, 0x1, R16, P0 ;  /* 0x0000000138357824 */ /* 0x000fe200000e0610 */
[----:B------:R-:W0:Y:S02]  /*9fe30*/  LDCU.64 UR20, c[0x0][0x398] ;  /* 0x00007300ff1477ac */ /* 0x000e240008000a00 */
[----:B------:R-:W-:Y:S01]  /*9fe40*/  STL.64 [R1+0x1178], R40 ;  /* 0x0011782801007387 */ /* 0x000fe20000100a00 */
[----:B------:R-:W0:Y:S03]  /*9fe50*/  LDCU.64 UR16, c[0x0][0x398] ;  /* 0x00007300ff1077ac */ /* 0x000e260008000a00 */
[----:B------:R-:W2:Y:S01]  /*9fe60*/  LDL.LU R51, [R1+0xe8] ;  /* 0x0000e80001337983 */ /* 0x000ea20000300800 */
[----:B------:R-:W0:Y:S03]  /*9fe70*/  LDCU.64 UR22, c[0x0][0x398] ;  /* 0x00007300ff1677ac */ /* 0x000e260008000a00 */
[----:B------:R1:W-:Y:S01]  /*9fe80*/  STL.64 [R1+0x1170], R52 ;  /* 0x0011703401007387 */ /* 0x0003e20000100a00 */
[----:B------:R-:W0:Y:S01]  /*9fe90*/  LDCU.64 UR26, c[0x0][0x398] ;  /* 0x00007300ff1a77ac */ /* 0x000e220008000a00 */
[----:B------:R-:W0:Y:S02]  /*9fea0*/  LDCU.64 UR28, c[0x0][0x398] ;  /* 0x00007300ff1c77ac */ /* 0x000e240008000a00 */
[----:B-1----:R-:W2:Y:S01]  /*9feb0*/  LDL.LU.64 R52, [R1+0x3a00] ;  /* 0x003a000001347983 */ /* 0x002ea20000300a00 */
[----:B------:R-:W-:-:S02]  /*9fec0*/  IADD3 R40, P3, PT, R2, R15, RZ ;  /* 0x0000000f02287210 */ /* 0x000fc40007f7e0ff */
[----:B------:R-:W-:-:S03]  /*9fed0*/  IADD3 R2, P0, PT, R2, R17, RZ ;  /* 0x0000001102027210 */ /* 0x000fc60007f1e0ff */
[C---:B------:R-:W-:Y:S02]  /*9fee0*/  IMAD.X R41, R56.reuse, 0x1, R18, P3 ;  /* 0x0000000138297824 */ /* 0x040fe400018e0612 */
[----:B------:R-:W-:-:S03]  /*9fef0*/  IMAD.X R3, R56, 0x1, R19, P0 ;  /* 0x0000000138037824 */ /* 0x000fc600000e0613 */
[----:B------:R-:W-:Y:S04]  /*9ff00*/  STL.64 [R1+0x1168], R40 ;  /* 0x0011682801007387 */ /* 0x000fe80000100a00 */
[----:B------:R1:W-:Y:S04]  /*9ff10*/  STL.64 [R1+0x1160], R2 ;  /* 0x0011600201007387 */ /* 0x0003e80000100a00 */
[----:B-1----:R-:W3:Y:S04]  /*9ff20*/  LDL.LU R3, [R1+0x39fc] ;  /* 0x0039fc0001037983 */ /* 0x002ee80000300800 */
[----:B------:R1:W-:Y:S01]  /*9ff30*/  STL [R1+0x38e4], R48 ;  /* 0x0038e43001007387 */ /* 0x0003e20000100800 */
[----:B--2---:R-:W-:-:S02]  /*9ff40*/  SHF.R.S32.HI R58, RZ, 0x1f, R52 ;  /* 0x0000001fff3a7819 */ /* 0x004fc40000011434 */
[----:B------:R-:W-:-:S05]  /*9ff50*/  IADD3 R40, P3, PT, R52, R12, RZ ;  /* 0x0000000c34287210 */ /* 0x000fca0007f7e0ff */
[----:B------:R-:W-:Y:S01]  /*9ff60*/  IMAD.X R41, R58, 0x1, R14, P3 ;  /* 0x000000013a297824 */ /* 0x000fe200018e060e */
[----:B-1----:R-:W-:-:S04]  /*9ff70*/  IADD3 R48, P0, PT, R52, R13, RZ ;  /* 0x0000000d34307210 */ /* 0x002fc80007f1e0ff */
[----:B------:R1:W-:Y:S01]  /*9ff80*/  STL.64 [R1+0x1158], R40 ;  /* 0x0011582801007387 */ /* 0x0003e20000100a00 */
[----:B------:R-:W-:Y:S02]  /*9ff90*/  IMAD.X R49, R58, 0x1, R16, P0 ;  /* 0x000000013a317824 */ /* 0x000fe400000e0610 */
[----:B-1----:R-:W-:Y:S02]  /*9ffa0*/  IMAD.MOV.U32 R40, RZ, RZ, R4 ;  /* 0x000000ffff287224 */ /* 0x002fe400078e0004 */
[----:B------:R-:W-:Y:S01]  /*9ffb0*/  IMAD.MOV.U32 R4, RZ, RZ, R54 ;  /* 0x000000ffff047224 */ /* 0x000fe200078e0036 */
[----:B------:R-:W-:Y:S01]  /*9ffc0*/  IADD3 R54, P3, PT, R52, R15, RZ ;  /* 0x0000000f34367210 */ /* 0x000fe20007f7e0ff */
[----:B------:R-:W-:Y:S02]  /*9ffd0*/  IMAD.MOV.U32 R41, RZ, RZ, R59 ;  /* 0x000000ffff297224 */ /* 0x000fe400078e003b */
[----:B------:R-:W-:Y:S02]  /*9ffe0*/  IMAD.MOV.U32 R59, RZ, RZ, R55 ;  /* 0x000000ffff3b7224 */ /* 0x000fe400078e0037 */
[----:B------:R-:W-:Y:S01]  /*9fff0*/  IMAD.X R55, R58, 0x1, R18, P3 ;  /* 0x000000013a377824 */ /* 0x000fe200018e0612 */
[----:B------:R1:W-:Y:S02]  /*a0000*/  STL.64 [R1+0x1150], R48 ;  /* 0x0011503001007387 */ /* 0x0003e40000100a00 */
[----:B-1----:R-:W-:-:S02]  /*a0010*/  IADD3 R48, P0, PT, R52, R17, RZ ;  /* 0x0000001134307210 */ /* 0x002fc40007f1e0ff */
[----:B------:R-:W2:Y:S04]  /*a0020*/  LDL.LU R52, [R1+0x39f8] ;  /* 0x0039f80001347983 */ /* 0x000ea80000300800 */
[----:B------:R1:W-:Y:S04]  /*a0030*/  STL.64 [R1+0x1148], R54 ;  /* 0x0011483601007387 */ /* 0x0003e80000100a00 */
[----:B-1----:R-:W2:Y:S01]  /*a0040*/  LDL.LU.64 R54, [R1+0x39f0] ;  /* 0x0039f00001367983 */ /* 0x002ea20000300a00 */
[----:B------:R-:W-:-:S05]  /*a0050*/  LOP3.LUT R56, R57, 0xffff, RZ, 0xc0, !PT ;  /* 0x0000ffff39387812 */ /* 0x000fca00078ec0ff */
[----:B------:R-:W-:-:S05]  /*a0060*/  IMAD.MOV.U32 R49, RZ, RZ, R56 ;  /* 0x000000ffff317224 */ /* 0x000fca00078e0038 */
[----:B------:R-:W-:Y:S01]  /*a0070*/  PRMT R57, R49, 0x3340, R1 ;  /* 0x0000334031397816 */ /* 0x000fe20000000001 */
[----:B------:R-:W-:-:S04]  /*a0080*/  IMAD.X R49, R58, 0x1, R19, P0 ;  /* 0x000000013a317824 */ /* 0x000fc800000e0613 */
[----:B------:R-:W-:Y:S04]  /*a0090*/  STL [R1+0x11b0], R57 ;  /* 0x0011b03901007387 */ /* 0x000fe80000100800 */
[----:B------:R1:W-:Y:S01]  /*a00a0*/  STL.64 [R1+0x1140], R48 ;  /* 0x0011403001007387 */ /* 0x0003e20000100a00 */
[----:B------:R-:W-:Y:S02]  /*a00b0*/  SHF.R.S32.HI R2, RZ, 0x1f, R50 ;  /* 0x0000001fff027819 */ /* 0x000fe40000011432 */
[----:B------:R-:W-:Y:S01]  /*a00c0*/  IADD3 R56, P3, PT, R50, R12, RZ ;  /* 0x0000000c32387210 */ /* 0x000fe20007f7e0ff */
[----:B-1----:R-:W3:Y:S04]  /*a00d0*/  LDL.LU R48, [R1+0x6c] ;  /* 0x00006c0001307983 */ /* 0x002ee80000300800 */
[----:B------:R-:W-:Y:S01]  /*a00e0*/  IMAD.X R57, R2, 0x1, R14, P3 ;  /* 0x0000000102397824 */ /* 0x000fe200018e060e */
[----:B--2---:R1:W-:Y:S04]  /*a00f0*/  STL.64 [R1+0x37f0], R54 ;  /* 0x0037f03601007387 */ /* 0x0043e80000100a00 */
[----:B-1----:R-:W2:Y:S04]  /*a0100*/  LDL.LU R55, [R1+0x88] ;  /* 0x0000880001377983 */ /* 0x002ea80000300800 */
[----:B------:R1:W-:Y:S04]  /*a0110*/  STL.64 [R1+0x37e8], R52 ;  /* 0x0037e83401007387 */ /* 0x0003e80000100a00 */
[----:B------:R-:W2:Y:S01]  /*a0120*/  LDL.LU R49, [R1+0x1f8] ;  /* 0x0001f80001317983 */ /* 0x000ea20000300800 */
[----:B-1----:R-:W-:-:S03]  /*a0130*/  IADD3 R52, P0, PT, R50, R13, RZ ;  /* 0x0000000d32347210 */ /* 0x002fc60007f1e0ff */
[----:B------:R1:W-:Y:S02]  /*a0140*/  STL.64 [R1+0x1138], R56 ;  /* 0x0011383801007387 */ /* 0x0003e40000100a00 */
[----:B------:R-:W-:-:S05]  /*a0150*/  IMAD.X R53, R2, 0x1, R16, P0 ;  /* 0x0000000102357824 */ /* 0x000fca00000e0610 */
[----:B------:R0:W-:Y:S01]  /*a0160*/  STL.64 [R1+0x1130], R52 ;  /* 0x0011303401007387 */ /* 0x0001e20000100a00 */
[C---:B-1----:R-:W-:Y:S02]  /*a0170*/  IADD3 R56, P3, PT, R50.reuse, R15, RZ ;  /* 0x0000000f32387210 */ /* 0x042fe40007f7e0ff */
[----:B0-----:R-:W-:Y:S02]  /*a0180*/  IADD3 R52, P0, PT, R50, R17, RZ ;  /* 0x0000001132347210 */ /* 0x001fe40007f1e0ff */
[----:B------:R-:W3:Y:S01]  /*a0190*/  LDL.LU R50, [R1+0x1f0] ;  /* 0x0001f00001327983 */ /* 0x000ee20000300800 */
[C---:B------:R-:W-:Y:S02]  /*a01a0*/  IMAD.X R57, R2.reuse, 0x1, R18, P3 ;  /* 0x0000000102397824 */ /* 0x040fe400018e0612 */
[----:B------:R-:W-:-:S03]  /*a01b0*/  IMAD.X R53, R2, 0x1, R19, P0 ;  /* 0x0000000102357824 */ /* 0x000fc600000e0613 */
[----:B------:R0:W-:Y:S04]  /*a01c0*/  STL.64 [R1+0x1128], R56 ;  /* 0x0011283801007387 */ /* 0x0001e80000100a00 */
[----:B------:R1:W-:Y:S04]  /*a01d0*/  STL.64 [R1+0x1120], R52 ;  /* 0x0011203401007387 */ /* 0x0003e80000100a00 */
[----:B------:R-:W4:Y:S01]  /*a01e0*/  LDL.LU R2, [R1+0x5c] ;  /* 0x00005c0001027983 */ /* 0x000f220000300800 */
[C---:B0-----:R-:W-:Y:S02]  /*a01f0*/  IADD3 R56, P3, PT, R51.reuse, R12, RZ ;  /* 0x0000000c33387210 */ /* 0x041fe40007f7e0ff */
[----:B-1----:R-:W-:-:S02]  /*a0200*/  IADD3 R52, P0, PT, R51, R13, RZ ;  /* 0x0000000d33347210 */ /* 0x002fc40007f1e0ff */
[----:B--2---:R-:W-:Y:S02]  /*a0210*/  SHF.R.U32.HI R54, RZ, 0x8, R49 ;  /* 0x00000008ff367819 */ /* 0x004fe40000011631 */
[----:B------:R-:W-:-:S05]  /*a0220*/  SHF.R.S32.HI R49, RZ, 0x1f, R51 ;  /* 0x0000001fff317819 */ /* 0x000fca0000011433 */
[C---:B------:R-:W-:Y:S02]  /*a0230*/  IMAD.X R57, R49.reuse, 0x1, R14, P3 ;  /* 0x0000000131397824 */ /* 0x040fe400018e060e */
[----:B------:R-:W-:-:S03]  /*a0240*/  IMAD.X R53, R49, 0x1, R16, P0 ;  /* 0x0000000131357824 */ /* 0x000fc600000e0610 */
[----:B------:R0:W-:Y:S04]  /*a0250*/  STL.64 [R1+0x1118], R56 ;  /* 0x0011183801007387 */ /* 0x0001e80000100a00 */
[----:B------:R1:W-:Y:S01]  /*a0260*/  STL.64 [R1+0x1110], R52 ;  /* 0x0011103401007387 */ /* 0x0003e20000100a00 */
[C---:B0-----:R-:W-:Y:S02]  /*a0270*/  IADD3 R56, P3, PT, R51.reuse, R15, RZ ;  /* 0x0000000f33387210 */ /* 0x041fe40007f7e0ff */
[----:B-1----:R-:W-:-:S03]  /*a0280*/  IADD3 R52, P0, PT, R51, R17, RZ ;  /* 0x0000001133347210 */ /* 0x002fc60007f1e0ff */
[C---:B------:R-:W-:Y:S01]  /*a0290*/  IMAD.X R57, R49.reuse, 0x1, R18, P3 ;  /* 0x0000000131397824 */ /* 0x040fe200018e0612 */
[----:B---3--:R-:W-:Y:S01]  /*a02a0*/  SHF.R.U32.HI R50, RZ, 0x8, R50 ;  /* 0x00000008ff327819 */ /* 0x008fe20000011632 */
[----:B------:R-:W-:-:S03]  /*a02b0*/  IMAD.X R53, R49, 0x1, R19, P0 ;  /* 0x0000000131357824 */ /* 0x000fc600000e0613 */
[----:B------:R0:W-:Y:S01]  /*a02c0*/  STL.64 [R1+0x1108], R56 ;  /* 0x0011083801007387 */ /* 0x0001e20000100a00 */
[----:B------:R-:W-:Y:S02]  /*a02d0*/  LOP3.LUT R50, R50, 0xffff, RZ, 0xc0, !PT ;  /* 0x0000ffff32327812 */ /* 0x000fe400078ec0ff */
[----:B------:R-:W-:Y:S01]  /*a02e0*/  SHF.R.S32.HI R58, RZ, 0x1f, R55 ;  /* 0x0000001fff3a7819 */ /* 0x000fe20000011437 */
[----:B------:R1:W-:Y:S01]  /*a02f0*/  STL.64 [R1+0x10e8], R52 ;  /* 0x0010e83401007387 */ /* 0x0003e20000100a00 */
[----:B------:R-:W-:-:S03]  /*a0300*/  LOP3.LUT R54, R54, 0xffff, RZ, 0xc0, !PT ;  /* 0x0000ffff36367812 */ /* 0x000fc600078ec0ff */
[----:B------:R-:W2:Y:S01]  /*a0310*/  LDL.LU R49, [R1+0x58] ;  /* 0x0000580001317983 */ /* 0x000ea20000300800 */
[C---:B0-----:R-:W-:Y:S01]  /*a0320*/  IADD3 R56, P3, PT, R55.reuse, R12, RZ ;  /* 0x0000000c37387210 */ /* 0x041fe20007f7e0ff */
[----:B-1----:R-:W-:Y:S01]  /*a0330*/  IMAD.MOV.U32 R53, RZ, RZ, R50 ;  /* 0x000000ffff357224 */ /* 0x002fe200078e0032 */
[----:B------:R-:W-:-:S03]  /*a0340*/  IADD3 R52, P0, PT, R55, R13, RZ ;  /* 0x0000000d37347210 */ /* 0x000fc60007f1e0ff */
[----:B------:R-:W-:Y:S01]  /*a0350*/  IMAD.X R57, R58, 0x1, R14, P3 ;  /* 0x000000013a397824 */ /* 0x000fe200018e060e */
[----:B------:R-:W-:Y:S01]  /*a0360*/  PRMT R51, R54, 0x3340, R53 ;  /* 0x0000334036337816 */ /* 0x000fe20000000035 */
[----:B------:R-:W-:-:S03]  /*a0370*/  IMAD.X R53, R58, 0x1, R16, P0 ;  /* 0x000000013a357824 */ /* 0x000fc600000e0610 */
[----:B------:R0:W-:Y:S01]  /*a0380*/  STL.64 [R1+0x10e0], R56 ;  /* 0x0010e03801007387 */ /* 0x0001e20000100a00 */
[----:B------:R-:W-:-:S03]  /*a0390*/  IADD3 R50, P3, PT, R55, R15, RZ ;  /* 0x0000000f37327210 */ /* 0x000fc60007f7e0ff */
[----:B0-----:R-:W3:Y:S04]  /*a03a0*/  LDL.LU.64 R56, [R1+0x39e8] ;  /* 0x0039e80001387983 */ /* 0x001ee80000300a00 */
[----:B------:R0:W-:Y:S04]  /*a03b0*/  STL [R1+0x123c], R51 ;  /* 0x00123c3301007387 */ /* 0x0001e80000100800 */
[----:B------:R1:W-:Y:S01]  /*a03c0*/  STL.64 [R1+0x10d8], R52 ;  /* 0x0010d83401007387 */ /* 0x0003e20000100a00 */
[----:B0-----:R-:W-:Y:S01]  /*a03d0*/  IMAD.X R51, R58, 0x1, R18, P3 ;  /* 0x000000013a337824 */ /* 0x001fe200018e0612 */
[----:B-1----:R-:W-:-:S02]  /*a03e0*/  IADD3 R52, P0, PT, R55, R17, RZ ;  /* 0x0000001137347210 */ /* 0x002fc40007f1e0ff */
[----:B------:R-:W2:Y:S03]  /*a03f0*/  LDL.LU R55, [R1+0x204] ;  /* 0x0002040001377983 */ /* 0x000ea60000300800 */
[----:B------:R-:W-:Y:S01]  /*a0400*/  IMAD.X R53, R58, 0x1, R19, P0 ;  /* 0x000000013a357824 */ /* 0x000fe200000e0613 */
[----:B------:R0:W-:Y:S04]  /*a0410*/  STL.64 [R1+0x10d0], R50 ;  /* 0x0010d03201007387 */ /* 0x0001e80000100a00 */
[----:B------:R1:W-:Y:S04]  /*a0420*/  STL.64 [R1+0x10c8], R52 ;  /* 0x0010c83401007387 */ /* 0x0003e80000100a00 */
[----:B------:R-:W3:Y:S01]  /*a0430*/  LDL.LU R58, [R1+0x200] ;  /* 0x00020000013a7983 */ /* 0x000ee20000300800 */
[----:B------:R-:W-:-:S02]  /*a0440*/  SHF.R.S32.HI R54, RZ, 0x1f, R48 ;  /* 0x0000001fff367819 */ /* 0x000fc40000011430 */
[----:B0-----:R-:W-:-:S05]  /*a0450*/  IADD3 R50, P3, PT, R48, R12, RZ ;  /* 0x0000000c30327210 */ /* 0x001fca0007f7e0ff */
[----:B------:R-:W-:Y:S01]  /*a0460*/  IMAD.X R51, R54, 0x1, R14, P3 ;  /* 0x0000000136337824 */ /* 0x000fe200018e060e */
[----:B-1----:R-:W-:-:S04]  /*a0470*/  IADD3 R52, P0, PT, R48, R13, RZ ;  /* 0x0000000d30347210 */ /* 0x002fc80007f1e0ff */
[----:B------:R0:W-:Y:S01]  /*a0480*/  STL.64 [R1+0x10c0], R50 ;  /* 0x0010c03201007387 */ /* 0x0001e20000100a00 */
[----:B------:R-:W-:-:S05]  /*a0490*/  IMAD.X R53, R54, 0x1, R16, P0 ;  /* 0x0000000136357824 */ /* 0x000fca00000e0610 */
[----:B------:R1:W-:Y:S01]  /*a04a0*/  STL.64 [R1+0x10b8], R52 ;  /* 0x0010b83401007387 */ /* 0x0003e20000100a00 */
[----:B0-----:R-:W-:-:S05]  /*a04b0*/  IADD3 R50, P3, PT, R48, R15, RZ ;  /* 0x0000000f30327210 */ /* 0x001fca0007f7e0ff */
[----:B------:R-:W-:Y:S01]  /*a04c0*/  IMAD.X R51, R54, 0x1, R18, P3 ;  /* 0x0000000136337824 */ /* 0x000fe200018e0612 */
[----:B-1----:R-:W-:Y:S02]  /*a04d0*/  IADD3 R52, P0, PT, R48, R17, RZ ;  /* 0x0000001130347210 */ /* 0x002fe40007f1e0ff */
[----:B----4-:R-:W-:Y:S02]  /*a04e0*/  SHF.R.S32.HI R48, RZ, 0x1f, R2 ;  /* 0x0000001fff307819 */ /* 0x010fe40000011402 */
[----:B------:R0:W-:Y:S01]  /*a04f0*/  STL.64 [R1+0x10b0], R50 ;  /* 0x0010b03201007387 */ /* 0x0001e20000100a00 */
[----:B------:R-:W-:-:S05]  /*a0500*/  IMAD.X R53, R54, 0x1, R19, P0 ;  /* 0x0000000136357824 */ /* 0x000fca00000e0613 */
[----:B------:R1:W-:Y:S04]  /*a0510*/  STL.64 [R1+0x10a8], R52 ;  /* 0x0010a83401007387 */ /* 0x0003e80000100a00 */
[----:B------:R-:W4:Y:S01]  /*a0520*/  LDL.LU R54, [R1+0x50] ;  /* 0x0000500001367983 */ /* 0x000f220000300800 */
        /* <DEDUP_REMOVED lines=8> */
[----:B-1----:R-:W-:-:S04]  /*a05b0*/  IADD3 R52, P0, PT, R2, R17, RZ ;  /* 0x0000001102347210 */ /* 0x002fc80007f1e0ff */
[----:B------:R0:W-:Y:S01]  /*a05c0*/  STL.64 [R1+0x1090], R50 ;  /* 0x0010903201007387 */ /* 0x0001e20000100a00 */
[----:B------:R-:W-:Y:S01]  /*a05d0*/  IMAD.X R53, R48, 0x1, R19, P0 ;  /* 0x0000000130357824 */ /* 0x000fe200000e0613 */
[----:B--2---:R-:W-:-:S04]  /*a05e0*/  SHF.R.U32.HI R55, RZ, 0x8, R55 ;  /* 0x00000008ff377819 */ /* 0x004fc80000011637 */
[----:B------:R-:W-:Y:S02]  /*a05f0*/  LOP3.LUT R55, R55, 0xffff, RZ, 0xc0, !PT ;  /* 0x0000ffff37377812 */ /* 0x000fe400078ec0ff */
[----:B---3--:R-:W-:-:S04]  /*a0600*/  SHF.R.U32.HI R58, RZ, 0x8, R58 ;  /* 0x00000008ff3a7819 */ /* 0x008fc8000001163a */
[----:B------:R-:W-:-:S04]  /*a0610*/  LOP3.LUT R58, R58, 0xffff, RZ, 0xc0, !PT ;  /* 0x0000ffff3a3a7812 */ /* 0x000fc800078ec0ff */
[----:B0-----:R-:W-:-:S05]  /*a0620*/  PRMT R51, R55, 0x3340, R58 ;  /* 0x0000334037337816 */ /* 0x001fca000000003a */
[----:B------:R-:W-:Y:S04]  /*a0630*/  STL [R1+0x74], R51 ;  /* 0x0000743301007387 */ /* 0x000fe80000100800 */
[----:B------:R0:W-:Y:S04]  /*a0640*/  STL.64 [R1+0x1088], R52 ;  /* 0x0010883401007387 */ /* 0x0001e80000100a00 */
[----:B------:R-:W2:Y:S04]  /*a0650*/  LDL.LU R58, [R1+0x4c] ;  /* 0x00004c00013a7983 */ /* 0x000ea80000300800 */
[----:B------:R-:W3:Y:S01]  /*a0660*/  LDL.LU R48, [R1+0x20c] ;  /* 0x00020c0001307983 */ /* 0x000ee20000300800 */
[----:B------:R-:W-:-:S02]  /*a0670*/  SHF.R.S32.HI R2, RZ, 0x1f, R49 ;  /* 0x0000001fff027819 */ /* 0x000fc40000011431 */
[C---:B------:R-:W-:Y:S02]  /*a0680*/  IADD3 R50, P3, PT, R49.reuse, R12, RZ ;  /* 0x0000000c31327210 */ /* 0x040fe40007f7e0ff */
[----:B0-----:R-:W-:-:S03]  /*a0690*/  IADD3 R52, P0, PT, R49, R13, RZ ;  /* 0x0000000d31347210 */ /* 0x001fc60007f1e0ff */
[C---:B------:R-:W-:Y:S02]  /*a06a0*/  IMAD.X R51, R2.reuse, 0x1, R14, P3 ;  /* 0x0000000102337824 */ /* 0x040fe400018e060e */
[----:B------:R-:W-:-:S03]  /*a06b0*/  IMAD.X R53, R2, 0x1, R16, P0 ;  /* 0x0000000102357824 */ /* 0x000fc600000e0610 */
[----:B------:R0:W-:Y:S04]  /*a06c0*/  STL.64 [R1+0x1080], R50 ;  /* 0x0010803201007387 */ /* 0x0001e80000100a00 */
[----:B------:R1:W-:Y:S01]  /*a06d0*/  STL.64 [R1+0x1078], R52 ;  /* 0x0010783401007387 */ /* 0x0003e20000100a00 */
[C---:B0-----:R-:W-:Y:S02]  /*a06e0*/  IADD3 R50, P3, PT, R49.reuse, R15, RZ ;  /* 0x0000000f31327210 */ /* 0x041fe40007f7e0ff */
[----:B-1----:R-:W-:-:S03]  /*a06f0*/  IADD3 R52, P0, PT, R49, R17, RZ ;  /* 0x0000001131347210 */ /* 0x002fc60007f1e0ff */
[C---:B------:R-:W-:Y:S01]  /*a0700*/  IMAD.X R51, R2.reuse, 0x1, R18, P3 ;  /* 0x0000000102337824 */ /* 0x040fe200018e0612 */
[----:B------:R-:W-:Y:S01]  /*a0710*/  SHF.R.S32.HI R49, RZ, 0x1f, R57 ;  /* 0x0000001fff317819 */ /* 0x000fe20000011439 */
[----:B------:R-:W-:-:S03]  /*a0720*/  IMAD.X R53, R2, 0x1, R19, P0 ;  /* 0x0000000102357824 */ /* 0x000fc600000e0613 */
[----:B------:R0:W-:Y:S04]  /*a0730*/  STL.64 [R1+0x1070], R50 ;  /* 0x0010703201007387 */ /* 0x0001e80000100a00 */
[----:B------:R1:W-:Y:S01]  /*a0740*/  STL.64 [R1+0x1068], R52 ;  /* 0x0010683401007387 */ /* 0x0003e20000100a00 */
[C---:B0-----:R-:W-:Y:S02]  /*a0750*/  IADD3 R50, P3, PT, R57.reuse, R12, RZ ;  /* 0x0000000c39327210 */ /* 0x041fe40007f7e0ff */
[----:B-1----:R-:W-:-:S03]  /*a0760*/  IADD3 R52, P0, PT, R57, R13, RZ ;  /* 0x0000000d39347210 */ /* 0x002fc60007f1e0ff */
[C---:B------:R-:W-:Y:S02]  /*a0770*/  IMAD.X R51, R49.reuse, 0x1, R14, P3 ;  /* 0x0000000131337824 */ /* 0x040fe400018e060e */
[----:B------:R-:W-:-:S03]  /*a0780*/  IMAD.X R53, R49, 0x1, R16, P0 ;  /* 0x0000000131357824 */ /* 0x000fc600000e0610 */
[----:B------:R0:W-:Y:S04]  /*a0790*/  STL.64 [R1+0x1060], R50 ;  /* 0x0010603201007387 */ /* 0x0001e80000100a00 */
[----:B------:R-:W2:Y:S01]  /*a07a0*/  LDL.LU R2, [R1+0x48] ;  /* 0x0000480001027983 */ /* 0x000ea20000300800 */
[----:B0-----:R-:W-:Y:S02]  /*a07b0*/  IADD3 R50, P3, PT, R57, R15, RZ ;  /* 0x0000000f39327210 */ /* 0x001fe40007f7e0ff */
[----:B---3--:R-:W-:-:S04]  /*a07c0*/  SHF.R.U32.HI R48, RZ, 0x8, R48 ;  /* 0x00000008ff307819 */ /* 0x008fc80000011630 */
[----:B------:R-:W-:-:S04]  /*a07d0*/  LOP3.LUT R48, R48, 0xffff, RZ, 0xc0, !PT ;  /* 0x0000ffff30307812 */ /* 0x000fc800078ec0ff */
[----:B------:R-:W-:-:S05]  /*a07e0*/  PRMT R48, R48, 0x3340, R1 ;  /* 0x0000334030307816 */ /* 0x000fca0000000001 */
[----:B------:R-:W-:Y:S04]  /*a07f0*/  STL [R1+0x5c], R48 ;  /* 0x00005c3001007387 */ /* 0x000fe80000100800 */
[----:B------:R0:W-:Y:S02]  /*a0800*/  STL.64 [R1+0x1058], R52 ;  /* 0x0010583401007387 */ /* 0x0001e40000100a00 */
[----:B0-----:R-:W-:Y:S02]  /*a0810*/  IADD3 R52, P0, PT, R57, R17, RZ ;  /* 0x0000001139347210 */ /* 0x001fe40007f1e0ff */
[----:B------:R-:W3:Y:S01]  /*a0820*/  LDL.LU R57, [R1+0x39e0] ;  /* 0x0039e00001397983 */ /* 0x000ee20000300800 */
[C---:B------:R-:W-:Y:S01]  /*a0830*/  IMAD.X R51, R49.reuse, 0x1, R18, P3 ;  /* 0x0000000131337824 */ /* 0x040fe200018e0612 */
[----:B----4-:R-:W-:Y:S01]  /*a0840*/  SHF.R.S32.HI R48, RZ, 0x1f, R54 ;  /* 0x0000001fff307819 */ /* 0x010fe20000011436 */
[----:B------:R-:W-:-:S03]  /*a0850*/  IMAD.X R53, R49, 0x1, R19, P0 ;  /* 0x0000000131357824 */ /* 0x000fc600000e0613 */
[----:B------:R0:W-:Y:S04]  /*a0860*/  STL.64 [R1+0x1050], R50 ;  /* 0x0010503201007387 */ /* 0x0001e80000100a00 */
[----:B------:R1:W-:Y:S01]  /*a0870*/  STL.64 [R1+0x1048], R52 ;  /* 0x0010483401007387 */ /* 0x0003e20000100a00 */
[----:B0-----:R-:W-:-:S05]  /*a0880*/  IADD3 R50, P3, PT, R54, R12, RZ ;  /* 0x0000000c36327210 */ /* 0x001fca0007f7e0ff */
[----:B------:R-:W-:Y:S01]  /*a0890*/  IMAD.X R51, R48, 0x1, R14, P3 ;  /* 0x0000000130337824 */ /* 0x000fe200018e060e */
[----:B-1----:R-:W-:-:S04]  /*a08a0*/  IADD3 R52, P0, PT, R54, R13, RZ ;  /* 0x0000000d36347210 */ /* 0x002fc80007f1e0ff */
[----:B------:R0:W-:Y:S01]  /*a08b0*/  STL.64 [R1+0x1040], R50 ;  /* 0x0010403201007387 */ /* 0x0001e20000100a00 */
[----:B------:R-:W-:-:S03]  /*a08c0*/  IMAD.X R53, R48, 0x1, R16, P0 ;  /* 0x0000000130357824 */ /* 0x000fc600000e0610 */
[----:B------:R-:W4:Y:S01]  /*a08d0*/  LDL.LU R49, [R1+0x44] ;  /* 0x0000440001317983 */ /* 0x000f220000300800 */
[----:B0-----:R-:W-:-:S03]  /*a08e0*/  IADD3 R50, P3, PT, R54, R15, RZ ;  /* 0x0000000f36327210 */ /* 0x001fc60007f7e0ff */
[----:B------:R0:W-:Y:S02]  /*a08f0*/  STL.64 [R1+0x1038], R52 ;  /* 0x0010383401007387 */ /* 0x0001e40000100a00 */
[----:B------:R-:W-:-:S05]  /*a0900*/  IMAD.X R51, R48, 0x1, R18, P3 ;  /* 0x0000000130337824 */ /* 0x000fca00018e0612 */
[----:B------:R1:W-:Y:S01]  /*a0910*/  STL.64 [R1+0x1030], R50 ;  /* 0x0010303201007387 */ /* 0x0003e20000100a00 */
[----:B0-----:R-:W-:Y:S02]  /*a0920*/  IADD3 R52, P0, PT, R54, R17, RZ ;  /* 0x0000001136347210 */ /* 0x001fe40007f1e0ff */
[----:B--2---:R-:W-:-:S03]  /*a0930*/  SHF.R.S32.HI R54, RZ, 0x1f, R58 ;  /* 0x0000001fff367819 */ /* 0x004fc6000001143a */
[----:B------:R-:W-:Y:S01]  /*a0940*/  IMAD.X R53, R48, 0x1, R19, P0 ;  /* 0x0000000130357824 */ /* 0x000fe200000e0613 */
[----:B-1----:R-:W-:-:S04]  /*a0950*/  IADD3 R50, P3, PT, R58, R12, RZ ;  /* 0x0000000c3a327210 */ /* 0x002fc80007f7e0ff */
[----:B------:R0:W-:Y:S01]  /*a0960*/  STL.64 [R1+0x1028], R52 ;  /* 0x0010283401007387 */ /* 0x0001e20000100a00 */
[----:B------:R-:W-:-:S05]  /*a0970*/  IMAD.X R51, R54, 0x1, R14, P3 ;  /* 0x0000000136337824 */ /* 0x000fca00018e060e */
[----:B------:R1:W-:Y:S01]  /*a0980*/  STL.64 [R1+0x1020], R50 ;  /* 0x0010203201007387 */ /* 0x0003e20000100a00 */
[----:B0-----:R-:W-:-:S03]  /*a0990*/  IADD3 R52, P0, PT, R58, R13, RZ ;  /* 0x0000000d3a347210 */ /* 0x001fc60007f1e0ff */
[----:B------:R-:W2:Y:S02]  /*a09a0*/  LDL.LU R48, [R1+0x40] ;  /* 0x0000400001307983 */ /* 0x000ea40000300800 */
[----:B------:R-:W-:Y:S01]  /*a09b0*/  IMAD.X R53, R54, 0x1, R16, P0 ;  /* 0x0000000136357824 */ /* 0x000fe200000e0610 */
[----:B---3--:R-:W-:-:S04]  /*a09c0*/  LOP3.LUT R57, R57, 0xffff, RZ, 0xc0, !PT ;  /* 0x0000ffff39397812 */ /* 0x008fc800078ec0ff */
[----:B------:R-:W-:-:S04]  /*a09d0*/  SHF.R.U32.HI R55, RZ, 0x8, R57 ;  /* 0x00000008ff377819 */ /* 0x000fc80000011639 */
[----:B------:R-:W-:-:S04]  /*a09e0*/  LOP3.LUT R55, R55, 0xffff, RZ, 0xc0, !PT ;  /* 0x0000ffff37377812 */ /* 0x000fc800078ec0ff */
[----:B-1----:R-:W-:-:S05]  /*a09f0*/  PRMT R51, R55, 0x3340, R1 ;  /* 0x0000334037337816 */ /* 0x002fca0000000001 */
[----:B------:R-:W-:Y:S04]  /*a0a00*/  STL [R1+0x1180], R51 ;  /* 0x0011803301007387 */ /* 0x000fe80000100800 */
[----:B------:R-:W-:Y:S04]  /*a0a10*/  STL.64 [R1+0x3838], R56 ;  /* 0x0038383801007387 */ /* 0x000fe80000100a00 */
[----:B------:R0:W-:Y:S04]  /*a0a20*/  STL.64 [R1+0x1018], R52 ;  /* 0x0010183401007387 */ /* 0x0001e80000100a00 */
[----:B------:R-:W3:Y:S01]  /*a0a30*/  LDL.LU R55, [R1+0x228] ;  /* 0x0002280001377983 */ /* 0x000ee20000300800 */
[----:B------:R-:W-:-:S02]  /*a0a40*/  IADD3 R50, P3, PT, R58, R15, RZ ;  /* 0x0000000f3a327210 */ /* 0x000fc40007f7e0ff */
[----:B0-----:R-:W-:-:S03]  /*a0a50*/  IADD3 R52, P0, PT, R58, R17, RZ ;  /* 0x000000113a347210 */ /* 0x001fc60007f1e0ff */
[C---:B------:R-:W-:Y:S02]  /*a0a60*/  IMAD.X R51, R54.reuse, 0x1, R18, P3 ;  /* 0x0000000136337824 */ /* 0x040fe400018e0612 */
[----:B------:R-:W-:-:S03]  /*a0a70*/  IMAD.X R53, R54, 0x1, R19, P0 ;  /* 0x0000000136357824 */ /* 0x000fc600000e0613 */
[----:B------:R0:W-:Y:S04]  /*a0a80*/  STL.64 [R1+0x1010], R50 ;  /* 0x0010103201007387 */ /* 0x0001e80000100a00 */
[----:B------:R1:W-:Y:S01]  /*a0a90*/  STL.64 [R1+0x1008], R52 ;  /* 0x0010083401007387 */ /* 0x0003e20000100a00 */
[----:B------:R-:W-:Y:S02]  /*a0aa0*/  SHF.R.S32.HI R58, RZ, 0x1f, R2 ;  /* 0x0000001fff3a7819 */ /* 0x000fe40000011402 */
[----:B0-----:R-:W-:Y:S02]  /*a0ab0*/  IADD3 R50, P3, PT, R2, R12, RZ ;  /* 0x0000000c02327210 */ /* 0x001fe40007f7e0ff */
[----:B---3--:R-:W-:Y:S02]  /*a0ac0*/  LOP3.LUT R57, R55, 0xffff, RZ, 0xc0, !PT ;  /* 0x0000ffff37397812 */ /* 0x008fe400078ec0ff */
[----:B------:R-:W3:Y:S04]  /*a0ad0*/  LDL.LU R55, [R1+0x3c] ;  /* 0x00003c0001377983 */ /* 0x000ee80000300800 */
[----:B------:R-:W2:Y:S01]  /*a0ae0*/  LDL.LU R54, [R1+0x214] ;  /* 0x0002140001367983 */ /* 0x000ea20000300800 */
[----:B------:R-:W-:Y:S01]  /*a0af0*/  IMAD.X R51, R58, 0x1, R14, P3 ;  /* 0x000000013a337824 */ /* 0x000fe200018e060e */
[----:B-1----:R-:W-:-:S04]  /*a0b00*/  IADD3 R52, P0, PT, R2, R13, RZ ;  /* 0x0000000d02347210 */ /* 0x002fc80007f1e0ff */
[----:B------:R0:W-:Y:S01]  /*a0b10*/  STL.64 [R1+0x1000], R50 ;  /* 0x0010003201007387 */ /* 0x0001e20000100a00 */
[----:B------:R-:W-:Y:S01]  /*a0b20*/  IMAD.X R53, R58, 0x1, R16, P0 ;  /* 0x000000013a357824 */ /* 0x000fe200000e0610 */
[----:B0-----:R-:W-:-:S04]  /*a0b30*/  IADD3 R50, P3, PT, R2, R15, RZ ;  /* 0x0000000f02327210 */ /* 0x001fc80007f7e0ff */
[----:B------:R0:W-:Y:S01]  /*a0b40*/  STL.64 [R1+0xff8], R52 ;  /* 0x000ff83401007387 */ /* 0x0001e20000100a00 */
[----:B------:R-:W-:-:S05]  /*a0b50*/  IMAD.X R51, R58, 0x1, R18, P3 ;  /* 0x000000013a337824 */ /* 0x000fca00018e0612 */
[----:B------:R1:W-:Y:S01]  /*a0b60*/  STL.64 [R1+0xff0], R50 ;  /* 0x000ff03201007387 */ /* 0x0003e20000100a00 */
[----:B0-----:R-:W-:Y:S02]  /*a0b70*/  IADD3 R52, P0, PT, R2, R17, RZ ;  /* 0x0000001102347210 */ /* 0x001fe40007f1e0ff */
[----:B----4-:R-:W-:-:S03]  /*a0b80*/  SHF.R.S32.HI R2, RZ, 0x1f, R49 ;  /* 0x0000001fff027819 */ /* 0x010fc60000011431 */
[----:B------:R-:W-:Y:S01]  /*a0b90*/  IMAD.X R53, R58, 0x1, R19, P0 ;  /* 0x000000013a357824 */ /* 0x000fe200000e0613 */
[----:B-1----:R-:W-:-:S04]  /*a0ba0*/  IADD3 R50, P3, PT, R49, R12, RZ ;  /* 0x0000000c31327210 */ /* 0x002fc80007f7e0ff */
[----:B------:R0:W-:Y:S01]  /*a0bb0*/  STL.64 [R1+0xfe8], R52 ;  /* 0x000fe83401007387 */ /* 0x0001e20000100a00 */
[----:B------:R-:W-:-:S03]  /*a0bc0*/  IMAD.X R51, R2, 0x1, R14, P3 ;  /* 0x0000000102337824 */ /* 0x000fc600018e060e */
[----:B------:R-:W4:Y:S04]  /*a0bd0*/  LDL.LU R58, [R1+0x38] ;  /* 0x00003800013a7983 */ /* 0x000f280000300800 */
[----:B------:R1:W-:Y:S01]  /*a0be0*/  STL.64 [R1+0xfe0], R50 ;  /* 0x000fe03201007387 */ /* 0x0003e20000100a00 */
[----:B0-----:R-:W-:-:S05]  /*a0bf0*/  IADD3 R52, P0, PT, R49, R13, RZ ;  /* 0x0000000d31347210 */ /* 0x001fca0007f1e0ff */
[----:B------:R-:W-:Y:S01]  /*a0c00*/  IMAD.X R53, R2, 0x1, R16, P0 ;  /* 0x0000000102357824 */ /* 0x000fe200000e0610 */
[----:B-1----:R-:W-:Y:S02]  /*a0c10*/  IADD3 R50, P3, PT, R49, R15, RZ ;  /* 0x0000000f31327210 */ /* 0x002fe40007f7e0ff */
[----:B--2---:R-:W-:-:S04]  /*a0c20*/  LOP3.LUT R56, R54, 0xffff, RZ, 0xc0, !PT ;  /* 0x0000ffff36387812 */ /* 0x004fc800078ec0ff */
[----:B------:R-:W-:-:S05]  /*a0c30*/  PRMT R51, R57, 0x3340, R56 ;  /* 0x0000334039337816 */ /* 0x000fca0000000038 */
[----:B------:R0:W-:Y:S04]  /*a0c40*/  STL [R1+0x119c], R51 ;  /* 0x00119c3301007387 */ /* 0x0001e80000100800 */
[----:B------:R1:W-:Y:S01]  /*a0c50*/  STL.64 [R1+0xfd8], R52 ;  /* 0x000fd83401007387 */ /* 0x0003e20000100a00 */
[----:B0-----:R-:W-:Y:S01]  /*a0c60*/  IMAD.X R51, R2, 0x1, R18, P3 ;  /* 0x0000000102337824 */ /* 0x001fe200018e0612 */
[----:B-1----:R-:W-:-:S04]  /*a0c70*/  IADD3 R52, P0, PT, R49, R17, RZ ;  /* 0x0000001131347210 */ /* 0x002fc80007f1e0ff */
[----:B------:R0:W-:Y:S01]  /*a0c80*/  STL.64 [R1+0xfd0], R50 ;  /* 0x000fd03201007387 */ /* 0x0001e20000100a00 */
[----:B------:R-:W-:Y:S01]  /*a0c90*/  SHF.R.S32.HI R49, RZ, 0x1f, R48 ;  /* 0x0000001fff317819 */ /* 0x000fe20000011430 */
[----:B------:R-:W-:Y:S01]  /*a0ca0*/  IMAD.X R53, R2, 0x1, R19, P0 ;  /* 0x0000000102357824 */ /* 0x000fe200000e0613 */
[----:B0-----:R-:W-:-:S04]  /*a0cb0*/  IADD3 R50, P3, PT, R48, R12, RZ ;  /* 0x0000000c30327210 */ /* 0x001fc80007f7e0ff */
[----:B------:R0:W-:Y:S01]  /*a0cc0*/  STL.64 [R1+0xfc8], R52 ;  /* 0x000fc83401007387 */ /* 0x0001e20000100a00 */
[----:B------:R-:W-:-:S03]  /*a0cd0*/  IMAD.X R51, R49, 0x1, R14, P3 ;  /* 0x0000000131337824 */ /* 0x000fc600018e060e */
[----:B------:R-:W2:Y:S04]  /*a0ce0*/  LDL.LU R2, [R1+0x34] ;  /* 0x0000340001027983 */ /* 0x000ea80000300800 */
[----:B------:R1:W-:Y:S01]  /*a0cf0*/  STL.64 [R1+0xfc0], R50 ;  /* 0x000fc03201007387 */ /* 0x0003e20000100a00 */
[----:B0-----:R-:W-:-:S05]  /*a0d00*/  IADD3 R52, P0, PT, R48, R13, RZ ;  /* 0x0000000d30347210 */ /* 0x001fca0007f1e0ff */
[----:B------:R-:W-:Y:S01]  /*a0d10*/  IMAD.X R53, R49, 0x1, R16, P0 ;  /* 0x0000000131357824 */ /* 0x000fe200000e0610 */
[----:B-1----:R-:W-:-:S04]  /*a0d20*/  IADD3 R50, P3, PT, R48, R15, RZ ;  /* 0x0000000f30327210 */ /* 0x002fc80007f7e0ff */
[----:B------:R0:W-:Y:S01]  /*a0d30*/  STL.64 [R1+0xfb8], R52 ;  /* 0x000fb83401007387 */ /* 0x0001e20000100a00 */
[----:B------:R-:W-:Y:S01]  /*a0d40*/  IMAD.X R51, R49, 0x1, R18, P3 ;  /* 0x0000000131337824 */ /* 0x000fe200018e0612 */
[----:B------:R-:W-:-:S04]  /*a0d50*/  SHF.R.U32.HI R54, RZ, 0x8, R57 ;  /* 0x00000008ff367819 */ /* 0x000fc80000011639 */
[----:B------:R1:W-:Y:S01]  /*a0d60*/  STL.64 [R1+0xfb0], R50 ;  /* 0x000fb03201007387 */ /* 0x0003e20000100a00 */
[----:B0-----:R-:W-:Y:S02]  /*a0d70*/  IADD3 R52, P0, PT, R48, R17, RZ ;  /* 0x0000001130347210 */ /* 0x001fe40007f1e0ff */
[----:B---3--:R-:W-:-:S03]  /*a0d80*/  SHF.R.S32.HI R48, RZ, 0x1f, R55 ;  /* 0x0000001fff307819 */ /* 0x008fc60000011437 */
[----:B------:R-:W-:Y:S01]  /*a0d90*/  IMAD.X R53, R49, 0x1, R19, P0 ;  /* 0x0000000131357824 */ /* 0x000fe200000e0613 */
[----:B------:R-:W-:Y:S02]  /*a0da0*/  SHF.R.U32.HI R56, RZ, 0x8, R56 ;  /* 0x00000008ff387819 */ /* 0x000fe40000011638 */
[C---:B-1----:R-:W-:Y:S02]  /*a0db0*/  IADD3 R50, P3, PT, R55.reuse, R12, RZ ;  /* 0x0000000c37327210 */ /* 0x042fe40007f7e0ff */
[----:B------:R0:W-:Y:S01]  /*a0dc0*/  STL.64 [R1+0xfa8], R52 ;  /* 0x000fa83401007387 */ /* 0x0001e20000100a00 */
[----:B------:R-:W-:Y:S02]  /*a0dd0*/  LOP3.LUT R54, R54, 0xffff, RZ, 0xc0, !PT ;  /* 0x0000ffff36367812 */ /* 0x000fe400078ec0ff */
[----:B------:R-:W-:Y:S01]  /*a0de0*/  IMAD.X R51, R48, 0x1, R14, P3 ;  /* 0x0000000130337824 */ /* 0x000fe200018e060e */
[----:B------:R-:W-:Y:S01]  /*a0df0*/  LOP3.LUT R56, R56, 0xffff, RZ, 0xc0, !PT ;  /* 0x0000ffff38387812 */ /* 0x000fe200078ec0ff */
[----:B------:R-:W3:Y:S01]  /*a0e00*/  LDL.LU R49, [R1+0x30] ;  /* 0x0000300001317983 */ /* 0x000ee20000300800 */
[----:B0-----:R-:W-:-:S03]  /*a0e10*/  IADD3 R52, P0, PT, R55, R13, RZ ;  /* 0x0000000d37347210 */ /* 0x001fc60007f1e0ff */
[----:B------:R0:W-:Y:S02]  /*a0e20*/  STL.64 [R1+0xfa0], R50 ;  /* 0x000fa03201007387 */ /* 0x0001e40000100a00 */
[----:B------:R-:W-:Y:S01]  /*a0e30*/  IMAD.X R53, R48, 0x1, R16, P0 ;  /* 0x0000000130357824 */ /* 0x000fe200000e0610 */
[----:B0-----:R-:W-:Y:S02]  /*a0e40*/  PRMT R51, R54, 0x3340, R56 ;  /* 0x0000334036337816 */ /* 0x001fe40000000038 */
[----:B------:R-:W-:-:S03]  /*a0e50*/  IADD3 R50, P3, PT, R55, R15, RZ ;  /* 0x0000000f37327210 */ /* 0x000fc60007f7e0ff */
[----:B------:R-:W-:Y:S04]  /*a0e60*/  STL [R1+0x1238], R51 ;  /* 0x0012383301007387 */ /* 0x000fe80000100800 */
[----:B------:R0:W-:Y:S02]  /*a0e70*/  STL.64 [R1+0xf90], R52 ;  /* 0x000f903401007387 */ /* 0x0001e40000100a00 */
[----:B0-----:R-:W-:Y:S02]  /*a0e80*/  IADD3 R52, P0, PT, R55, R17, RZ ;  /* 0x0000001137347210 */ /* 0x001fe40007f1e0ff */
[----:B------:R-:W2:Y:S01]  /*a0e90*/  LDL.LU R55, [R1+0x1ac] ;  /* 0x0001ac0001377983 */ /* 0x000ea20000300800 */
[C---:B------:R-:W-:Y:S01]  /*a0ea0*/  IMAD.X R51, R48.reuse, 0x1, R18, P3 ;  /* 0x0000000130337824 */ /* 0x040fe200018e0612 */
[----:B----4-:R-:W-:Y:S01]  /*a0eb0*/  SHF.R.S32.HI R54, RZ, 0x1f, R58 ;  /* 0x0000001fff367819 */ /* 0x010fe2000001143a */
[----:B------:R-:W-:-:S03]  /*a0ec0*/  IMAD.X R53, R48, 0x1, R19, P0 ;  /* 0x0000000130357824 */ /* 0x000fc600000e0613 */
[----:B------:R0:W-:Y:S04]  /*a0ed0*/  STL.64 [R1+0xf88], R50 ;  /* 0x000f883201007387 */ /* 0x0001e80000100a00 */
        /* <DEDUP_REMOVED lines=14> */
[----:B------:R-:W-:-:S04]  /*a0fc0*/  LOP3.LUT R55, R55, 0xffff, RZ, 0xc0, !PT ;  /* 0x0000ffff37377812 */ /* 0x000fc800078ec0ff */
[----:B0-----:R-:W-:-:S05]  /*a0fd0*/  PRMT R51, R55, 0x3340, R1 ;  /* 0x0000334037337816 */ /* 0x001fca0000000001 */
[----:B------:R-:W-:Y:S04]  /*a0fe0*/  STL [R1+0xe30], R51 ;  /* 0x000e303301007387 */ /* 0x000fe80000100800 */
[----:B------:R0:W-:Y:S04]  /*a0ff0*/  STL.64 [R1+0xf00], R52 ;  /* 0x000f003401007387 */ /* 0x0001e80000100a00 */
[----:B------:R-:W2:Y:S04]  /*a1000*/  LDL.LU R54, [R1+0x28] ;  /* 0x0000280001367983 */ /* 0x000ea80000300800 */
[----:B------:R-:W2:Y:S01]  /*a1010*/  LDL.LU R58, [R1+0x1ec] ;  /* 0x0001ec00013a7983 */ /* 0x000ea20000300800 */
[----:B------:R-:W-:-:S02]  /*a1020*/  SHF.R.S32.HI R57, RZ, 0x1f, R2 ;  /* 0x0000001fff397819 */ /* 0x000fc40000011402 */
[C---:B------:R-:W-:Y:S02]  /*a1030*/  IADD3 R50, P3, PT, R2.reuse, R12, RZ ;  /* 0x0000000c02327210 */ /* 0x040fe40007f7e0ff */
[----:B0-----:R-:W-:-:S03]  /*a1040*/  IADD3 R52, P0, PT, R2, R13, RZ ;  /* 0x0000000d02347210 */ /* 0x001fc60007f1e0ff */
[C---:B------:R-:W-:Y:S02]  /*a1050*/  IMAD.X R51, R57.reuse, 0x1, R14, P3 ;  /* 0x0000000139337824 */ /* 0x040fe400018e060e */
[----:B------:R-:W-:-:S03]  /*a1060*/  IMAD.X R53, R57, 0x1, R16, P0 ;  /* 0x0000000139357824 */ /* 0x000fc600000e0610 */
[----:B------:R0:W-:Y:S04]  /*a1070*/  STL.64 [R1+0xef8], R50 ;  /* 0x000ef83201007387 */ /* 0x0001e80000100a00 */
[----:B------:R1:W-:Y:S01]  /*a1080*/  STL.64 [R1+0xed0], R52 ;  /* 0x000ed03401007387 */ /* 0x0003e20000100a00 */
[----:B--2---:R-:W-:-:S03]  /*a1090*/  SHF.R.U32.HI R55, RZ, 0x8, R58 ;  /* 0x00000008ff377819 */ /* 0x004fc6000001163a */
[----:B------:R-:W2:Y:S01]  /*a10a0*/  LDL.LU R58, [R1+0x1e8] ;  /* 0x0001e800013a7983 */ /* 0x000ea20000300800 */
[C---:B0-----:R-:W-:Y:S02]  /*a10b0*/  IADD3 R50, P3, PT, R2.reuse, R15, RZ ;  /* 0x0000000f02327210 */ /* 0x041fe40007f7e0ff */
[----:B-1----:R-:W-:-:S03]  /*a10c0*/  IADD3 R52, P0, PT, R2, R17, RZ ;  /* 0x0000001102347210 */ /* 0x002fc60007f1e0ff */
[C---:B------:R-:W-:Y:S01]  /*a10d0*/  IMAD.X R51, R57.reuse, 0x1, R18, P3 ;  /* 0x0000000139337824 */ /* 0x040fe200018e0612 */
[----:B---3--:R-:W-:Y:S01]  /*a10e0*/  SHF.R.S32.HI R2, RZ, 0x1f, R49 ;  /* 0x0000001fff027819 */ /* 0x008fe20000011431 */
[----:B------:R-:W-:-:S03]  /*a10f0*/  IMAD.X R53, R57, 0x1, R19, P0 ;  /* 0x0000000139357824 */ /* 0x000fc600000e0613 */
[----:B------:R0:W-:Y:S04]  /*a1100*/  STL.64 [R1+0xec8], R50 ;  /* 0x000ec83201007387 */ /* 0x0001e80000100a00 */
[----:B------:R1:W-:Y:S01]  /*a1110*/  STL.64 [R1+0xec0], R52 ;  /* 0x000ec03401007387 */ /* 0x0003e20000100a00 */
[----:B0-----:R-:W-:-:S05]  /*a1120*/  IADD3 R50, P3, PT, R49, R12, RZ ;  /* 0x0000000c31327210 */ /* 0x001fca0007f7e0ff */
[----:B------:R-:W-:Y:S01]  /*a1130*/  IMAD.X R51, R2, 0x1, R14, P3 ;  /* 0x0000000102337824 */ /* 0x000fe200018e060e */
[----:B-1----:R-:W-:-:S05]  /*a1140*/  IADD3 R52, P0, PT, R49, R13, RZ ;  /* 0x0000000d31347210 */ /* 0x002fca0007f1e0ff */
[----:B------:R-:W-:Y:S01]  /*a1150*/  IMAD.X R53, R2, 0x1, R16, P0 ;  /* 0x0000000102357824 */ /* 0x000fe200000e0610 */
[----:B------:R-:W-:Y:S02]  /*a1160*/  LOP3.LUT R55, R55, 0xffff, RZ, 0xc0, !PT ;  /* 0x0000ffff37377812 */ /* 0x000fe400078ec0ff */
[----:B--2---:R-:W-:Y:S02]  /*a1170*/  SHF.R.U32.HI R56, RZ, 0x8, R58 ;  /* 0x00000008ff387819 */ /* 0x004fe4000001163a */
[----:B------:R-:W2:Y:S04]  /*a1180*/  LDL.LU R58, [R1+0x24] ;  /* 0x00002400013a7983 */ /* 0x000ea80000300800 */
[----:B------:R0:W-:Y:S04]  /*a1190*/  STL.64 [R1+0xeb8], R50 ;  /* 0x000eb83201007387 */ /* 0x0001e80000100a00 */
[----:B------:R1:W-:Y:S01]  /*a11a0*/  STL.64 [R1+0xea0], R52 ;  /* 0x000ea03401007387 */ /* 0x0003e20000100a00 */
[----:B0-----:R-:W-:-:S05]  /*a11b0*/  IADD3 R50, P3, PT, R49, R15, RZ ;  /* 0x0000000f31327210 */ /* 0x001fca0007f7e0ff */
[C---:B------:R-:W-:Y:S01]  /*a11c0*/  IMAD.X R51, R2.reuse, 0x1, R18, P3 ;  /* 0x0000000102337824 */ /* 0x040fe200018e0612 */
[----:B-1----:R-:W-:Y:S02]  /*a11d0*/  IADD3 R52, P0, PT, R49, R17, RZ ;  /* 0x0000001131347210 */ /* 0x002fe40007f1e0ff */
[----:B----4-:R-:W-:Y:S02]  /*a11e0*/  SHF.R.S32.HI R49, RZ, 0x1f, R48 ;  /* 0x0000001fff317819 */ /* 0x010fe40000011430 */
[----:B------:R0:W-:Y:S01]  /*a11f0*/  STL.64 [R1+0xe98], R50 ;  /* 0x000e983201007387 */ /* 0x0001e20000100a00 */
[----:B------:R-:W-:Y:S01]  /*a1200*/  IMAD.X R53, R2, 0x1, R19, P0 ;  /* 0x0000000102357824 */ /* 0x000fe200000e0613 */
[----:B------:R-:W-:-:S04]  /*a1210*/  LOP3.LUT R56, R56, 0xffff, RZ, 0xc0, !PT ;  /* 0x0000ffff38387812 */ /* 0x000fc800078ec0ff */
[----:B------:R1:W-:Y:S04]  /*a1220*/  STL.64 [R1+0xe88], R52 ;  /* 0x000e883401007387 */ /* 0x0003e80000100a00 */
[----:B------:R-:W3:Y:S01]  /*a1230*/  LDL.LU R2, [R1+0x20] ;  /* 0x0000200001027983 */ /* 0x000ee20000300800 */
[----:B0-----:R-:W-:-:S05]  /*a1240*/  IADD3 R50, P3, PT, R48, R12, RZ ;  /* 0x0000000c30327210 */ /* 0x001fca0007f7e0ff */
[----:B------:R-:W-:Y:S01]  /*a1250*/  IMAD.X R51, R49, 0x1, R14, P3 ;  /* 0x0000000131337824 */ /* 0x000fe200018e060e */
[----:B-1----:R-:W-:-:S04]  /*a1260*/  IADD3 R52, P0, PT, R48, R13, RZ ;  /* 0x0000000d30347210 */ /* 0x002fc80007f1e0ff */
[----:B------:R0:W-:Y:S01]  /*a1270*/  STL.64 [R1+0xe80], R50 ;  /* 0x000e803201007387 */ /* 0x0001e20000100a00 */
[----:B------:R-:W-:Y:S01]  /*a1280*/  IMAD.X R53, R49, 0x1, R16, P0 ;  /* 0x0000000131357824 */ /* 0x000fe200000e0610 */
[----:B0-----:R-:W-:-:S05]  /*a1290*/  PRMT R51, R55, 0x3340, R56 ;  /* 0x0000334037337816 */ /* 0x001fca0000000038 */
[----:B------:R-:W-:Y:S04]  /*a12a0*/  STL [R1+0x1234], R51 ;  /* 0x0012343301007387 */ /* 0x000fe80000100800 */
[----:B------:R0:W-:Y:S04]  /*a12b0*/  STL.64 [R1+0xe68], R52 ;  /* 0x000e683401007387 */ /* 0x0001e80000100a00 */
[----:B------:R-:W4:Y:S01]  /*a12c0*/  LDL.LU R55, [R1+0x218] ;  /* 0x0002180001377983 */ /* 0x000f220000300800 */
[C---:B------:R-:W-:Y:S02]  /*a12d0*/  IADD3 R50, P3, PT, R48.reuse, R15, RZ ;  /* 0x0000000f30327210 */ /* 0x040fe40007f7e0ff */
[----:B0-----:R-:W-:-:S03]  /*a12e0*/  IADD3 R52, P0, PT, R48, R17, RZ ;  /* 0x0000001130347210 */ /* 0x001fc60007f1e0ff */
[C---:B------:R-:W-:Y:S02]  /*a12f0*/  IMAD.X R51, R49.reuse, 0x1, R18, P3 ;  /* 0x0000000131337824 */ /* 0x040fe400018e0612 */
[----:B------:R-:W-:-:S03]  /*a1300*/  IMAD.X R53, R49, 0x1, R19, P0 ;  /* 0x0000000131357824 */ /* 0x000fc600000e0613 */
[----:B------:R0:W-:Y:S04]  /*a1310*/  STL.64 [R1+0xe60], R50 ;  /* 0x000e603201007387 */ /* 0x0001e80000100a00 */
[----:B------:R1:W-:Y:S04]  /*a1320*/  STL.64 [R1+0xe40], R52 ;  /* 0x000e403401007387 */ /* 0x0003e80000100a00 */
[----:B------:R-:W2:Y:S01]  /*a1330*/  LDL.LU R49, [R1+0x1c] ;  /* 0x00001c0001317983 */ /* 0x000ea20000300800 */
[----:B------:R-:W-:Y:S02]  /*a1340*/  SHF.R.S32.HI R48, RZ, 0x1f, R54 ;  /* 0x0000001fff307819 */ /* 0x000fe40000011436 */
[----:B0-----:R-:W-:-:S02]  /*a1350*/  IADD3 R50, P3, PT, R54, R12, RZ ;  /* 0x0000000c36327210 */ /* 0x001fc40007f7e0ff */
[----:B----4-:R-:W-:Y:S02]  /*a1360*/  SHF.R.U32.HI R56, RZ, 0x8, R55 ;  /* 0x00000008ff387819 */ /* 0x010fe40000011637 */
[----:B------:R-:W4:Y:S01]  /*a1370*/  LDL.LU R55, [R1+0x21c] ;  /* 0x00021c0001377983 */ /* 0x000f220000300800 */
        /* <DEDUP_REMOVED lines=8> */
[----:B--2---:R-:W-:Y:S02]  /*a1400*/  SHF.R.S32.HI R54, RZ, 0x1f, R58 ;  /* 0x0000001fff367819 */ /* 0x004fe4000001143a */
[----:B------:R0:W-:Y:S01]  /*a1410*/  STL.64 [R1+0xe10], R50 ;  /* 0x000e103201007387 */ /* 0x0001e20000100a00 */
[----:B------:R-:W-:-:S05]  /*a1420*/  IMAD.X R53, R48, 0x1, R19, P0 ;  /* 0x0000000130357824 */ /* 0x000fca00000e0613 */
[----:B------:R1:W-:Y:S04]  /*a1430*/  STL.64 [R1+0xdf0], R52 ;  /* 0x000df03401007387 */ /* 0x0003e80000100a00 */
[----:B------:R-:W2:Y:S01]  /*a1440*/  LDL.LU R48, [R1+0x18] ;  /* 0x0000180001307983 */ /* 0x000ea20000300800 */
[----:B0-----:R-:W-:-:S05]  /*a1450*/  IADD3 R50, P3, PT, R58, R12, RZ ;  /* 0x0000000c3a327210 */ /* 0x001fca0007f7e0ff */
[----:B------:R-:W-:Y:S01]  /*a1460*/  IMAD.X R51, R54, 0x1, R14, P3 ;  /* 0x0000000136337824 */ /* 0x000fe200018e060e */
[----:B-1----:R-:W-:-:S04]  /*a1470*/  IADD3 R52, P0, PT, R58, R13, RZ ;  /* 0x0000000d3a347210 */ /* 0x002fc80007f1e0ff */
[----:B------:R0:W-:Y:S01]  /*a1480*/  STL.64 [R1+0xde8], R50 ;  /* 0x000de83201007387 */ /* 0x0001e20000100a00 */
[----:B------:R-:W-:Y:S01]  /*a1490*/  IMAD.X R53, R54, 0x1, R16, P0 ;  /* 0x0000000136357824 */ /* 0x000fe200000e0610 */
[----:B------:R-:W-:-:S04]  /*a14a0*/  LOP3.LUT R56, R56, 0xffff, RZ, 0xc0, !PT ;  /* 0x0000ffff38387812 */ /* 0x000fc800078ec0ff */
[----:B------:R1:W-:Y:S01]  /*a14b0*/  STL.64 [R1+0xdb0], R52 ;  /* 0x000db03401007387 */ /* 0x0003e20000100a00 */
[----:B0-----:R-:W-:-:S05]  /*a14c0*/  IADD3 R50, P3, PT, R58, R15, RZ ;  /* 0x0000000f3a327210 */ /* 0x001fca0007f7e0ff */
[----:B------:R-:W-:Y:S01]  /*a14d0*/  IMAD.X R51, R54, 0x1, R18, P3 ;  /* 0x0000000136337824 */ /* 0x000fe200018e0612 */
[----:B-1----:R-:W-:-:S04]  /*a14e0*/  IADD3 R52, P0, PT, R58, R17, RZ ;  /* 0x000000113a347210 */ /* 0x002fc80007f1e0ff */
[----:B------:R0:W-:Y:S01]  /*a14f0*/  STL.64 [R1+0xda8], R50 ;  /* 0x000da83201007387 */ /* 0x0001e20000100a00 */
[----:B------:R-:W-:Y:S01]  /*a1500*/  IMAD.X R53, R54, 0x1, R19, P0 ;  /* 0x0000000136357824 */ /* 0x000fe200000e0613 */
[----:B----4-:R-:W-:-:S04]  /*a1510*/  SHF.R.U32.HI R55, RZ, 0x8, R55 ;  /* 0x00000008ff377819 */ /* 0x010fc80000011637 */
[----:B------:R-:W-:-:S04]  /*a1520*/  LOP3.LUT R57, R55, 0xffff, RZ, 0xc0, !PT ;  /* 0x0000ffff37397812 */ /* 0x000fc800078ec0ff */
[----:B0-----:R-:W-:-:S05]  /*a1530*/  PRMT R51, R56, 0x3340, R57 ;  /* 0x0000334038337816 */ /* 0x001fca0000000039 */
[----:B------:R0:W-:Y:S04]  /*a1540*/  STL [R1+0x30], R51 ;  /* 0x0000303301007387 */ /* 0x0001e80000100800 */
[----:B------:R1:W-:Y:S04]  /*a1550*/  STL.64 [R1+0xd90], R52 ;  /* 0x000d903401007387 */ /* 0x0003e80000100a00 */
[----:B------:R-:W4:Y:S04]  /*a1560*/  LDL.LU R54, [R1+0x14] ;  /* 0x0000140001367983 */ /* 0x000f280000300800 */
[----:B------:R-:W1:Y:S01]  /*a1570*/  LDL.LU R58, [R1+0x220] ;  /* 0x00022000013a7983 */ /* 0x000e620000300800 */
[----:B---3--:R-:W-:-:S02]  /*a1580*/  SHF.R.S32.HI R55, RZ, 0x1f, R2 ;  /* 0x0000001fff377819 */ /* 0x008fc40000011402 */
[C---:B------:R-:W-:Y:S02]  /*a1590*/  IADD3 R50, P3, PT, R2.reuse, R12, RZ ;  /* 0x0000000c02327210 */ /* 0x040fe40007f7e0ff */
[----:B------:R-:W-:-:S03]  /*a15a0*/  IADD3 R56, P0, PT, R2, R13, RZ ;  /* 0x0000000d02387210 */ /* 0x000fc60007f1e0ff */
[C---:B0-----:R-:W-:Y:S02]  /*a15b0*/  IMAD.X R51, R55.reuse, 0x1, R14, P3 ;  /* 0x0000000137337824 */ /* 0x041fe400018e060e */
[----:B------:R-:W-:-:S03]  /*a15c0*/  IMAD.X R57, R55, 0x1, R16, P0 ;  /* 0x0000000137397824 */ /* 0x000fc600000e0610 */
[----:B------:R0:W-:Y:S04]  /*a15d0*/  STL.64 [R1+0xd88], R50 ;  /* 0x000d883201007387 */ /* 0x0001e80000100a00 */
[----:B------:R3:W-:Y:S01]  /*a15e0*/  STL.64 [R1+0xd68], R56 ;  /* 0x000d683801007387 */ /* 0x0007e20000100a00 */
[----:B-1----:R-:W-:-:S03]  /*a15f0*/  SHF.R.U32.HI R53, RZ, 0x8, R58 ;  /* 0x00000008ff357819 */ /* 0x002fc6000001163a */
[----:B------:R-:W2:Y:S01]  /*a1600*/  LDL.LU R58, [R1+0x224] ;  /* 0x00022400013a7983 */ /* 0x000ea20000300800 */
[C---:B0-----:R-:W-:Y:S02]  /*a1610*/  IADD3 R50, P3, PT, R2.reuse, R15, RZ ;  /* 0x0000000f02327210 */ /* 0x041fe40007f7e0ff */
[----:B---3--:R-:W-:-:S03]  /*a1620*/  IADD3 R56, P0, PT, R2, R17, RZ ;  /* 0x0000001102387210 */ /* 0x008fc60007f1e0ff */
        /* <DEDUP_REMOVED lines=8> */
[----:B------:R-:W-:Y:S01]  /*a16b0*/  IMAD.X R57, R2, 0x1, R16, P0 ;  /* 0x0000000102397824 */ /* 0x000fe200000e0610 */
[----:B------:R-:W-:Y:S02]  /*a16c0*/  LOP3.LUT R55, R53, 0xffff, RZ, 0xc0, !PT ;  /* 0x0000ffff35377812 */ /* 0x000fe400078ec0ff */
[----:B--2---:R-:W-:Y:S02]  /*a16d0*/  SHF.R.U32.HI R52, RZ, 0x8, R58 ;  /* 0x00000008ff347819 */ /* 0x004fe4000001163a */
[----:B------:R-:W2:Y:S04]  /*a16e0*/  LDL.LU R58, [R1+0x10] ;  /* 0x00001000013a7983 */ /* 0x000ea80000300800 */
[----:B------:R0:W-:Y:S04]  /*a16f0*/  STL.64 [R1+0xd48], R50 ;  /* 0x000d483201007387 */ /* 0x0001e80000100a00 */
[----:B------:R1:W-:Y:S01]  /*a1700*/  STL.64 [R1+0xd40], R56 ;  /* 0x000d403801007387 */ /* 0x0003e20000100a00 */
[----:B0-----:R-:W-:-:S02]  /*a1710*/  IADD3 R50, P3, PT, R49, R15, RZ ;  /* 0x0000000f31327210 */ /* 0x001fc40007f7e0ff */
[----:B-1----:R-:W-:-:S03]  /*a1720*/  IADD3 R56, P0, PT, R49, R17, RZ ;  /* 0x0000001131387210 */ /* 0x002fc60007f1e0ff */
[----:B------:R-:W-:Y:S01]  /*a1730*/  IMAD.X R51, R2, 0x1, R18, P3 ;  /* 0x0000000102337824 */ /* 0x000fe200018e0612 */
[----:B------:R-:W-:Y:S01]  /*a1740*/  LOP3.LUT R52, R52, 0xffff, RZ, 0xc0, !PT ;  /* 0x0000ffff34347812 */ /* 0x000fe200078ec0ff */
[----:B------:R-:W-:-:S03]  /*a1750*/  IMAD.X R57, R2, 0x1, R19, P0 ;  /* 0x0000000102397824 */ /* 0x000fc600000e0613 */
[----:B------:R0:W-:Y:S01]  /*a1760*/  STL.64 [R1+0xd38], R50 ;  /* 0x000d383201007387 */ /* 0x0001e20000100a00 */
[----:B------:R-:W-:-:S03]  /*a1770*/  SHF.R.S32.HI R49, RZ, 0x1f, R48 ;  /* 0x0000001fff317819 */ /* 0x000fc60000011430 */
[----:B------:R1:W-:Y:S04]  /*a1780*/  STL.64 [R1+0xd28], R56 ;  /* 0x000d283801007387 */ /* 0x0003e80000100a00 */
[----:B------:R-:W3:Y:S01]  /*a1790*/  LDL.LU R2, [R1+0xc] ;  /* 0x00000c0001027983 */ /* 0x000ee20000300800 */
[----:B0-----:R-:W-:Y:S02]  /*a17a0*/  IMAD.MOV.U32 R50, RZ, RZ, R40 ;  /* 0x000000ffff327224 */ /* 0x001fe400078e0028 */
[----:B------:R-:W-:Y:S02]  /*a17b0*/  IMAD.MOV.U32 R40, RZ, RZ, R4 ;  /* 0x000000ffff287224 */ /* 0x000fe400078e0004 */
[----:B------:R-:W-:Y:S01]  /*a17c0*/  IMAD.MOV.U32 R4, RZ, RZ, R8 ;  /* 0x000000ffff047224 */ /* 0x000fe200078e0008 */
[C---:B------:R-:W-:Y:S01]  /*a17d0*/  IADD3 R8, P3, PT, R48.reuse, R12, RZ ;  /* 0x0000000c30087210 */ /* 0x040fe20007f7e0ff */
[----:B------:R-:W-:Y:S01]  /*a17e0*/  IMAD.MOV.U32 R51, RZ, RZ, R41 ;  /* 0x000000ffff337224 */ /* 0x000fe200078e0029 */
[----:B-1----:R-:W-:Y:S01]  /*a17f0*/  IADD3 R56, P0, PT, R48, R13, RZ ;  /* 0x0000000d30387210 */ /* 0x002fe20007f1e0ff */
[----:B------:R-:W-:-:S02]  /*a1800*/  IMAD.MOV.U32 R57, RZ, RZ, R52 ;  /* 0x000000ffff397224 */ /* 0x000fc400078e0034 */
[----:B------:R-:W-:Y:S02]  /*a1810*/  IMAD.MOV.U32 R41, RZ, RZ, R61 ;  /* 0x000000ffff297224 */ /* 0x000fe400078e003d */
[----:B------:R-:W-:Y:S02]  /*a1820*/  IMAD.MOV.U32 R61, RZ, RZ, R9 ;  /* 0x000000ffff3d7224 */ /* 0x000fe400078e0009 */
[----:B------:R-:W-:Y:S01]  /*a1830*/  IMAD.X R9, R49, 0x1, R14, P3 ;  /* 0x0000000131097824 */ /* 0x000fe200018e060e */
[----:B------:R-:W-:Y:S01]  /*a1840*/  PRMT R53, R55, 0x3340, R57 ;  /* 0x0000334037357816 */ /* 0x000fe20000000039 */
[----:B------:R-:W-:-:S03]  /*a1850*/  IMAD.X R57, R49, 0x1, R16, P0 ;  /* 0x0000000131397824 */ /* 0x000fc600000e0610 */
[----:B------:R0:W-:Y:S01]  /*a1860*/  STL.64 [R1+0xd20], R8 ;  /* 0x000d200801007387 */ /* 0x0001e20000100a00 */
[----:B------:R-:W-:-:S03]  /*a1870*/  IADD3 R52, P3, PT, R48, R15, RZ ;  /* 0x0000000f30347210 */ /* 0x000fc60007f7e0ff */
[----:B0-----:R-:W2:Y:S04]  /*a1880*/  LDL.LU.64 R8, [R1+0x39d8] ;  /* 0x0039d80001087983 */ /* 0x001ea80000300a00 */
[----:B------:R-:W-:Y:S04]  /*a1890*/  STL [R1+0x24], R53 ;  /* 0x0000243501007387 */ /* 0x000fe80000100800 */
[----:B------:R0:W-:Y:S02]  /*a18a0*/  STL.64 [R1+0xcf8], R56 ;  /* 0x000cf83801007387 */ /* 0x0001e40000100a00 */
[----:B0-----:R-:W-:-:S02]  /*a18b0*/  IADD3 R56, P0, PT, R48, R17, RZ ;  /* 0x0000001130387210 */ /* 0x001fc40007f1e0ff */
[----:B------:R-:W2:Y:S01]  /*a18c0*/  LDL.LU R48, [R1+0x22c] ;  /* 0x00022c0001307983 */ /* 0x000ea20000300800 */
[C---:B------:R-:W-:Y:S01]  /*a18d0*/  IMAD.X R53, R49.reuse, 0x1, R18, P3 ;  /* 0x0000000131357824 */ /* 0x040fe200018e0612 */
[----:B----4-:R-:W-:Y:S01]  /*a18e0*/  SHF.R.S32.HI R55, RZ, 0x1f, R54 ;  /* 0x0000001fff377819 */ /* 0x010fe20000011436 */
[----:B------:R-:W-:-:S03]  /*a18f0*/  IMAD.X R57, R49, 0x1, R19, P0 ;  /* 0x0000000131397824 */ /* 0x000fc600000e0613 */
[----:B------:R0:W-:Y:S04]  /*a1900*/  STL.64 [R1+0xcf0], R52 ;  /* 0x000cf03401007387 */ /* 0x0001e80000100a00 */
[----:B------:R1:W-:Y:S04]  /*a1910*/  STL.64 [R1+0xc90], R56 ;  /* 0x000c903801007387 */ /* 0x0003e80000100a00 */
[----:B------:R-:W4:Y:S01]  /*a1920*/  LDL.LU R49, [R1+0x8] ;  /* 0x0000080001317983 */ /* 0x000f220000300800 */
[C---:B0-----:R-:W-:Y:S02]  /*a1930*/  IADD3 R52, P3, PT, R54.reuse, R12, RZ ;  /* 0x0000000c36347210 */ /* 0x041fe40007f7e0ff */
[----:B-1----:R-:W-:-:S03]  /*a1940*/  IADD3 R56, P0, PT, R54, R13, RZ ;  /* 0x0000000d36387210 */ /* 0x002fc60007f1e0ff */
[C---:B------:R-:W-:Y:S02]  /*a1950*/  IMAD.X R53, R55.reuse, 0x1, R14, P3 ;  /* 0x0000000137357824 */ /* 0x040fe400018e060e */
[----:B------:R-:W-:-:S03]  /*a1960*/  IMAD.X R57, R55, 0x1, R16, P0 ;  /* 0x0000000137397824 */ /* 0x000fc600000e0610 */
[----:B------:R0:W-:Y:S04]  /*a1970*/  STL.64 [R1+0xc88], R52 ;  /* 0x000c883401007387 */ /* 0x0001e80000100a00 */
[----:B------:R1:W-:Y:S01]  /*a1980*/  STL.64 [R1+0xc80], R56 ;  /* 0x000c803801007387 */ /* 0x0003e20000100a00 */
[----:B0-----:R-:W-:-:S05]  /*a1990*/  IADD3 R52, P3, PT, R54, R15, RZ ;  /* 0x0000000f36347210 */ /* 0x001fca0007f7e0ff */
[----:B------:R-:W-:Y:S01]  /*a19a0*/  IMAD.X R53, R55, 0x1, R18, P3 ;  /* 0x0000000137357824 */ /* 0x000fe200018e0612 */
[----:B-1----:R-:W-:-:S04]  /*a19b0*/  IADD3 R56, P0, PT, R54, R17, RZ ;  /* 0x0000001136387210 */ /* 0x002fc80007f1e0ff */
[----:B------:R0:W-:Y:S01]  /*a19c0*/  STL.64 [R1+0xc78], R52 ;  /* 0x000c783401007387 */ /* 0x0001e20000100a00 */
[----:B--2---:R-:W-:-:S04]  /*a19d0*/  SHF.R.U32.HI R48, RZ, 0x8, R48 ;  /* 0x00000008ff307819 */ /* 0x004fc80000011630 */
[----:B------:R-:W-:-:S05]  /*a19e0*/  LOP3.LUT R48, R48, 0xffff, RZ, 0xc0, !PT ;  /* 0x0000ffff30307812 */ /* 0x000fca00078ec0ff */
[----:B------:R-:W-:Y:S02]  /*a19f0*/  IMAD.MOV.U32 R57, RZ, RZ, R48 ;  /* 0x000000ffff397224 */ /* 0x000fe400078e0030 */
[----:B------:R-:W-:Y:S02]  /*a1a00*/  IMAD.MOV.U32 R48, RZ, RZ, R50 ;  /* 0x000000ffff307224 */ /* 0x000fe400078e0032 */
[----:B------:R-:W-:Y:S01]  /*a1a10*/  IMAD.MOV.U32 R50, RZ, RZ, R51 ;  /* 0x000000ffff327224 */ /* 0x000fe200078e0033 */
[----:B0-----:R-:W-:Y:S01]  /*a1a20*/  PRMT R53, R57, 0x3340, R1 ;  /* 0x0000334039357816 */ /* 0x001fe20000000001 */
[----:B------:R-:W-:Y:S02]  /*a1a30*/  IMAD.MOV.U32 R51, RZ, RZ, R40 ;  /* 0x000000ffff337224 */ /* 0x000fe400078e0028 */
[----:B------:R-:W-:Y:S02]  /*a1a40*/  IMAD.MOV.U32 R40, RZ, RZ, R41 ;  /* 0x000000ffff287224 */ /* 0x000fe400078e0029 */
[----:B------:R-:W-:-:S02]  /*a1a50*/  IMAD.MOV.U32 R41, RZ, RZ, R4 ;  /* 0x000000ffff297224 */ /* 0x000fc400078e0004 */
[----:B------:R-:W-:Y:S02]  /*a1a60*/  IMAD.X R57, R55, 0x1, R19, P0 ;  /* 0x0000000137397824 */ /* 0x000fe400000e0613 */
[----:B------:R-:W-:Y:S02]  /*a1a70*/  IMAD.MOV.U32 R4, RZ, RZ, R59 ;  /* 0x000000ffff047224 */ /* 0x000fe400078e003b */
[----:B------:R-:W-:Y:S02]  /*a1a80*/  IMAD.MOV.U32 R59, RZ, RZ, R60 ;  /* 0x000000ffff3b7224 */ /* 0x000fe400078e003c */
[----:B------:R-:W2:Y:S01]  /*a1a90*/  LDL.LU R60, [R1+0x954] ;  /* 0x00095400013c7983 */ /* 0x000ea20000300800 */
[----:B------:R-:W-:-:S03]  /*a1aa0*/  IMAD.MOV.U32 R55, RZ, RZ, R48 ;  /* 0x000000ffff377224 */ /* 0x000fc600078e0030 */
[----:B------:R-:W-:Y:S04]  /*a1ab0*/  STL [R1+0x20], R53 ;  /* 0x0000203501007387 */ /* 0x000fe80000100800 */
[----:B------:R0:W-:Y:S04]  /*a1ac0*/  STL.64 [R1+0xc60], R56 ;  /* 0x000c603801007387 */ /* 0x0001e80000100a00 */
[----:B------:R-:W2:Y:S01]  /*a1ad0*/  LDL.LU R48, [R1+0x230] ;  /* 0x0002300001307983 */ /* 0x000ea20000300800 */
[----:B------:R-:W-:Y:S02]  /*a1ae0*/  SHF.R.S32.HI R54, RZ, 0x1f, R58 ;  /* 0x0000001fff367819 */ /* 0x000fe4000001143a */
[----:B------:R-:W-:-:S02]  /*a1af0*/  IADD3 R52, P3, PT, R58, R12, RZ ;  /* 0x0000000c3a347210 */ /* 0x000fc40007f7e0ff */
[----:B0-----:R-:W-:-:S03]  /*a1b00*/  IADD3 R56, P0, PT, R58, R13, RZ ;  /* 0x0000000d3a387210 */ /* 0x001fc60007f1e0ff */
[C---:B------:R-:W-:Y:S02]  /*a1b10*/  IMAD.X R53, R54.reuse, 0x1, R14, P3 ;  /* 0x0000000136357824 */ /* 0x040fe400018e060e */
[----:B------:R-:W-:-:S03]  /*a1b20*/  IMAD.X R57, R54, 0x1, R16, P0 ;  /* 0x0000000136397824 */ /* 0x000fc600000e0610 */
[----:B------:R0:W-:Y:S04]  /*a1b30*/  STL.64 [R1+0xc58], R52 ;  /* 0x000c583401007387 */ /* 0x0001e80000100a00 */
[----:B------:R1:W-:Y:S01]  /*a1b40*/  STL.64 [R1+0xc50], R56 ;  /* 0x000c503801007387 */ /* 0x0003e20000100a00 */
[C---:B0-----:R-:W-:Y:S01]  /*a1b50*/  IADD3 R52, P3, PT, R58.reuse, R15, RZ ;  /* 0x0000000f3a347210 */ /* 0x041fe20007f7e0ff */
[----:B-1----:R-:W-:Y:S01]  /*a1b60*/  IMAD.MOV.U32 R57, RZ, RZ, R54 ;  /* 0x000000ffff397224 */ /* 0x002fe200078e0036 */
[----:B------:R-:W-:Y:S01]  /*a1b70*/  IADD3 R56, P0, PT, R58, R17, RZ ;  /* 0x000000113a387210 */ /* 0x000fe20007f1e0ff */
[----:B------:R-:W-:Y:S02]  /*a1b80*/  IMAD.MOV.U32 R58, RZ, RZ, R50 ;  /* 0x000000ffff3a7224 */ /* 0x000fe400078e0032 */
[----:B------:R-:W-:-:S02]  /*a1b90*/  IMAD.MOV.U32 R50, RZ, RZ, R51 ;  /* 0x000000ffff327224 */ /* 0x000fc400078e0033 */
[----:B------:R-:W-:Y:S02]  /*a1ba0*/  IMAD.MOV.U32 R51, RZ, RZ, R40 ;  /* 0x000000ffff337224 */ /* 0x000fe400078e0028 */
[C---:B------:R-:W-:Y:S02]  /*a1bb0*/  IMAD.X R53, R57.reuse, 0x1, R18, P3 ;  /* 0x0000000139357824 */ /* 0x040fe400018e0612 */
[----:B------:R-:W-:Y:S02]  /*a1bc0*/  IMAD.MOV.U32 R40, RZ, RZ, R41 ;  /* 0x000000ffff287224 */ /* 0x000fe400078e0029 */
[----:B------:R-:W-:Y:S02]  /*a1bd0*/  IMAD.MOV.U32 R41, RZ, RZ, R4 ;  /* 0x000000ffff297224 */ /* 0x000fe400078e0004 */
[----:B------:R-:W-:Y:S02]  /*a1be0*/  IMAD.X R57, R57, 0x1, R19, P0 ;  /* 0x0000000139397824 */ /* 0x000fe400000e0613 */
[----:B------:R-:W-:-:S02]  /*a1bf0*/  IMAD.MOV.U32 R4, RZ, RZ, R45 ;  /* 0x000000ffff047224 */ /* 0x000fc400078e002d */
[----:B------:R-:W4:Y:S01]  /*a1c00*/  LDL.LU R45, [R1+0x57c] ;  /* 0x00057c00012d7983 */ /* 0x000f220000300800 */
[----:B---3--:R-:W-:-:S03]  /*a1c10*/  SHF.R.S32.HI R54, RZ, 0x1f, R2 ;  /* 0x0000001fff367819 */ /* 0x008fc60000011402 */
[----:B------:R0:W-:Y:S04]  /*a1c20*/  STL.64 [R1+0xc48], R52 ;  /* 0x000c483401007387 */ /* 0x0001e80000100a00 */
[----:B------:R1:W-:Y:S01]  /*a1c30*/  STL.64 [R1+0xc28], R56 ;  /* 0x000c283801007387 */ /* 0x0003e20000100a00 */
[C---:B0-----:R-:W-:Y:S02]  /*a1c40*/  IADD3 R52, P3, PT, R2.reuse, R12, RZ ;  /* 0x0000000c02347210 */ /* 0x041fe40007f7e0ff */
[----:B-1----:R-:W-:-:S03]  /*a1c50*/  IADD3 R56, P0, PT, R2, R13, RZ ;  /* 0x0000000d02387210 */ /* 0x002fc60007f1e0ff */
[C---:B------:R-:W-:Y:S02]  /*a1c60*/  IMAD.X R53, R54.reuse, 0x1, R14, P3 ;  /* 0x0000000136357824 */ /* 0x040fe400018e060e */
[----:B------:R-:W-:-:S03]  /*a1c70*/  IMAD.X R57, R54, 0x1, R16, P0 ;  /* 0x0000000136397824 */ /* 0x000fc600000e0610 */
[----:B------:R0:W-:Y:S02]  /*a1c80*/  STL.64 [R1+0xc20], R52 ;  /* 0x000c203401007387 */ /* 0x0001e40000100a00 */
[----:B0-----:R-:W-:-:S05]  /*a1c90*/  IADD3 R52, P3, PT, R2, R15, RZ ;  /* 0x0000000f02347210 */ /* 0x001fca0007f7e0ff */
[----:B------:R-:W-:Y:S01]  /*a1ca0*/  IMAD.X R53, R54, 0x1, R18, P3 ;  /* 0x0000000136357824 */ /* 0x000fe200018e0612 */
[----:B--2---:R-:W-:-:S04]  /*a1cb0*/  SHF.R.U32.HI R48, RZ, 0x8, R48 ;  /* 0x00000008ff307819 */ /* 0x004fc80000011630 */
[----:B------:R-:W-:-:S04]  /*a1cc0*/  LOP3.LUT R48, R48, 0xffff, RZ, 0xc0, !PT ;  /* 0x0000ffff30307812 */ /* 0x000fc800078ec0ff */
[----:B------:R-:W-:-:S05]  /*a1cd0*/  PRMT R48, R48, 0x3340, R1 ;  /* 0x0000334030307816 */ /* 0x000fca0000000001 */
[----:B------:R-:W-:Y:S04]  /*a1ce0*/  STL [R1+0x1c], R48 ;  /* 0x00001c3001007387 */ /* 0x000fe80000100800 */
[----:B------:R0:W-:Y:S02]  /*a1cf0*/  STL.64 [R1+0xc18], R56 ;  /* 0x000c183801007387 */ /* 0x0001e40000100a00 */
[----:B0-----:R-:W-:Y:S01]  /*a1d00*/  IADD3 R56, P0, PT, R2, R17, RZ ;  /* 0x0000001102387210 */ /* 0x001fe20007f1e0ff */
[----:B------:R-:W-:Y:S02]  /*a1d10*/  IMAD.MOV.U32 R2, RZ, RZ, R50 ;  /* 0x000000ffff027224 */ /* 0x000fe400078e0032 */
[----:B------:R-:W-:Y:S02]  /*a1d20*/  IMAD.MOV.U32 R50, RZ, RZ, R51 ;  /* 0x000000ffff327224 */ /* 0x000fe400078e0033 */
[----:B------:R-:W-:-:S02]  /*a1d30*/  IMAD.MOV.U32 R51, RZ, RZ, R40 ;  /* 0x000000ffff337224 */ /* 0x000fc400078e0028 */
[----:B------:R-:W-:Y:S02]  /*a1d40*/  IMAD.MOV.U32 R40, RZ, RZ, R41 ;  /* 0x000000ffff287224 */ /* 0x000fe400078e0029 */
[----:B------:R-:W-:Y:S02]  /*a1d50*/  IMAD.X R57, R54, 0x1, R19, P0 ;  /* 0x0000000136397824 */ /* 0x000fe400000e0613 */
[----:B------:R-:W-:Y:S02]  /*a1d60*/  IMAD.MOV.U32 R41, RZ, RZ, R4 ;  /* 0x000000ffff297224 */ /* 0x000fe400078e0004 */
[----:B------:R-:W-:Y:S02]  /*a1d70*/  IMAD.MOV.U32 R4, RZ, RZ, R24 ;  /* 0x000000ffff047224 */ /* 0x000fe400078e0018 */
[----:B------:R-:W2:Y:S04]  /*a1d80*/  LDL.LU R24, [R1+0x234] ;  /* 0x0002340001187983 */ /* 0x000ea80000300800 */
[----:B------:R0:W-:Y:S04]  /*a1d90*/  STL.64 [R1+0xc10], R52 ;  /* 0x000c103401007387 */ /* 0x0001e80000100a00 */
[----:B------:R1:W-:Y:S04]  /*a1da0*/  STL.64 [R1+0xbe8], R56 ;  /* 0x000be83801007387 */ /* 0x0003e80000100a00 */
[----:B------:R-:W3:Y:S01]  /*a1db0*/  LDL.LU R54, [R1+0x238] ;  /* 0x0002380001367983 */ /* 0x000ee20000300800 */
[----:B----4-:R-:W-:-:S02]  /*a1dc0*/  SHF.R.S32.HI R48, RZ, 0x1f, R49 ;  /* 0x0000001fff307819 */ /* 0x010fc40000011431 */
[C---:B0-----:R-:W-:Y:S02]  /*a1dd0*/  IADD3 R52, P3, PT, R49.reuse, R12, RZ ;  /* 0x0000000c31347210 */ /* 0x041fe40007f7e0ff */
[----:B-1----:R-:W-:-:S03]  /*a1de0*/  IADD3 R56, P0, PT, R49, R13, RZ ;  /* 0x0000000d31387210 */ /* 0x002fc60007f1e0ff */
[C---:B------:R-:W-:Y:S02]  /*a1df0*/  IMAD.X R53, R48.reuse, 0x1, R14, P3 ;  /* 0x0000000130357824 */ /* 0x040fe400018e060e */
[----:B------:R-:W-:-:S03]  /*a1e00*/  IMAD.X R57, R48, 0x1, R16, P0 ;  /* 0x0000000130397824 */ /* 0x000fc600000e0610 */
[----:B------:R0:W-:Y:S04]  /*a1e10*/  STL.64 [R1+0xbe0], R52 ;  /* 0x000be03401007387 */ /* 0x0001e80000100a00 */
[----:B------:R1:W-:Y:S01]  /*a1e20*/  STL.64 [R1+0xbc8], R56 ;  /* 0x000bc83801007387 */ /* 0x0003e20000100a00 */
[C---:B0-----:R-:W-:Y:S02]  /*a1e30*/  IADD3 R52, P3, PT, R49.reuse, R15, RZ ;  /* 0x0000000f31347210 */ /* 0x041fe40007f7e0ff */
[----:B-1----:R-:W-:Y:S01]  /*a1e40*/  IADD3 R56, P0, PT, R49, R17, RZ ;  /* 0x0000001131387210 */ /* 0x002fe20007f1e0ff */
[----:B------:R-:W-:Y:S02]  /*a1e50*/  IMAD.MOV.U32 R57, RZ, RZ, R48 ;  /* 0x000000ffff397224 */ /* 0x000fe400078e0030 */
[----:B------:R-:W-:-:S02]  /*a1e60*/  IMAD.MOV.U32 R49, RZ, RZ, R2 ;  /* 0x000000ffff317224 */ /* 0x000fc400078e0002 */
[----:B------:R-:W-:Y:S02]  /*a1e70*/  IMAD.MOV.U32 R2, RZ, RZ, R50 ;  /* 0x000000ffff027224 */ /* 0x000fe400078e0032 */
[----:B------:R-:W-:Y:S02]  /*a1e80*/  IMAD.MOV.U32 R50, RZ, RZ, R51 ;  /* 0x000000ffff327224 */ /* 0x000fe400078e0033 */
[----:B------:R-:W-:Y:S02]  /*a1e90*/  IMAD.MOV.U32 R51, RZ, RZ, R40 ;  /* 0x000000ffff337224 */ /* 0x000fe400078e0028 */
[----:B------:R-:W-:Y:S02]  /*a1ea0*/  IMAD.X R53, R57, 0x1, R18, P3 ;  /* 0x0000000139357824 */ /* 0x000fe400018e0612 */
[----:B------:R-:W-:Y:S02]  /*a1eb0*/  IMAD.MOV.U32 R40, RZ, RZ, R41 ;  /* 0x000000ffff287224 */ /* 0x000fe400078e0029 */
[----:B------:R-:W-:-:S02]  /*a1ec0*/  IMAD.MOV.U32 R41, RZ, RZ, R4 ;  /* 0x000000ffff297224 */ /* 0x000fc400078e0004 */
[----:B------:R-:W-:Y:S02]  /*a1ed0*/  IMAD.X R57, R57, 0x1, R19, P0 ;  /* 0x0000000139397824 */ /* 0x000fe400000e0613 */
[----:B------:R-:W-:Y:S02]  /*a1ee0*/  IMAD.MOV.U32 R4, RZ, RZ, R21 ;  /* 0x000000ffff047224 */ /* 0x000fe400078e0015 */
[----:B------:R-:W4:Y:S01]  /*a1ef0*/  LDL.LU R21, [R1+0x98] ;  /* 0x0000980001157983 */ /* 0x000f220000300800 */
[----:B------:R-:W-:-:S03]  /*a1f00*/  SHF.R.S32.HI R48, RZ, 0x1f, R55 ;  /* 0x0000001fff307819 */ /* 0x000fc60000011437 */
[----:B------:R0:W-:Y:S04]  /*a1f10*/  STL.64 [R1+0xbc0], R52 ;  /* 0x000bc03401007387 */ /* 0x0001e80000100a00 */
[----:B------:R1:W-:Y:S01]  /*a1f20*/  STL.64 [R1+0xba8], R56 ;  /* 0x000ba83801007387 */ /* 0x0003e20000100a00 */
[C---:B0-----:R-:W-:Y:S02]  /*a1f30*/  IADD3 R52, P3, PT, R55.reuse, R12, RZ ;  /* 0x0000000c37347210 */ /* 0x041fe40007f7e0ff */
[----:B-1----:R-:W-:-:S03]  /*a1f40*/  IADD3 R56, P0, PT, R55, R13, RZ ;  /* 0x0000000d37387210 */ /* 0x002fc60007f1e0ff */
[C---:B------:R-:W-:Y:S02]  /*a1f50*/  IMAD.X R53, R48.reuse, 0x1, R14, P3 ;  /* 0x0000000130357824 */ /* 0x040fe400018e060e */
[----:B------:R-:W-:-:S03]  /*a1f60*/  IMAD.X R57, R48, 0x1, R16, P0 ;  /* 0x0000000130397824 */ /* 0x000fc600000e0610 */
[----:B------:R0:W-:Y:S04]  /*a1f70*/  STL.64 [R1+0xba0], R52 ;  /* 0x000ba03401007387 */ /* 0x0001e80000100a00 */
[----:B------:R1:W-:Y:S01]  /*a1f80*/  STL.64 [R1+0xb78], R56 ;  /* 0x000b783801007387 */ /* 0x0003e20000100a00 */
[C---:B0-----:R-:W-:Y:S02]  /*a1f90*/  IADD3 R52, P3, PT, R55.reuse, R15, RZ ;  /* 0x0000000f37347210 */ /* 0x041fe40007f7e0ff */
[----:B-1----:R-:W-:-:S03]  /*a1fa0*/  IADD3 R56, P0, PT, R55, R17, RZ ;  /* 0x0000001137387210 */ /* 0x002fc60007f1e0ff */
[C---:B------:R-:W-:Y:S02]  /*a1fb0*/  IMAD.X R53, R48.reuse, 0x1, R18, P3 ;  /* 0x0000000130357824 */ /* 0x040fe400018e0612 */
[----:B------:R-:W-:-:S03]  /*a1fc0*/  IMAD.X R57, R48, 0x1, R19, P0 ;  /* 0x0000000130397824 */ /* 0x000fc600000e0613 */
[----:B------:R0:W-:Y:S01]  /*a1fd0*/  STL.64 [R1+0xb70], R52 ;  /* 0x000b703401007387 */ /* 0x0001e20000100a00 */
[----:B------:R-:W-:Y:S02]  /*a1fe0*/  SHF.R.S32.HI R55, RZ, 0x1f, R58 ;  /* 0x0000001fff377819 */ /* 0x000fe4000001143a */
[----:B0-----:R-:W-:-:S05]  /*a1ff0*/  IADD3 R52, P3, PT, R58, R12, RZ ;  /* 0x0000000c3a347210 */ /* 0x001fca0007f7e0ff */
[----:B------:R-:W-:Y:S01]  /*a2000*/  IMAD.X R53, R55, 0x1, R14, P3 ;  /* 0x0000000137357824 */ /* 0x000fe200018e060e */
[----:B--2---:R-:W-:-:S04]  /*a2010*/  SHF.R.U32.HI R24, RZ, 0x8, R24 ;  /* 0x00000008ff187819 */ /* 0x004fc80000011618 */
[----:B------:R-:W-:Y:S02]  /*a2020*/  LOP3.LUT R24, R24, 0xffff, RZ, 0xc0, !PT ;  /* 0x0000ffff18187812 */ /* 0x000fe400078ec0ff */
[----:B---3--:R-:W-:-:S04]  /*a2030*/  SHF.R.U32.HI R54, RZ, 0x8, R54 ;  /* 0x00000008ff367819 */ /* 0x008fc80000011636 */
[----:B------:R-:W-:-:S04]  /*a2040*/  LOP3.LUT R54, R54, 0xffff, RZ, 0xc0, !PT ;  /* 0x0000ffff36367812 */ /* 0x000fc800078ec0ff */
[----:B------:R-:W-:-:S05]  /*a2050*/  PRMT R24, R24, 0x3340, R54 ;  /* 0x0000334018187816 */ /* 0x000fca0000000036 */
[----:B------:R-:W-:Y:S04]  /*a2060*/  STL.64 [R1+0x39b0], R24 ;  /* 0x0039b01801007387 */ /* 0x000fe80000100a00 */
[----:B------:R0:W-:Y:S02]  /*a2070*/  STL.64 [R1+0xb40], R56 ;  /* 0x000b403801007387 */ /* 0x0001e40000100a00 */
[----:B0-----:R-:W-:Y:S02]  /*a2080*/  IMAD.MOV.U32 R56, RZ, RZ, R49 ;  /* 0x000000ffff387224 */ /* 0x001fe400078e0031 */
        /* <DEDUP_REMOVED lines=19> */
[----:B------:R-:W-:Y:S01]  /*a21c0*/  IMAD.MOV.U32 R42, RZ, RZ, R37 ;  /* 0x000000ffff2a7224 */ /* 0x000fe200078e0025 */
[----:B------:R-:W2:Y:S01]  /*a21d0*/  LDL.LU R8, [R1+0x39d0] ;  /* 0x0039d00001087983 */ /* 0x000ea20000300800 */
[----:B------:R-:W-:-:S02]  /*a21e0*/  IMAD.MOV.U32 R37, RZ, RZ, R11 ;  /* 0x000000ffff257224 */ /* 0x000fc400078e000b */
[----:B------:R-:W-:Y:S01]  /*a21f0*/  IMAD.MOV.U32 R11, RZ, RZ, R0 ;  /* 0x000000ffff0b7224 */ /* 0x000fe200078e0000 */
[----:B------:R0:W-:Y:S04]  /*a2200*/  STL.64 [R1+0xb38], R52 ;  /* 0x000b383401007387 */ /* 0x0001e80000100a00 */
[----:B------:R-:W3:Y:S01]  /*a2210*/  LDL.LU R0, [R1+0x39cc] ;  /* 0x0039cc0001007983 */ /* 0x000ee20000300800 */
[----:B------:R-:W-:-:S05]  /*a2220*/  IADD3 R24, P0, PT, R58, R13, RZ ;  /* 0x0000000d3a187210 */ /* 0x000fca0007f1e0ff */
[----:B------:R-:W-:Y:S01]  /*a2230*/  IMAD.X R25, R55, 0x1, R16, P0 ;  /* 0x0000000137197824 */ /* 0x000fe200000e0610 */
[----:B0-----:R-:W-:-:S04]  /*a2240*/  IADD3 R52, P3, PT, R58, R15, RZ ;  /* 0x0000000f3a347210 */ /* 0x001fc80007f7e0ff */
[----:B------:R0:W-:Y:S01]  /*a2250*/  STL.64 [R1+0xb20], R24 ;  /* 0x000b201801007387 */ /* 0x0001e20000100a00 */
[----:B------:R-:W-:-:S05]  /*a2260*/  IMAD.X R53, R55, 0x1, R18, P3 ;  /* 0x0000000137357824 */ /* 0x000fca00018e0612 */
[----:B------:R1:W-:Y:S01]  /*a2270*/  STL.64 [R1+0xb18], R52 ;  /* 0x000b183401007387 */ /* 0x0003e20000100a00 */
[----:B0-----:R-:W-:Y:S01]  /*a2280*/  IADD3 R24, P0, PT, R58, R17, RZ ;  /* 0x000000113a187210 */ /* 0x001fe20007f1e0ff */
[----:B------:R-:W-:Y:S02]  /*a2290*/  IMAD.MOV.U32 R58, RZ, RZ, R49 ;  /* 0x000000ffff3a7224 */ /* 0x000fe400078e0031 */
[----:B------:R-:W-:Y:S02]  /*a22a0*/  IMAD.MOV.U32 R49, RZ, RZ, R2 ;  /* 0x000000ffff317224 */ /* 0x000fe400078e0002 */
[----:B------:R-:W-:Y:S02]  /*a22b0*/  IMAD.MOV.U32 R2, RZ, RZ, R50 ;  /* 0x000000ffff027224 */ /* 0x000fe400078e0032 */
[----:B------:R-:W-:Y:S02]  /*a22c0*/  IMAD.MOV.U32 R50, RZ, RZ, R51 ;  /* 0x000000ffff327224 */ /* 0x000fe400078e0033 */
[----:B------:R-:W-:-:S02]  /*a22d0*/  IMAD.MOV.U32 R51, RZ, RZ, R40 ;  /* 0x000000ffff337224 */ /* 0x000fc400078e0028 */
[----:B------:R-:W-:Y:S02]  /*a22e0*/  IMAD.X R25, R55, 0x1, R19, P0 ;  /* 0x0000000137197824 */ /* 0x000fe400000e0613 */
[----:B------:R-:W-:Y:S02]  /*a22f0*/  IMAD.MOV.U32 R40, RZ, RZ, R41 ;  /* 0x000000ffff287224 */ /* 0x000fe400078e0029 */
[----:B------:R-:W-:Y:S02]  /*a2300*/  IMAD.MOV.U32 R55, RZ, RZ, R49 ;  /* 0x000000ffff377224 */ /* 0x000fe400078e0031 */
[----:B------:R-:W-:Y:S02]  /*a2310*/  IMAD.MOV.U32 R41, RZ, RZ, R4 ;  /* 0x000000ffff297224 */ /* 0x000fe400078e0004 */
[----:B------:R-:W-:Y:S02]  /*a2320*/  IMAD.MOV.U32 R49, RZ, RZ, R2 ;  /* 0x000000ffff317224 */ /* 0x000fe400078e0002 */
[----:B------:R-:W-:-:S02]  /*a2330*/  IMAD.MOV.U32 R4, RZ, RZ, R37 ;  /* 0x000000ffff047224 */ /* 0x000fc400078e0025 */
[----:B------:R-:W-:Y:S01]  /*a2340*/  IMAD.MOV.U32 R2, RZ, RZ, R50 ;  /* 0x000000ffff027224 */ /* 0x000fe200078e0032 */
[----:B------:R-:W4:Y:S01]  /*a2350*/  LDL.LU R37, [R1+0x9c4] ;  /* 0x0009c40001257983 */ /* 0x000f220000300800 */
[----:B------:R-:W-:Y:S02]  /*a2360*/  IMAD.MOV.U32 R50, RZ, RZ, R51 ;  /* 0x000000ffff327224 */ /* 0x000fe400078e0033 */
[----:B------:R-:W-:Y:S01]  /*a2370*/  IMAD.MOV.U32 R51, RZ, RZ, R40 ;  /* 0x000000ffff337224 */ /* 0x000fe200078e0028 */
[----:B------:R0:W-:Y:S01]  /*a2380*/  STL.64 [R1+0xb08], R24 ;  /* 0x000b081801007387 */ /* 0x0001e20000100a00 */
[----:B------:R-:W-:Y:S02]  /*a2390*/  IMAD.MOV.U32 R40, RZ, RZ, R41 ;  /* 0x000000ffff287224 */ /* 0x000fe400078e0029 */
[----:B------:R-:W-:Y:S02]  /*a23a0*/  IMAD.MOV.U32 R41, RZ, RZ, R4 ;  /* 0x000000ffff297224 */ /* 0x000fe400078e0004 */
[----:B------:R-:W-:Y:S01]  /*a23b0*/  IMAD.MOV.U32 R4, RZ, RZ, R61 ;  /* 0x000000ffff047224 */ /* 0x000fe200078e003d */
[----:B---3--:R-:W-:-:S02]  /*a23c0*/  SHF.R.S32.HI R54, RZ, 0x1f, R0 ;  /* 0x0000001fff367819 */ /* 0x008fc40000011400 */
[----:B-1----:R-:W-:-:S05]  /*a23d0*/  IADD3 R52, P3, PT, R0, R12, RZ ;  /* 0x0000000c00347210 */ /* 0x002fca0007f7e0ff */
[----:B------:R-:W-:Y:S01]  /*a23e0*/  IMAD.X R53, R54, 0x1, R14, P3 ;  /* 0x0000000136357824 */ /* 0x000fe200018e060e */
[----:B0-----:R-:W-:Y:S01]  /*a23f0*/  IADD3 R24, P0, PT, R0, R13, RZ ;  /* 0x0000000d00187210 */ /* 0x001fe20007f1e0ff */
[----:B--2---:R-:W-:-:S03]  /*a2400*/  IMAD.MOV.U32 R61, RZ, RZ, R8 ;  /* 0x000000ffff3d7224 */ /* 0x004fc600078e0008 */
[----:B------:R0:W-:Y:S01]  /*a2410*/  STL.64 [R1+0xb00], R52 ;  /* 0x000b003401007387 */ /* 0x0001e20000100a00 */
[----:B------:R-:W-:-:S03]  /*a2420*/  IMAD.X R25, R54, 0x1, R16, P0 ;  /* 0x0000000136197824 */ /* 0x000fc600000e0610 */
[----:B------:R-:W2:Y:S04]  /*a2430*/  LDL.LU R8, [R1+0x39c8] ;  /* 0x0039c80001087983 */ /* 0x000ea80000300800 */
[----:B------:R1:W-:Y:S01]  /*a2440*/  STL.64 [R1+0xaf8], R24 ;  /* 0x000af81801007387 */ /* 0x0003e20000100a00 */
[C---:B0-----:R-:W-:Y:S02]  /*a2450*/  IADD3 R52, P3, PT, R0.reuse, R15, RZ ;  /* 0x0000000f00347210 */ /* 0x041fe40007f7e0ff */
[----:B-1----:R-:W-:-:S03]  /*a2460*/  IADD3 R24, P0, PT, R0, R17, RZ ;  /* 0x0000001100187210 */ /* 0x002fc60007f1e0ff */
[C---:B------:R-:W-:Y:S02]  /*a2470*/  IMAD.X R53, R54.reuse, 0x1, R18, P3 ;  /* 0x0000000136357824 */ /* 0x040fe400018e0612 */
[----:B------:R-:W-:Y:S02]  /*a2480*/  IMAD.X R25, R54, 0x1, R19, P0 ;  /* 0x0000000136197824 */ /* 0x000fe400000e0613 */
[----:B------:R-:W-:Y:S02]  /*a2490*/  IMAD.MOV.U32 R54, RZ, RZ, R49 ;  /* 0x000000ffff367224 */ /* 0x000fe400078e0031 */
[----:B------:R-:W-:Y:S02]  /*a24a0*/  IMAD.MOV.U32 R49, RZ, RZ, R2 ;  /* 0x000000ffff317224 */ /* 0x000fe400078e0002 */
[----:B------:R-:W-:Y:S02]  /*a24b0*/  IMAD.MOV.U32 R2, RZ, RZ, R50 ;  /* 0x000000ffff027224 */ /* 0x000fe400078e0032 */
[----:B------:R-:W-:-:S02]  /*a24c0*/  IMAD.MOV.U32 R50, RZ, RZ, R51 ;  /* 0x000000ffff327224 */ /* 0x000fc400078e0033 */
[----:B------:R-:W-:Y:S02]  /*a24d0*/  IMAD.MOV.U32 R51, RZ, RZ, R40 ;  /* 0x000000ffff337224 */ /* 0x000fe400078e0028 */
[----:B------:R-:W-:Y:S01]  /*a24e0*/  IMAD.MOV.U32 R40, RZ, RZ, R41 ;  /* 0x000000ffff287224 */ /* 0x000fe200078e0029 */
[----:B------:R0:W-:Y:S01]  /*a24f0*/  STL.64 [R1+0xaf0], R52 ;  /* 0x000af03401007387 */ /* 0x0001e20000100a00 */
[----:B------:R-:W-:Y:S02]  /*a2500*/  IMAD.MOV.U32 R41, RZ, RZ, R4 ;  /* 0x000000ffff297224 */ /* 0x000fe400078e0004 */
[----:B------:R-:W-:Y:S01]  /*a2510*/  IMAD.MOV.U32 R4, RZ, RZ, R59 ;  /* 0x000000ffff047224 */ /* 0x000fe200078e003b */
[----:B------:R1:W-:Y:S01]  /*a2520*/  STL.64 [R1+0xad0], R24 ;  /* 0x000ad01801007387 */ /* 0x0003e20000100a00 */
[----:B------:R-:W-:-:S03]  /*a2530*/  IMAD.MOV.U32 R59, RZ, RZ, R60 ;  /* 0x000000ffff3b7224 */ /* 0x000fc600078e003c */
[----:B------:R-:W3:Y:S01]  /*a2540*/  LDL.LU R60, [R1+0x84] ;  /* 0x00008400013c7983 */ /* 0x000ee20000300800 */
[----:B------:R-:W-:Y:S02]  /*a2550*/  SHF.R.U32.HI R48, RZ, 0x8, R48 ;  /* 0x00000008ff307819 */ /* 0x000fe40000011630 */
[----:B------:R-:W-:Y:S02]  /*a2560*/  SHF.R.U32.HI R57, RZ, 0x8, R58 ;  /* 0x00000008ff397819 */ /* 0x000fe4000001163a */
[----:B------:R-:W-:Y:S02]  /*a2570*/  LOP3.LUT R48, R48, 0xffff, RZ, 0xc0, !PT ;  /* 0x0000ffff30307812 */ /* 0x000fe400078ec0ff */
[----:B------:R-:W-:-:S04]  /*a2580*/  LOP3.LUT R57, R57, 0xffff, RZ, 0xc0, !PT ;  /* 0x0000ffff39397812 */ /* 0x000fc800078ec0ff */
[----:B------:R-:W-:Y:S01]  /*a2590*/  PRMT R58, R48, 0x3340, R57 ;  /* 0x00003340303a7816 */ /* 0x000fe20000000039 */
        /* <DEDUP_REMOVED lines=10> */
[----:B------:R-:W-:Y:S01]  /*a2640*/  IMAD.MOV.U32 R51, RZ, RZ, R40 ;  /* 0x000000ffff337224 */ /* 0x000fe200078e0028 */
[----:B--2---:R-:W-:Y:S02]  /*a2650*/  SHF.R.S32.HI R0, RZ, 0x1f, R8 ;  /* 0x0000001fff007819 */ /* 0x004fe40000011408 */
[----:B0-----:R-:W-:-:S05]  /*a2660*/  IADD3 R52, P3, PT, R8, R12, RZ ;  /* 0x0000000c08347210 */ /* 0x001fca0007f7e0ff */
        /* <DEDUP_REMOVED lines=9> */
[----:B------:R-:W-:Y:S01]  /*a2700*/  SHF.R.S32.HI R8, RZ, 0x1f, R56 ;  /* 0x0000001fff087819 */ /* 0x000fe20000011438 */
[----:B---3--:R-:W-:Y:S01]  /*a2710*/  IMAD.MOV.U32 R41, RZ, RZ, R60 ;  /* 0x000000ffff297224 */ /* 0x008fe200078e003c */
[----:B-1----:R-:W-:Y:S01]  /*a2720*/  IADD3 R52, P3, PT, R56, R12, RZ ;  /* 0x0000000c38347210 */ /* 0x002fe20007f7e0ff */
[----:B------:R-:W-:Y:S02]  /*a2730*/  IMAD.MOV.U32 R60, RZ, RZ, R34 ;  /* 0x000000ffff3c7224 */ /* 0x000fe400078e0022 */
[----:B------:R-:W-:Y:S01]  /*a2740*/  IMAD.X R25, R0, 0x1, R19, P0 ;  /* 0x0000000100197824 */ /* 0x000fe200000e0613 */
[----:B------:R-:W2:Y:S01]  /*a2750*/  LDL.LU R34, [R1+0x950] ;  /* 0x0009500001227983 */ /* 0x000ea20000300800 */
[----:B------:R-:W-:-:S02]  /*a2760*/  IMAD.X R53, R8, 0x1, R14, P3 ;  /* 0x0000000108357824 */ /* 0x000fc400018e060e */
        /* <DEDUP_REMOVED lines=8> */
[----:B0-----:R-:W-:-:S03]  /*a27f0*/  IADD3 R24, P0, PT, R56, R13, RZ ;  /* 0x0000000d38187210 */ /* 0x001fc60007f1e0ff */
[----:B------:R-:W-:Y:S02]  /*a2800*/  STL [R1+0x39c4], R57 ;  /* 0x0039c43901007387 */ /* 0x000fe40000100800 */
[----:B------:R-:W-:Y:S01]  /*a2810*/  IMAD.X R25, R8, 0x1, R16, P0 ;  /* 0x0000000108197824 */ /* 0x000fe200000e0610 */
[----:B-1----:R-:W-:-:S04]  /*a2820*/  IADD3 R52, P3, PT, R56, R15, RZ ;  /* 0x0000000f38347210 */ /* 0x002fc80007f7e0ff */
[----:B------:R0:W-:Y:S01]  /*a2830*/  STL.64 [R1+0xa18], R24 ;  /* 0x000a181801007387 */ /* 0x0001e20000100a00 */
[----:B------:R-:W-:Y:S01]  /*a2840*/  IMAD.X R53, R8, 0x1, R18, P3 ;  /* 0x0000000108357824 */ /* 0x000fe200018e0612 */
[----:B0-----:R-:W-:-:S04]  /*a2850*/  IADD3 R24, P0, PT, R56, R17, RZ ;  /* 0x0000001138187210 */ /* 0x001fc80007f1e0ff */
[----:B------:R0:W-:Y:S01]  /*a2860*/  STL.64 [R1+0xa10], R52 ;  /* 0x000a103401007387 */ /* 0x0001e20000100a00 */
[----:B------:R-:W-:Y:S01]  /*a2870*/  IMAD.X R25, R8, 0x1, R19, P0 ;  /* 0x0000000108197824 */ /* 0x000fe200000e0613 */
[----:B------:R-:W-:-:S04]  /*a2880*/  SHF.R.S32.HI R0, RZ, 0x1f, R55 ;  /* 0x0000001fff007819 */ /* 0x000fc80000011437 */
[----:B------:R1:W-:Y:S01]  /*a2890*/  STL.64 [R1+0x9e8], R24 ;  /* 0x0009e81801007387 */ /* 0x0003e20000100a00 */
[----:B0-----:R-:W-:Y:S01]  /*a28a0*/  IADD3 R52, P3, PT, R55, R12, RZ ;  /* 0x0000000c37347210 */ /* 0x001fe20007f7e0ff */
[----:B-1----:R-:W-:Y:S02]  /*a28b0*/  IMAD.MOV.U32 R25, RZ, RZ, R49 ;  /* 0x000000ffff197224 */ /* 0x002fe400078e0031 */
[----:B------:R-:W-:Y:S02]  /*a28c0*/  IMAD.MOV.U32 R49, RZ, RZ, R50 ;  /* 0x000000ffff317224 */ /* 0x000fe400078e0032 */
[----:B------:R-:W-:Y:S02]  /*a28d0*/  IMAD.MOV.U32 R50, RZ, RZ, R51 ;  /* 0x000000ffff327224 */ /* 0x000fe400078e0033 */
[----:B------:R-:W-:Y:S02]  /*a28e0*/  IMAD.MOV.U32 R51, RZ, RZ, R40 ;  /* 0x000000ffff337224 */ /* 0x000fe400078e0028 */
[----:B------:R-:W-:-:S02]  /*a28f0*/  IMAD.MOV.U32 R40, RZ, RZ, R41 ;  /* 0x000000ffff287224 */ /* 0x000fc400078e0029 */
[----:B------:R-:W-:Y:S02]  /*a2900*/  IMAD.X R53, R0, 0x1, R14, P3 ;  /* 0x0000000100357824 */ /* 0x000fe400018e060e */
[----:B------:R-:W-:Y:S02]  /*a2910*/  IMAD.MOV.U32 R41, RZ, RZ, R60 ;  /* 0x000000ffff297224 */ /* 0x000fe400078e003c */
[----:B------:R-:W-:Y:S01]  /*a2920*/  IMAD.MOV.U32 R60, RZ, RZ, R45 ;  /* 0x000000ffff3c7224 */ /* 0x000fe200078e002d */
[----:B------:R0:W-:Y:S01]  /*a2930*/  STL.64 [R1+0x9e0], R52 ;  /* 0x0009e03401007387 */ /* 0x0001e20000100a00 */
[----:B---3--:R-:W-:Y:S02]  /*a2940*/  IMAD.MOV.U32 R45, RZ, RZ, R22 ;  /* 0x000000ffff2d7224 */ /* 0x008fe400078e0016 */
[----:B------:R-:W-:Y:S02]  /*a2950*/  IMAD.MOV.U32 R22, RZ, RZ, R23 ;  /* 0x000000ffff167224 */ /* 0x000fe400078e0017 */
[----:B------:R-:W-:-:S02]  /*a2960*/  IMAD.MOV.U32 R23, RZ, RZ, R20 ;  /* 0x000000ffff177224 */ /* 0x000fc400078e0014 */
[----:B------:R-:W-:Y:S02]  /*a2970*/  IMAD.MOV.U32 R20, RZ, RZ, R6 ;  /* 0x000000ffff147224 */ /* 0x000fe400078e0006 */
[----:B------:R-:W3:Y:S01]  /*a2980*/  LDL.LU R6, [R1+0x268] ;  /* 0x0002680001067983 */ /* 0x000ee20000300800 */
[C---:B------:R-:W-:Y:S02]  /*a2990*/  IADD3 R56, P0, PT, R55.reuse, R13, RZ ;  /* 0x0000000d37387210 */ /* 0x040fe40007f1e0ff */
[----:B0-----:R-:W-:-:S03]  /*a29a0*/  IADD3 R52, P3, PT, R55, R15, RZ ;  /* 0x0000000f37347210 */ /* 0x001fc60007f7e0ff */
[C---:B------:R-:W-:Y:S02]  /*a29b0*/  IMAD.X R57, R0.reuse, 0x1, R16, P0 ;  /* 0x0000000100397824 */ /* 0x040fe400000e0610 */
[----:B------:R-:W-:-:S03]  /*a29c0*/  IMAD.X R53, R0, 0x1, R18, P3 ;  /* 0x0000000100357824 */ /* 0x000fc600018e0612 */
[----:B------:R0:W-:Y:S01]  /*a29d0*/  STL.64 [R1+0x9b8], R56 ;  /* 0x0009b83801007387 */ /* 0x0001e20000100a00 */
[----:B------:R-:W-:Y:S02]  /*a29e0*/  SHF.R.U32.HI R2, RZ, 0x8, R2 ;  /* 0x00000008ff027819 */ /* 0x000fe40000011602 */
[----:B------:R-:W-:Y:S01]  /*a29f0*/  SHF.R.S32.HI R8, RZ, 0x1f, R54 ;  /* 0x0000001fff087819 */ /* 0x000fe20000011436 */
[----:B------:R1:W-:Y:S01]  /*a2a00*/  STL.64 [R1+0x9b0], R52 ;  /* 0x0009b03401007387 */ /* 0x0003e20000100a00 */
[----:B0-----:R-:W-:Y:S01]  /*a2a10*/  IADD3 R56, P0, PT, R55, R17, RZ ;  /* 0x0000001137387210 */ /* 0x001fe20007f1e0ff */
[----:B------:R-:W-:Y:S02]  /*a2a20*/  IMAD.MOV.U32 R55, RZ, RZ, R49 ;  /* 0x000000ffff377224 */ /* 0x000fe400078e0031 */
[----:B------:R-:W-:Y:S01]  /*a2a30*/  IMAD.MOV.U32 R49, RZ, RZ, R50 ;  /* 0x000000ffff317224 */ /* 0x000fe200078e0032 */
[----:B-1----:R-:W-:Y:S01]  /*a2a40*/  IADD3 R52, P3, PT, R54, R12, RZ ;  /* 0x0000000c36347210 */ /* 0x002fe20007f7e0ff */
[----:B------:R-:W-:-:S02]  /*a2a50*/  IMAD.X R57, R0, 0x1, R19, P0 ;  /* 0x0000000100397824 */ /* 0x000fc400000e0613 */
[----:B------:R-:W-:Y:S02]  /*a2a60*/  IMAD.MOV.U32 R50, RZ, RZ, R51 ;  /* 0x000000ffff327224 */ /* 0x000fe400078e0033 */
[----:B------:R-:W-:Y:S01]  /*a2a70*/  IMAD.MOV.U32 R51, RZ, RZ, R40 ;  /* 0x000000ffff337224 */ /* 0x000fe200078e0028 */
[----:B------:R-:W-:Y:S01]  /*a2a80*/  LOP3.LUT R2, R2, 0xffff, RZ, 0xc0, !PT ;  /* 0x0000ffff02027812 */ /* 0x000fe200078ec0ff */
[----:B------:R-:W-:Y:S02]  /*a2a90*/  IMAD.MOV.U32 R40, RZ, RZ, R41 ;  /* 0x000000ffff287224 */ /* 0x000fe400078e0029 */
[----:B------:R-:W-:Y:S01]  /*a2aa0*/  IMAD.MOV.U32 R41, RZ, RZ, R60 ;  /* 0x000000ffff297224 */ /* 0x000fe200078e003c */
[----:B------:R0:W-:Y:S01]  /*a2ab0*/  STL.64 [R1+0x998], R56 ;  /* 0x0009983801007387 */ /* 0x0001e20000100a00 */
[----:B------:R-:W-:Y:S02]  /*a2ac0*/  IMAD.MOV.U32 R60, RZ, RZ, R45 ;  /* 0x000000ffff3c7224 */ /* 0x000fe400078e002d */
[----:B------:R-:W-:Y:S01]  /*a2ad0*/  IMAD.MOV.U32 R45, RZ, RZ, R22 ;  /* 0x000000ffff2d7224 */ /* 0x000fe200078e0016 */
[----:B------:R-:W-:Y:S01]  /*a2ae0*/  PRMT R2, R2, 0x3340, R1 ;  /* 0x0000334002027816 */ /* 0x000fe20000000001 */
[----:B------:R-:W-:-:S02]  /*a2af0*/  IMAD.MOV.U32 R22, RZ, RZ, R20 ;  /* 0x000000ffff167224 */ /* 0x000fc400078e0014 */
[----:B------:R-:W-:Y:S01]  /*a2b00*/  IMAD.X R53, R8, 0x1, R14, P3 ;  /* 0x0000000108357824 */ /* 0x000fe200018e060e */
[----:B0-----:R-:W-:-:S05]  /*a2b10*/  IADD3 R56, P0, PT, R54, R13, RZ ;  /* 0x0000000d36387210 */ /* 0x001fca0007f1e0ff */
[----:B------:R-:W-:Y:S02]  /*a2b20*/  IMAD.X R57, R8, 0x1, R16, P0 ;  /* 0x0000000108397824 */ /* 0x000fe400000e0610 */
[----:B---3--:R-:W-:Y:S02]  /*a2b30*/  IMAD.MOV.U32 R20, RZ, RZ, R6 ;  /* 0x000000ffff147224 */ /* 0x008fe400078e0006 */
[----:B------:R-:W-:Y:S02]  /*a2b40*/  IMAD.MOV.U32 R6, RZ, RZ, R7 ;  /* 0x000000ffff067224 */ /* 0x000fe400078e0007 */
[----:B------:R-:W-:Y:S02]  /*a2b50*/  IMAD.MOV.U32 R7, RZ, RZ, R42 ;  /* 0x000000ffff077224 */ /* 0x000fe400078e002a */
[----:B------:R-:W3:Y:S04]  /*a2b60*/  LDL.LU R42, [R1+0xb0] ;  /* 0x0000b000012a7983 */ /* 0x000ee80000300800 */
[----:B------:R0:W-:Y:S04]  /*a2b70*/  STL.64 [R1+0x990], R52 ;  /* 0x0009903401007387 */ /* 0x0001e80000100a00 */
[----:B------:R1:W-:Y:S04]  /*a2b80*/  STL.64 [R1+0x39b8], R2 ;  /* 0x0039b80201007387 */ /* 0x0003e80000100a00 */
[----:B------:R2:W-:Y:S01]  /*a2b90*/  STL.64 [R1+0x978], R56 ;  /* 0x0009783801007387 */ /* 0x0005e20000100a00 */
[----:B0-----:R-:W-:-:S02]  /*a2ba0*/  IADD3 R52, P3, PT, R54, R15, RZ ;  /* 0x0000000f36347210 */ /* 0x001fc40007f7e0ff */
[----:B-1----:R-:W-:Y:S01]  /*a2bb0*/  IADD3 R2, P0, PT, R54, R17, RZ ;  /* 0x0000001136027210 */ /* 0x002fe20007f1e0ff */
[----:B------:R-:W-:Y:S02]  /*a2bc0*/  IMAD.MOV.U32 R54, RZ, RZ, R49 ;  /* 0x000000ffff367224 */ /* 0x000fe400078e0031 */
[----:B------:R-:W-:Y:S01]  /*a2bd0*/  IMAD.MOV.U32 R49, RZ, RZ, R50 ;  /* 0x000000ffff317224 */ /* 0x000fe200078e0032 */
[----:B--2---:R-:W2:Y:S01]  /*a2be0*/  LDL.LU R57, [R1+0x39c4] ;  /* 0x0039c40001397983 */ /* 0x004ea20000300800 */
[----:B------:R-:W-:Y:S02]  /*a2bf0*/  IMAD.MOV.U32 R50, RZ, RZ, R51 ;  /* 0x000000ffff327224 */ /* 0x000fe400078e0033 */
[----:B------:R-:W-:Y:S02]  /*a2c00*/  IMAD.X R53, R8, 0x1, R18, P3 ;  /* 0x0000000108357824 */ /* 0x000fe400018e0612 */
[----:B------:R-:W-:Y:S02]  /*a2c10*/  IMAD.MOV.U32 R51, RZ, RZ, R41 ;  /* 0x000000ffff337224 */ /* 0x000fe400078e0029 */
[----:B------:R-:W-:-:S02]  /*a2c20*/  IMAD.MOV.U32 R41, RZ, RZ, R60 ;  /* 0x000000ffff297224 */ /* 0x000fc400078e003c */
[----:B------:R-:W-:Y:S02]  /*a2c30*/  IMAD.MOV.U32 R60, RZ, RZ, R45 ;  /* 0x000000ffff3c7224 */ /* 0x000fe400078e002d */
[----:B------:R-:W-:Y:S01]  /*a2c40*/  IMAD.MOV.U32 R45, RZ, RZ, R22 ;  /* 0x000000ffff2d7224 */ /* 0x000fe200078e0016 */
[----:B------:R0:W-:Y:S01]  /*a2c50*/  STL.64 [R1+0x970], R52 ;  /* 0x0009703401007387 */ /* 0x0001e20000100a00 */
[----:B------:R-:W-:Y:S02]  /*a2c60*/  IMAD.MOV.U32 R22, RZ, RZ, R20 ;  /* 0x000000ffff167224 */ /* 0x000fe400078e0014 */
[----:B------:R-:W-:Y:S02]  /*a2c70*/  IMAD.MOV.U32 R20, RZ, RZ, R6 ;  /* 0x000000ffff147224 */ /* 0x000fe400078e0006 */
[----:B------:R-:W3:Y:S01]  /*a2c80*/  LDL.LU R6, [R1+0x264] ;  /* 0x0002640001067983 */ /* 0x000ee20000300800 */
[----:B------:R-:W-:Y:S01]  /*a2c90*/  SHF.R.U32.HI R24, RZ, 0x8, R54 ;  /* 0x00000008ff187819 */ /* 0x000fe20000011636 */
[----:B------:R-:W-:-:S02]  /*a2ca0*/  IMAD.X R3, R8, 0x1, R19, P0 ;  /* 0x0000000108037824 */ /* 0x000fc400000e0613 */
[----:B------:R-:W-:Y:S02]  /*a2cb0*/  IMAD.MOV.U32 R54, RZ, RZ, R49 ;  /* 0x000000ffff367224 */ /* 0x000fe400078e0031 */
[----:B------:R-:W-:Y:S02]  /*a2cc0*/  IMAD.MOV.U32 R49, RZ, RZ, R50 ;  /* 0x000000ffff317224 */ /* 0x000fe400078e0032 */
[----:B------:R-:W-:Y:S02]  /*a2cd0*/  IMAD.MOV.U32 R50, RZ, RZ, R51 ;  /* 0x000000ffff327224 */ /* 0x000fe400078e0033 */
[----:B------:R-:W-:Y:S01]  /*a2ce0*/  IMAD.MOV.U32 R51, RZ, RZ, R22 ;  /* 0x000000ffff337224 */ /* 0x000fe200078e0016 */
[----:B------:R1:W-:Y:S01]  /*a2cf0*/  STL.64 [R1+0x928], R2 ;  /* 0x0009280201007387 */ /* 0x0003e20000100a00 */
[----:B------:R-:W-:Y:S02]  /*a2d00*/  LOP3.LUT R24, R24, 0xffff, RZ, 0xc0, !PT ;  /* 0x0000ffff18187812 */ /* 0x000fe400078ec0ff */
[----:B------:R-:W-:-:S02]  /*a2d10*/  SHF.R.S32.HI R8, RZ, 0x1f, R25 ;  /* 0x0000001fff087819 */ /* 0x000fc40000011419 */
[----:B------:R-:W-:-:S04]  /*a2d20*/  SHF.R.U32.HI R40, RZ, 0x8, R40 ;  /* 0x00000008ff287819 */ /* 0x000fc80000011628 */
[----:B------:R-:W-:Y:S02]  /*a2d30*/  LOP3.LUT R40, R40, 0xffff, RZ, 0xc0, !PT ;  /* 0x0000ffff28287812 */ /* 0x000fe400078ec0ff */
[----:B--2---:R-:W-:Y:S02]  /*a2d40*/  SHF.R.S32.HI R0, RZ, 0x1f, R57 ;  /* 0x0000001fff007819 */ /* 0x004fe40000011439 */
[C---:B0-----:R-:W-:Y:S02]  /*a2d50*/  IADD3 R52, P3, PT, R57.reuse, R12, RZ ;  /* 0x0000000c39347210 */ /* 0x041fe40007f7e0ff */
[----:B-1----:R-:W-:-:S03]  /*a2d60*/  IADD3 R2, P0, PT, R57, R13, RZ ;  /* 0x0000000d39027210 */ /* 0x002fc60007f1e0ff */
[C---:B------:R-:W-:Y:S02]  /*a2d70*/  IMAD.X R53, R0.reuse, 0x1, R14, P3 ;  /* 0x0000000100357824 */ /* 0x040fe400018e060e */
[----:B------:R-:W-:Y:S02]  /*a2d80*/  IMAD.X R3, R0, 0x1, R16, P0 ;  /* 0x0000000100037824 */ /* 0x000fe400000e0610 */
[----:B---3--:R-:W-:Y:S02]  /*a2d90*/  IMAD.MOV.U32 R22, RZ, RZ, R6 ;  /* 0x000000ffff167224 */ /* 0x008fe400078e0006 */
[----:B------:R-:W-:Y:S02]  /*a2da0*/  IMAD.MOV.U32 R6, RZ, RZ, R43 ;  /* 0x000000ffff067224 */ /* 0x000fe400078e002b */
[----:B------:R-:W-:Y:S02]  /*a2db0*/  IMAD.MOV.U32 R43, RZ, RZ, R29 ;  /* 0x000000ffff2b7224 */ /* 0x000fe400078e001d */
[----:B------:R-:W2:Y:S04]  /*a2dc0*/  LDL.LU R29, [R1+0xb8] ;  /* 0x0000b800011d7983 */ /* 0x000ea80000300800 */
[----:B------:R0:W-:Y:S04]  /*a2dd0*/  STL.64 [R1+0x920], R52 ;  /* 0x0009203401007387 */ /* 0x0001e80000100a00 */
[----:B------:R1:W-:Y:S01]  /*a2de0*/  STL.64 [R1+0x900], R2 ;  /* 0x0009000201007387 */ /* 0x0003e20000100a00 */
[----:B0-----:R-:W-:-:S05]  /*a2df0*/  IADD3 R52, P3, PT, R57, R15, RZ ;  /* 0x0000000f39347210 */ /* 0x001fca0007f7e0ff */
[----:B------:R-:W-:Y:S01]  /*a2e00*/  IMAD.X R53, R0, 0x1, R18, P3 ;  /* 0x0000000100357824 */ /* 0x000fe200018e0612 */
[----:B-1----:R-:W-:Y:S02]  /*a2e10*/  PRMT R3, R24, 0x3340, R1 ;  /* 0x0000334018037816 */ /* 0x002fe40000000001 */
[----:B------:R-:W-:Y:S02]  /*a2e20*/  IADD3 R2, P0, PT, R57, R17, RZ ;  /* 0x0000001139027210 */ /* 0x000fe40007f1e0ff */
[----:B------:R0:W-:Y:S01]  /*a2e30*/  STL.64 [R1+0x8f8], R52 ;  /* 0x0008f83401007387 */ /* 0x0001e20000100a00 */
[----:B------:R-:W-:Y:S02]  /*a2e40*/  IMAD.MOV.U32 R57, RZ, RZ, R54 ;  /* 0x000000ffff397224 */ /* 0x000fe400078e0036 */
[----:B------:R-:W-:Y:S01]  /*a2e50*/  IMAD.MOV.U32 R54, RZ, RZ, R49 ;  /* 0x000000ffff367224 */ /* 0x000fe200078e0031 */
[----:B------:R1:W-:Y:S01]  /*a2e60*/  STL [R1+0x140], R3 ;  /* 0x0001400301007387 */ /* 0x0003e20000100800 */
[----:B------:R-:W-:-:S02]  /*a2e70*/  IMAD.MOV.U32 R49, RZ, RZ, R50 ;  /* 0x000000ffff317224 */ /* 0x000fc400078e0032 */
[----:B------:R-:W-:Y:S01]  /*a2e80*/  IMAD.MOV.U32 R50, RZ, RZ, R51 ;  /* 0x000000ffff327224 */ /* 0x000fe200078e0033 */
[----:B0-----:R-:W-:Y:S01]  /*a2e90*/  IADD3 R52, P3, PT, R25, R12, RZ ;  /* 0x0000000c19347210 */ /* 0x001fe20007f7e0ff */
[----:B-1----:R-:W-:Y:S02]  /*a2ea0*/  IMAD.X R3, R0, 0x1, R19, P0 ;  /* 0x0000000100037824 */ /* 0x002fe400000e0613 */
[----:B------:R-:W-:Y:S02]  /*a2eb0*/  IMAD.MOV.U32 R51, RZ, RZ, R4 ;  /* 0x000000ffff337224 */ /* 0x000fe400078e0004 */
[----:B------:R-:W-:Y:S01]  /*a2ec0*/  IMAD.X R53, R8, 0x1, R14, P3 ;  /* 0x0000000108357824 */ /* 0x000fe200018e060e */
[----:B------:R0:W-:Y:S01]  /*a2ed0*/  STL.64 [R1+0x8e0], R2 ;  /* 0x0008e00201007387 */ /* 0x0001e20000100a00 */
[----:B------:R-:W-:Y:S02]  /*a2ee0*/  IMAD.MOV.U32 R4, RZ, RZ, R59 ;  /* 0x000000ffff047224 */ /* 0x000fe400078e003b */
[----:B------:R-:W-:-:S02]  /*a2ef0*/  IMAD.MOV.U32 R59, RZ, RZ, R9 ;  /* 0x000000ffff3b7224 */ /* 0x000fc400078e0009 */
[----:B------:R-:W3:Y:S01]  /*a2f00*/  LDL.LU R9, [R1+0x39c0] ;  /* 0x0039c00001097983 */ /* 0x000ee20000300800 */
[----:B------:R-:W-:-:S03]  /*a2f10*/  IMAD.MOV.U32 R56, RZ, RZ, R54 ;  /* 0x000000ffff387224 */ /* 0x000fc600078e0036 */
[----:B------:R1:W-:Y:S01]  /*a2f20*/  STL.64 [R1+0x8d8], R52 ;  /* 0x0008d83401007387 */ /* 0x0003e20000100a00 */
[C---:B0-----:R-:W-:Y:S01]  /*a2f30*/  IADD3 R2, P0, PT, R25.reuse, R13, RZ ;  /* 0x0000000d19027210 */ /* 0x041fe20007f1e0ff */
[----:B------:R-:W-:Y:S02]  /*a2f40*/  IMAD.MOV.U32 R54, RZ, RZ, R49 ;  /* 0x000000ffff367224 */ /* 0x000fe400078e0031 */
[----:B------:R-:W-:Y:S02]  /*a2f50*/  IMAD.MOV.U32 R49, RZ, RZ, R50 ;  /* 0x000000ffff317224 */ /* 0x000fe400078e0032 */
[----:B------:R-:W-:Y:S01]  /*a2f60*/  IMAD.MOV.U32 R50, RZ, RZ, R51 ;  /* 0x000000ffff327224 */ /* 0x000fe200078e0033 */
[----:B-1----:R-:W-:Y:S01]  /*a2f70*/  IADD3 R52, P3, PT, R25, R15, RZ ;  /* 0x0000000f19347210 */ /* 0x002fe20007f7e0ff */
[----:B------:R-:W-:Y:S02]  /*a2f80*/  IMAD.X R3, R8, 0x1, R16, P0 ;  /* 0x0000000108037824 */ /* 0x000fe400000e0610 */
[----:B------:R-:W-:-:S02]  /*a2f90*/  IMAD.MOV.U32 R51, RZ, RZ, R4 ;  /* 0x000000ffff337224 */ /* 0x000fc400078e0004 */
[----:B------:R-:W-:Y:S02]  /*a2fa0*/  IMAD.MOV.U32 R4, RZ, RZ, R59 ;  /* 0x000000ffff047224 */ /* 0x000fe400078e003b */
[----:B------:R-:W-:Y:S02]  /*a2fb0*/  IMAD.X R53, R8, 0x1, R18, P3 ;  /* 0x0000000108357824 */ /* 0x000fe400018e0612 */
[----:B------:R-:W-:Y:S02]  /*a2fc0*/  IMAD.MOV.U32 R59, RZ, RZ, R35 ;  /* 0x000000ffff3b7224 */ /* 0x000fe400078e0023 */
[----:B------:R-:W2:Y:S01]  /*a2fd0*/  LDL.LU R35, [R1+0x670] ;  /* 0x0006700001237983 */ /* 0x000ea20000300800 */
[----:B------:R-:W-:-:S03]  /*a2fe0*/  IADD3 R24, P0, PT, R25, R17, RZ ;  /* 0x0000001119187210 */ /* 0x000fc60007f1e0ff */
[----:B------:R0:W-:Y:S01]  /*a2ff0*/  STL.64 [R1+0x8c0], R2 ;  /* 0x0008c00201007387 */ /* 0x0001e20000100a00 */
[----:B------:R-:W-:Y:S01]  /*a3000*/  SHF.R.S32.HI R0, RZ, 0x1f, R55 ;  /* 0x0000001fff007819 */ /* 0x000fe20000011437 */
[----:B------:R-:W-:Y:S02]  /*a3010*/  IMAD.X R25, R8, 0x1, R19, P0 ;  /* 0x0000000108197824 */ /* 0x000fe400000e0613 */
[----:B0-----:R-:W2:Y:S04]  /*a3020*/  LDL.LU.64 R2, [R1+0x39b8] ;  /* 0x0039b80001027983 */ /* 0x001ea80000300a00 */
[----:B------:R0:W-:Y:S04]  /*a3030*/  STL.64 [R1+0x8b8], R52 ;  /* 0x0008b83401007387 */ /* 0x0001e80000100a00 */
[----:B------:R1:W-:Y:S01]  /*a3040*/  STL.64 [R1+0x8a0], R24 ;  /* 0x0008a01801007387 */ /* 0x0003e20000100a00 */
[----:B0-----:R-:W-:-:S05]  /*a3050*/  IADD3 R52, P3, PT, R55, R12, RZ ;  /* 0x0000000c37347210 */ /* 0x001fca0007f7e0ff */
        /* <DEDUP_REMOVED lines=9> */
[----:B0-----:R-:W-:Y:S02]  /*a30f0*/  IADD3 R24, P0, PT, R55, R17, RZ ;  /* 0x0000001137187210 */ /* 0x001fe40007f1e0ff */
[----:B------:R-:W-:-:S03]  /*a3100*/  SHF.R.U32.HI R56, RZ, 0x8, R56 ;  /* 0x00000008ff387819 */ /* 0x000fc60000011638 */
[----:B------:R-:W-:Y:S01]  /*a3110*/  IMAD.X R25, R0, 0x1, R19, P0 ;  /* 0x0000000100197824 */ /* 0x000fe200000e0613 */
[----:B-1----:R-:W-:Y:S01]  /*a3120*/  IADD3 R52, P3, PT, R61, R12, RZ ;  /* 0x0000000c3d347210 */ /* 0x002fe20007f7e0ff */
[----:B------:R-:W-:-:S03]  /*a3130*/  IMAD.MOV.U32 R0, RZ, RZ, R40 ;  /* 0x000000ffff007224 */ /* 0x000fc600078e0028 */
[----:B------:R0:W-:Y:S01]  /*a3140*/  STL.64 [R1+0x860], R24 ;  /* 0x0008601801007387 */ /* 0x0001e20000100a00 */
[----:B------:R-:W-:Y:S01]  /*a3150*/  IMAD.X R53, R8, 0x1, R14, P3 ;  /* 0x0000000108357824 */ /* 0x000fe200018e060e */
[----:B------:R-:W-:Y:S02]  /*a3160*/  IADD3 R40, P0, PT, R61, R13, RZ ;  /* 0x0000000d3d287210 */ /* 0x000fe40007f1e0ff */
[----:B------:R-:W-:Y:S01]  /*a3170*/  LOP3.LUT R56, R56, 0xffff, RZ, 0xc0, !PT ;  /* 0x0000ffff38387812 */ /* 0x000fe200078ec0ff */
[----:B------:R-:W-:Y:S01]  /*a3180*/  IMAD.MOV.U32 R55, RZ, RZ, R41 ;  /* 0x000000ffff377224 */ /* 0x000fe200078e0029 */
[----:B0-----:R-:W2:Y:S01]  /*a3190*/  LDL.LU.64 R24, [R1+0x39b0] ;  /* 0x0039b00001187983 */ /* 0x001ea20000300a00 */
[----:B------:R-:W-:-:S03]  /*a31a0*/  IMAD.X R41, R8, 0x1, R16, P0 ;  /* 0x0000000108297824 */ /* 0x000fc600000e0610 */
[----:B------:R0:W-:Y:S01]  /*a31b0*/  STL.64 [R1+0x858], R52 ;  /* 0x0008583401007387 */ /* 0x0001e20000100a00 */
[----:B------:R-:W-:Y:S01]  /*a31c0*/  PRMT R0, R56, 0x3340, R0 ;  /* 0x0000334038007816 */ /* 0x000fe20000000000 */
[----:B------:R-:W-:Y:S02]  /*a31d0*/  IMAD.MOV.U32 R56, RZ, RZ, R60 ;  /* 0x000000ffff387224 */ /* 0x000fe400078e003c */
[----:B------:R1:W-:Y:S01]  /*a31e0*/  STL.64 [R1+0x838], R40 ;  /* 0x0008382801007387 */ /* 0x0003e20000100a00 */
[----:B0-----:R-:W-:-:S03]  /*a31f0*/  IADD3 R52, P3, PT, R61, R15, RZ ;  /* 0x0000000f3d347210 */ /* 0x001fc60007f7e0ff */
[----:B------:R0:W-:Y:S02]  /*a3200*/  STL [R1+0x122c], R0 ;  /* 0x00122c0001007387 */ /* 0x0001e40000100800 */
[----:B------:R-:W-:Y:S02]  /*a3210*/  IMAD.X R53, R8, 0x1, R18, P3 ;  /* 0x0000000108357824 */ /* 0x000fe400018e0612 */
[----:B-1----:R-:W2:Y:S01]  /*a3220*/  LDL.LU.64 R40, [R1+0x39a8] ;  /* 0x0039a80001287983 */ /* 0x002ea20000300a00 */
[----:B------:R-:W-:-:S03]  /*a3230*/  IADD3 R60, P0, PT, R61, R17, RZ ;  /* 0x000000113d3c7210 */ /* 0x000fc60007f1e0ff */
[----:B------:R1:W-:Y:S01]  /*a3240*/  STL.64 [R1+0x830], R52 ;  /* 0x0008303401007387 */ /* 0x0003e20000100a00 */
[----:B0-----:R-:W-:Y:S01]  /*a3250*/  SHF.R.S32.HI R0, RZ, 0x1f, R57 ;  /* 0x0000001fff007819 */ /* 0x001fe20000011439 */
[----:B------:R-:W-:Y:S01]  /*a3260*/  IMAD.X R61, R8, 0x1, R19, P0 ;  /* 0x00000001083d7824 */ /* 0x000fe200000e0613 */
[----:B------:R-:W-:Y:S02]  /*a3270*/  SHF.R.U32.HI R56, RZ, 0x8, R56 ;  /* 0x00000008ff387819 */ /* 0x000fe40000011638 */
[----:B-1----:R-:W-:Y:S02]  /*a3280*/  IADD3 R52, P3, PT, R57, R12, RZ ;  /* 0x0000000c39347210 */ /* 0x002fe40007f7e0ff */
[----:B------:R0:W-:Y:S03]  /*a3290*/  STL.64 [R1+0x818], R60 ;  /* 0x0008183c01007387 */ /* 0x0001e60000100a00 */
[----:B------:R-:W-:Y:S01]  /*a32a0*/  IMAD.X R53, R0, 0x1, R14, P3 ;  /* 0x0000000100357824 */ /* 0x000fe200018e060e */
[----:B------:R-:W-:-:S04]  /*a32b0*/  LOP3.LUT R8, R56, 0xffff, RZ, 0xc0, !PT ;  /* 0x0000ffff38087812 */ /* 0x000fc800078ec0ff */
[----:B------:R1:W-:Y:S01]  /*a32c0*/  STL.64 [R1+0x810], R52 ;  /* 0x0008103401007387 */ /* 0x0003e20000100a00 */
[----:B0-----:R-:W-:-:S05]  /*a32d0*/  IADD3 R60, P0, PT, R57, R13, RZ ;  /* 0x0000000d393c7210 */ /* 0x001fca0007f1e0ff */
[C---:B------:R-:W-:Y:S01]  /*a32e0*/  IMAD.X R61, R0.reuse, 0x1, R16, P0 ;  /* 0x00000001003d7824 */ /* 0x040fe200000e0610 */
[C---:B-1----:R-:W-:Y:S02]  /*a32f0*/  IADD3 R52, P3, PT, R57.reuse, R15, RZ ;  /* 0x0000000f39347210 */ /* 0x042fe40007f7e0ff */
[----:B------:R-:W-:Y:S01]  /*a3300*/  IADD3 R56, P0, PT, R57, R17, RZ ;  /* 0x0000001139387210 */ /* 0x000fe20007f1e0ff */
[----:B------:R-:W-:Y:S02]  /*a3310*/  IMAD.MOV.U32 R57, RZ, RZ, R8 ;  /* 0x000000ffff397224 */ /* 0x000fe400078e0008 */
[----:B------:R-:W-:Y:S01]  /*a3320*/  IMAD.X R53, R0, 0x1, R18, P3 ;  /* 0x0000000100357824 */ /* 0x000fe200018e0612 */
[----:B------:R0:W-:Y:S01]  /*a3330*/  STL.64 [R1+0x7f8], R60 ;  /* 0x0007f83c01007387 */ /* 0x0001e20000100a00 */
[----:B------:R-:W-:-:S03]  /*a3340*/  SHF.R.S32.HI R8, RZ, 0x1f, R54 ;  /* 0x0000001fff087819 */ /* 0x000fc60000011436 */
[----:B0-----:R-:W2:Y:S04]  /*a3350*/  LDL.LU.64 R60, [R1+0x39a0] ;  /* 0x0039a000013c7983 */ /* 0x001ea80000300a00 */
[----:B------:R0:W-:Y:S02]  /*a3360*/  STL.64 [R1+0x7f0], R52 ;  /* 0x0007f03401007387 */ /* 0x0001e40000100a00 */
[----:B0-----:R-:W-:Y:S02]  /*a3370*/  PRMT R53, R57, 0x3340, R1 ;  /* 0x0000334039357816 */ /* 0x001fe40000000001 */
[----:B------:R-:W-:Y:S01]  /*a3380*/  IADD3 R52, P3, PT, R54, R12, RZ ;  /* 0x0000000c36347210 */ /* 0x000fe20007f7e0ff */
[----:B------:R-:W-:Y:S02]  /*a3390*/  IMAD.X R57, R0, 0x1, R19, P0 ;  /* 0x0000000100397824 */ /* 0x000fe400000e0613 */
[----:B------:R0:W-:Y:S04]  /*a33a0*/  STL [R1+0xe8], R53 ;  /* 0x0000e83501007387 */ /* 0x0001e80000100800 */
[----:B------:R1:W-:Y:S01]  /*a33b0*/  STL.64 [R1+0x7d8], R56 ;  /* 0x0007d83801007387 */ /* 0x0003e20000100a00 */
[----:B0-----:R-:W-:-:S05]  /*a33c0*/  IMAD.X R53, R8, 0x1, R14, P3 ;  /* 0x0000000108357824 */ /* 0x001fca00018e060e */
[----:B------:R0:W-:Y:S01]  /*a33d0*/  STL.64 [R1+0x7d0], R52 ;  /* 0x0007d03401007387 */ /* 0x0001e20000100a00 */
[----:B-1----:R-:W-:-:S05]  /*a33e0*/  IADD3 R56, P0, PT, R54, R13, RZ ;  /* 0x0000000d36387210 */ /* 0x002fca0007f1e0ff */
[----:B------:R-:W-:Y:S01]  /*a33f0*/  IMAD.X R57, R8, 0x1, R16, P0 ;  /* 0x0000000108397824 */ /* 0x000fe200000e0610 */
[----:B0-----:R-:W-:-:S04]  /*a3400*/  IADD3 R52, P3, PT, R54, R15, RZ ;  /* 0x0000000f36347210 */ /* 0x001fc80007f7e0ff */
[----:B------:R0:W-:Y:S01]  /*a3410*/  STL.64 [R1+0x7b8], R56 ;  /* 0x0007b83801007387 */ /* 0x0001e20000100a00 */
[----:B------:R-:W-:Y:S01]  /*a3420*/  IMAD.X R53, R8, 0x1, R18, P3 ;  /* 0x0000000108357824 */ /* 0x000fe200018e0612 */
[----:B------:R-:W-:-:S04]  /*a3430*/  SHF.R.S32.HI R0, RZ, 0x1f, R55 ;  /* 0x0000001fff007819 */ /* 0x000fc80000011437 */
[----:B------:R1:W-:Y:S01]  /*a3440*/  STL.64 [R1+0x7b0], R52 ;  /* 0x0007b03401007387 */ /* 0x0003e20000100a00 */
        /* <DEDUP_REMOVED lines=11> */
[----:B------:R-:W-:Y:S02]  /*a3500*/  SHF.R.U32.HI R22, RZ, 0x8, R22 ;  /* 0x00000008ff167819 */ /* 0x000fe40000011616 */
[----:B------:R-:W-:Y:S02]  /*a3510*/  SHF.R.U32.HI R49, RZ, 0x8, R49 ;  /* 0x00000008ff317819 */ /* 0x000fe40000011631 */
[----:B------:R1:W-:Y:S01]  /*a3520*/  STL.64 [R1+0x770], R52 ;  /* 0x0007703401007387 */ /* 0x0003e20000100a00 */
[----:B------:R-:W-:Y:S02]  /*a3530*/  SHF.R.S32.HI R8, RZ, 0x1f, R23 ;  /* 0x0000001fff087819 */ /* 0x000fe40000011417 */
[----:B0-----:R-:W-:Y:S02]  /*a3540*/  IADD3 R56, P0, PT, R55, R17, RZ ;  /* 0x0000001137387210 */ /* 0x001fe40007f1e0ff */
[----:B------:R-:W-:-:S02]  /*a3550*/  LOP3.LUT R22, R22, 0xffff, RZ, 0xc0, !PT ;  /* 0x0000ffff16167812 */ /* 0x000fc400078ec0ff */
[----:B------:R-:W-:Y:S01]  /*a3560*/  LOP3.LUT R54, R49, 0xffff, RZ, 0xc0, !PT ;  /* 0x0000ffff31367812 */ /* 0x000fe200078ec0ff */
[----:B------:R-:W-:Y:S01]  /*a3570*/  IMAD.X R57, R0, 0x1, R19, P0 ;  /* 0x0000000100397824 */ /* 0x000fe200000e0613 */
[----:B-1----:R-:W-:Y:S02]  /*a3580*/  IADD3 R52, P3, PT, R23, R12, RZ ;  /* 0x0000000c17347210 */ /* 0x002fe40007f7e0ff */
[----:B------:R-:W-:-:S03]  /*a3590*/  PRMT R0, R22, 0x3340, R54 ;  /* 0x0000334016007816 */ /* 0x000fc60000000036 */
[----:B------:R-:W-:Y:S01]  /*a35a0*/  IMAD.X R53, R8, 0x1, R14, P3 ;  /* 0x0000000108357824 */ /* 0x000fe200018e060e */
[----:B------:R0:W-:Y:S01]  /*a35b0*/  STL.64 [R1+0x768], R56 ;  /* 0x0007683801007387 */ /* 0x0001e20000100a00 */
[----:B------:R-:W-:-:S03]  /*a35c0*/  IMAD.MOV.U32 R55, RZ, RZ, R20 ;  /* 0x000000ffff377224 */ /* 0x000fc600078e0014 */
[----:B------:R-:W2:Y:S04]  /*a35d0*/  LDL.LU R49, [R1+0x270] ;  /* 0x0002700001317983 */ /* 0x000ea80000300800 */
[----:B------:R1:W-:Y:S04]  /*a35e0*/  STL.64 [R1+0x760], R52 ;  /* 0x0007603401007387 */ /* 0x0003e80000100a00 */
[----:B------:R4:W-:Y:S04]  /*a35f0*/  STL [R1+0x1224], R0 ;  /* 0x0012240001007387 */ /* 0x0009e80000100800 */
[----:B------:R-:W3:Y:S01]  /*a3600*/  LDL.LU R20, [R1+0x250] ;  /* 0x0002500001147983 */ /* 0x000ee20000300800 */
[----:B0-----:R-:W-:-:S02]  /*a3610*/  IADD3 R56, P0, PT, R23, R13, RZ ;  /* 0x0000000d17387210 */ /* 0x001fc40007f1e0ff */
[----:B-1----:R-:W-:-:S03]  /*a3620*/  IADD3 R52, P3, PT, R23, R15, RZ ;  /* 0x0000000f17347210 */ /* 0x002fc60007f7e0ff */
[C---:B------:R-:W-:Y:S02]  /*a3630*/  IMAD.X R57, R8.reuse, 0x1, R16, P0 ;  /* 0x0000000108397824 */ /* 0x040fe400000e0610 */
[----:B------:R-:W-:Y:S01]  /*a3640*/  IMAD.X R53, R8, 0x1, R18, P3 ;  /* 0x0000000108357824 */ /* 0x000fe200018e0612 */
[----:B------:R-:W-:Y:S02]  /*a3650*/  IADD3 R22, P0, PT, R23, R17, RZ ;  /* 0x0000001117167210 */ /* 0x000fe40007f1e0ff */
[----:B------:R-:W-:Y:S01]  /*a3660*/  STL.64 [R1+0x748], R56 ;  /* 0x0007483801007387 */ /* 0x000fe20000100a00 */
[----:B----4-:R-:W-:-:S03]  /*a3670*/  SHF.R.S32.HI R0, RZ, 0x1f, R21 ;  /* 0x0000001fff007819 */ /* 0x010fc60000011415 */
[----:B------:R0:W-:Y:S01]  /*a3680*/  STL.64 [R1+0x740], R52 ;  /* 0x0007403401007387 */ /* 0x0001e20000100a00 */
[----:B------:R-:W-:Y:S01]  /*a3690*/  IMAD.X R23, R8, 0x1, R19, P0 ;  /* 0x0000000108177824 */ /* 0x000fe200000e0613 */
[----:B0-----:R-:W-:-:S04]  /*a36a0*/  IADD3 R52, P3, PT, R21, R12, RZ ;  /* 0x0000000c15347210 */ /* 0x001fc80007f7e0ff */
        /* <DEDUP_REMOVED lines=8> */
[----:B------:R-:W-:Y:S02]  /*a3730*/  SHF.R.S32.HI R8, RZ, 0x1f, R55 ;  /* 0x0000001fff087819 */ /* 0x000fe40000011437 */
[----:B0-----:R-:W4:Y:S04]  /*a3740*/  LDL.LU.64 R22, [R1+0x3998] ;  /* 0x0039980001167983 */ /* 0x001f280000300a00 */
[----:B------:R0:W-:Y:S02]  /*a3750*/  STL.64 [R1+0x700], R52 ;  /* 0x0007003401007387 */ /* 0x0001e40000100a00 */
[----:B0-----:R-:W-:-:S05]  /*a3760*/  IADD3 R52, P3, PT, R55, R12, RZ ;  /* 0x0000000c37347210 */ /* 0x001fca0007f7e0ff */
[----:B------:R-:W-:Y:S01]  /*a3770*/  IMAD.X R53, R8, 0x1, R14, P3 ;  /* 0x0000000108357824 */ /* 0x000fe200018e060e */
[----:B--2---:R-:W-:Y:S01]  /*a3780*/  LOP3.LUT R56, R49, 0xffff, RZ, 0xc0, !PT ;  /* 0x0000ffff31387812 */ /* 0x004fe200078ec0ff */
[----:B------:R-:W-:Y:S02]  /*a3790*/  IMAD.MOV.U32 R49, RZ, RZ, R50 ;  /* 0x000000ffff317224 */ /* 0x000fe400078e0032 */
[----:B------:R-:W-:Y:S01]  /*a37a0*/  IMAD.MOV.U32 R50, RZ, RZ, R4 ;  /* 0x000000ffff327224 */ /* 0x000fe200078e0004 */
[----:B---3--:R-:W-:Y:S02]  /*a37b0*/  LOP3.LUT R54, R20, 0xffff, RZ, 0xc0, !PT ;  /* 0x0000ffff14367812 */ /* 0x008fe400078ec0ff */
[----:B------:R-:W-:Y:S01]  /*a37c0*/  IADD3 R20, P0, PT, R21, R17, RZ ;  /* 0x0000001115147210 */ /* 0x000fe20007f1e0ff */
[----:B------:R-:W-:-:S04]  /*a37d0*/  IMAD.MOV.U32 R4, RZ, RZ, R59 ;  /* 0x000000ffff047224 */ /* 0x000fc800078e003b */
[----:B------:R-:W-:Y:S02]  /*a37e0*/  IMAD.X R21, R0, 0x1, R19, P0 ;  /* 0x0000000100157824 */ /* 0x000fe400000e0613 */
[----:B------:R-:W-:Y:S02]  /*a37f0*/  IMAD.MOV.U32 R59, RZ, RZ, R44 ;  /* 0x000000ffff3b7224 */ /* 0x000fe400078e002c */
[----:B------:R-:W-:Y:S01]  /*a3800*/  IMAD.MOV.U32 R44, RZ, RZ, R45 ;  /* 0x000000ffff2c7224 */ /* 0x000fe200078e002d */
[----:B------:R0:W-:Y:S01]  /*a3810*/  STL.64 [R1+0x6e8], R20 ;  /* 0x0006e81401007387 */ /* 0x0001e20000100a00 */
[----:B------:R-:W-:Y:S01]  /*a3820*/  IMAD.MOV.U32 R45, RZ, RZ, R6 ;  /* 0x000000ffff2d7224 */ /* 0x000fe200078e0006 */
[--C-:B------:R-:W-:Y:S01]  /*a3830*/  SHF.R.U32.HI R6, RZ, 0x8, R56.reuse ;  /* 0x00000008ff067819 */ /* 0x100fe20000011638 */
[----:B------:R-:W-:Y:S01]  /*a3840*/  IMAD.MOV.U32 R0, RZ, RZ, R56 ;  /* 0x000000ffff007224 */ /* 0x000fe200078e0038 */
[C---:B------:R-:W-:Y:S01]  /*a3850*/  IADD3 R56, P0, PT, R55.reuse, R13, RZ ;  /* 0x0000000d37387210 */ /* 0x040fe20007f1e0ff */
[----:B0-----:R-:W2:Y:S04]  /*a3860*/  LDL.LU.64 R20, [R1+0x3990] ;  /* 0x0039900001147983 */ /* 0x001ea80000300a00 */
[----:B------:R0:W-:Y:S01]  /*a3870*/  STL.64 [R1+0x6e0], R52 ;  /* 0x0006e03401007387 */ /* 0x0001e20000100a00 */
[----:B------:R-:W-:Y:S01]  /*a3880*/  PRMT R0, R0, 0x3340, R54 ;  /* 0x0000334000007816 */ /* 0x000fe20000000036 */
[----:B------:R-:W-:Y:S01]  /*a3890*/  IMAD.X R57, R8, 0x1, R16, P0 ;  /* 0x0000000108397824 */ /* 0x000fe200000e0610 */
[----:B0-----:R-:W-:-:S03]  /*a38a0*/  IADD3 R52, P3, PT, R55, R15, RZ ;  /* 0x0000000f37347210 */ /* 0x001fc60007f7e0ff */
[----:B------:R0:W-:Y:S02]  /*a38b0*/  STL [R1+0x90], R0 ;  /* 0x0000900001007387 */ /* 0x0001e40000100800 */
[----:B------:R-:W-:Y:S02]  /*a38c0*/  IMAD.X R53, R8, 0x1, R18, P3 ;  /* 0x0000000108357824 */ /* 0x000fe400018e0612 */
[----:B------:R1:W-:Y:S04]  /*a38d0*/  STL.64 [R1+0x6c0], R56 ;  /* 0x0006c03801007387 */ /* 0x0003e80000100a00 */
[----:B------:R3:W-:Y:S01]  /*a38e0*/  STL.64 [R1+0x6b8], R52 ;  /* 0x0006b83401007387 */ /* 0x0007e20000100a00 */
[----:B0-----:R-:W-:Y:S02]  /*a38f0*/  SHF.R.S32.HI R0, RZ, 0x1f, R7 ;  /* 0x0000001fff007819 */ /* 0x001fe40000011407 */
[----:B-1----:R-:W-:-:S02]  /*a3900*/  IADD3 R56, P0, PT, R55, R17, RZ ;  /* 0x0000001137387210 */ /* 0x002fc40007f1e0ff */
[----:B---3--:R-:W-:-:S03]  /*a3910*/  IADD3 R52, P3, PT, R7, R12, RZ ;  /* 0x0000000c07347210 */ /* 0x008fc60007f7e0ff */
[----:B------:R-:W-:Y:S02]  /*a3920*/  IMAD.X R57, R8, 0x1, R19, P0 ;  /* 0x0000000108397824 */ /* 0x000fe400000e0613 */
        /* <DEDUP_REMOVED lines=8> */
[----:B------:R-:W-:-:S03]  /*a39b0*/  SHF.R.U32.HI R55, RZ, 0x8, R54 ;  /* 0x00000008ff377819 */ /* 0x000fc60000011636 */
[----:B------:R1:W-:Y:S04]  /*a39c0*/  STL.64 [R1+0x660], R52 ;  /* 0x0006603401007387 */ /* 0x0003e80000100a00 */
[----:B0-----:R-:W3:Y:S01]  /*a39d0*/  LDL.LU R57, [R1+0x27c] ;  /* 0x00027c0001397983 */ /* 0x001ee20000300800 */
[----:B------:R-:W-:Y:S01]  /*a39e0*/  LOP3.LUT R56, R55, 0xffff, RZ, 0xc0, !PT ;  /* 0x0000ffff37387812 */ /* 0x000fe200078ec0ff */
[----:B------:R-:W-:Y:S02]  /*a39f0*/  IMAD.MOV.U32 R55, RZ, RZ, R33 ;  /* 0x000000ffff377224 */ /* 0x000fe400078e0021 */
[----:B------:R-:W-:Y:S02]  /*a3a00*/  IMAD.MOV.U32 R33, RZ, RZ, R10 ;  /* 0x000000ffff217224 */ /* 0x000fe400078e000a */
[----:B------:R-:W2:Y:S01]  /*a3a10*/  LDL.LU R10, [R1+0x260] ;  /* 0x00026000010a7983 */ /* 0x000ea20000300800 */
[----:B------:R-:W-:Y:S01]  /*a3a20*/  IMAD.MOV.U32 R54, RZ, RZ, R42 ;  /* 0x000000ffff367224 */ /* 0x000fe200078e002a */
[----:B------:R-:W-:-:S02]  /*a3a30*/  LOP3.LUT R42, R6, 0xffff, RZ, 0xc0, !PT ;  /* 0x0000ffff062a7812 */ /* 0x000fc400078ec0ff */
[----:B------:R-:W-:Y:S02]  /*a3a40*/  IADD3 R6, P0, PT, R7, R17, RZ ;  /* 0x0000001107067210 */ /* 0x000fe40007f1e0ff */
[----:B------:R-:W-:Y:S02]  /*a3a50*/  SHF.R.S32.HI R8, RZ, 0x1f, R43 ;  /* 0x0000001fff087819 */ /* 0x000fe4000001142b */
[----:B-1----:R-:W-:Y:S01]  /*a3a60*/  IADD3 R52, P3, PT, R43, R12, RZ ;  /* 0x0000000c2b347210 */ /* 0x002fe20007f7e0ff */
[----:B------:R-:W-:-:S04]  /*a3a70*/  IMAD.X R7, R0, 0x1, R19, P0 ;  /* 0x0000000100077824 */ /* 0x000fc800000e0613 */
[----:B------:R-:W-:Y:S01]  /*a3a80*/  IMAD.X R53, R8, 0x1, R14, P3 ;  /* 0x0000000108357824 */ /* 0x000fe200018e060e */
[----:B------:R0:W-:Y:S01]  /*a3a90*/  STL.64 [R1+0x648], R6 ;  /* 0x0006480601007387 */ /* 0x0001e20000100a00 */
[----:B------:R-:W-:-:S03]  /*a3aa0*/  PRMT R0, R42, 0x3340, R56 ;  /* 0x000033402a007816 */ /* 0x000fc60000000038 */
[----:B------:R1:W-:Y:S01]  /*a3ab0*/  STL.64 [R1+0x640], R52 ;  /* 0x0006403401007387 */ /* 0x0003e20000100a00 */
[C---:B0-----:R-:W-:Y:S02]  /*a3ac0*/  IADD3 R6, P0, PT, R43.reuse, R13, RZ ;  /* 0x0000000d2b067210 */ /* 0x041fe40007f1e0ff */
[----:B-1----:R-:W-:-:S03]  /*a3ad0*/  IADD3 R52, P3, PT, R43, R15, RZ ;  /* 0x0000000f2b347210 */ /* 0x002fc60007f7e0ff */
[C---:B------:R-:W-:Y:S01]  /*a3ae0*/  IMAD.X R7, R8.reuse, 0x1, R16, P0 ;  /* 0x0000000108077824 */ /* 0x040fe200000e0610 */
[----:B------:R0:W-:Y:S01]  /*a3af0*/  STL [R1+0x1230], R0 ;  /* 0x0012300001007387 */ /* 0x0001e20000100800 */
[----:B------:R-:W-:-:S03]  /*a3b00*/  IMAD.X R53, R8, 0x1, R18, P3 ;  /* 0x0000000108357824 */ /* 0x000fc600018e0612 */
[----:B------:R1:W-:Y:S01]  /*a3b10*/  STL.64 [R1+0x628], R6 ;  /* 0x0006280601007387 */ /* 0x0003e20000100a00 */
[----:B------:R-:W-:Y:S02]  /*a3b20*/  IADD3 R42, P0, PT, R43, R17, RZ ;  /* 0x000000112b2a7210 */ /* 0x000fe40007f1e0ff */
[----:B0-----:R-:W-:-:S03]  /*a3b30*/  SHF.R.S32.HI R0, RZ, 0x1f, R28 ;  /* 0x0000001fff007819 */ /* 0x001fc6000001141c */
[----:B------:R-:W-:Y:S01]  /*a3b40*/  IMAD.X R43, R8, 0x1, R19, P0 ;  /* 0x00000001082b7824 */ /* 0x000fe200000e0613 */
[----:B-1----:R-:W4:Y:S04]  /*a3b50*/  LDL.LU.64 R6, [R1+0x3988] ;  /* 0x0039880001067983 */ /* 0x002f280000300a00 */
        /* <DEDUP_REMOVED lines=16> */
[----:B------:R-:W-:-:S03]  /*a3c60*/  IMAD.X R53, R8, 0x1, R14, P3 ;  /* 0x0000000108357824 */ /* 0x000fc600018e060e */
[----:B0-----:R-:W4:Y:S04]  /*a3c70*/  LDL.LU.64 R42, [R1+0x3980] ;  /* 0x00398000012a7983 */ /* 0x001f280000300a00 */
[----:B------:R0:W-:Y:S02]  /*a3c80*/  STL.64 [R1+0x5c0], R52 ;  /* 0x0005c03401007387 */ /* 0x0001e40000100a00 */
[----:B0-----:R-:W-:-:S05]  /*a3c90*/  IADD3 R52, P3, PT, R54, R15, RZ ;  /* 0x0000000f36347210 */ /* 0x001fca0007f7e0ff */
[----:B------:R-:W-:Y:S01]  /*a3ca0*/  IMAD.X R53, R8, 0x1, R18, P3 ;  /* 0x0000000108357824 */ /* 0x000fe200018e0612 */
[----:B---3--:R-:W-:-:S04]  /*a3cb0*/  LOP3.LUT R56, R57, 0xffff, RZ, 0xc0, !PT ;  /* 0x0000ffff39387812 */ /* 0x008fc800078ec0ff */
[--C-:B------:R-:W-:Y:S01]  /*a3cc0*/  SHF.R.U32.HI R28, RZ, 0x8, R56.reuse ;  /* 0x00000008ff1c7819 */ /* 0x100fe20000011638 */
[----:B------:R-:W-:Y:S01]  /*a3cd0*/  IMAD.MOV.U32 R0, RZ, RZ, R56 ;  /* 0x000000ffff007224 */ /* 0x000fe200078e0038 */
[----:B--2---:R-:W-:Y:S02]  /*a3ce0*/  LOP3.LUT R10, R10, 0xffff, RZ, 0xc0, !PT ;  /* 0x0000ffff0a0a7812 */ /* 0x004fe400078ec0ff */
[----:B------:R-:W-:Y:S02]  /*a3cf0*/  IADD3 R56, P0, PT, R54, R13, RZ ;  /* 0x0000000d36387210 */ /* 0x000fe40007f1e0ff */
[----:B------:R-:W-:-:S03]  /*a3d00*/  PRMT R0, R0, 0x3340, R10 ;  /* 0x0000334000007816 */ /* 0x000fc6000000000a */
[----:B------:R-:W-:Y:S02]  /*a3d10*/  IMAD.X R57, R8, 0x1, R16, P0 ;  /* 0x0000000108397824 */ /* 0x000fe400000e0610 */
[----:B------:R0:W-:Y:S04]  /*a3d20*/  STL [R1+0x78], R0 ;  /* 0x0000780001007387 */ /* 0x0001e80000100800 */
[----:B------:R1:W-:Y:S04]  /*a3d30*/  STL.64 [R1+0x5b0], R56 ;  /* 0x0005b03801007387 */ /* 0x0003e80000100a00 */
[----:B------:R2:W-:Y:S01]  /*a3d40*/  STL.64 [R1+0x5a8], R52 ;  /* 0x0005a83401007387 */ /* 0x0005e20000100a00 */
[----:B0-----:R-:W-:-:S02]  /*a3d50*/  SHF.R.S32.HI R0, RZ, 0x1f, R55 ;  /* 0x0000001fff007819 */ /* 0x001fc40000011437 */
[----:B-1----:R-:W-:Y:S02]  /*a3d60*/  IADD3 R56, P0, PT, R54, R17, RZ ;  /* 0x0000001136387210 */ /* 0x002fe40007f1e0ff */
[----:B--2---:R-:W-:-:S03]  /*a3d70*/  IADD3 R52, P3, PT, R55, R12, RZ ;  /* 0x0000000c37347210 */ /* 0x004fc60007f7e0ff */
[----:B------:R-:W-:Y:S02]  /*a3d80*/  IMAD.X R57, R8, 0x1, R19, P0 ;  /* 0x0000000108397824 */ /* 0x000fe400000e0613 */
[----:B------:R-:W-:-:S03]  /*a3d90*/  IMAD.X R53, R0, 0x1, R14, P3 ;  /* 0x0000000100357824 */ /* 0x000fc600018e060e */
[----:B------:R0:W-:Y:S04]  /*a3da0*/  STL.64 [R1+0x590], R56 ;  /* 0x0005903801007387 */ /* 0x0001e80000100a00 */
[----:B------:R1:W-:Y:S01]  /*a3db0*/  STL.64 [R1+0x588], R52 ;  /* 0x0005883401007387 */ /* 0x0003e20000100a00 */
[C---:B0-----:R-:W-:Y:S02]  /*a3dc0*/  IADD3 R56, P0, PT, R55.reuse, R13, RZ ;  /* 0x0000000d37387210 */ /* 0x041fe40007f1e0ff */
[----:B-1----:R-:W-:-:S03]  /*a3dd0*/  IADD3 R52, P3, PT, R55, R15, RZ ;  /* 0x0000000f37347210 */ /* 0x002fc60007f7e0ff */
[C---:B------:R-:W-:Y:S01]  /*a3de0*/  IMAD.X R57, R0.reuse, 0x1, R16, P0 ;  /* 0x0000000100397824 */ /* 0x040fe200000e0610 */
[----:B------:R-:W-:Y:S01]  /*a3df0*/  SHF.R.U32.HI R10, RZ, 0x8, R10 ;  /* 0x00000008ff0a7819 */ /* 0x000fe2000001160a */
[----:B------:R-:W-:-:S03]  /*a3e00*/  IMAD.X R53, R0, 0x1, R18, P3 ;  /* 0x0000000100357824 */ /* 0x000fc600018e0612 */
[----:B------:R0:W-:Y:S01]  /*a3e10*/  STL.64 [R1+0x570], R56 ;  /* 0x0005703801007387 */ /* 0x0001e20000100a00 */
[----:B------:R-:W-:Y:S02]  /*a3e20*/  LOP3.LUT R54, R10, 0xffff, RZ, 0xc0, !PT ;  /* 0x0000ffff0a367812 */ /* 0x000fe400078ec0ff */
[----:B0-----:R-:W-:Y:S02]  /*a3e30*/  IADD3 R56, P0, PT, R55, R17, RZ ;  /* 0x0000001137387210 */ /* 0x001fe40007f1e0ff */
[----:B------:R-:W2:Y:S04]  /*a3e40*/  LDL.LU R55, [R1+0x284] ;  /* 0x0002840001377983 */ /* 0x000ea80000300800 */
[----:B------:R0:W-:Y:S04]  /*a3e50*/  STL.64 [R1+0x568], R52 ;  /* 0x0005683401007387 */ /* 0x0001e80000100a00 */
[----:B------:R-:W3:Y:S01]  /*a3e60*/  LDL.LU R10, [R1+0x26c] ;  /* 0x00026c00010a7983 */ /* 0x000ee20000300800 */
[----:B------:R-:W-:Y:S01]  /*a3e70*/  SHF.R.S32.HI R8, RZ, 0x1f, R29 ;  /* 0x0000001fff087819 */ /* 0x000fe2000001141d */
[----:B------:R-:W-:Y:S01]  /*a3e80*/  IMAD.X R57, R0, 0x1, R19, P0 ;  /* 0x0000000100397824 */ /* 0x000fe200000e0613 */
[----:B0-----:R-:W-:-:S04]  /*a3e90*/  IADD3 R52, P3, PT, R29, R12, RZ ;  /* 0x0000000c1d347210 */ /* 0x001fc80007f7e0ff */
[----:B------:R0:W-:Y:S01]  /*a3ea0*/  STL.64 [R1+0x550], R56 ;  /* 0x0005503801007387 */ /* 0x0001e20000100a00 */
[----:B------:R-:W-:Y:S01]  /*a3eb0*/  IMAD.X R53, R8, 0x1, R14, P3 ;  /* 0x0000000108357824 */ /* 0x000fe200018e060e */
[----:B------:R-:W-:-:S04]  /*a3ec0*/  LOP3.LUT R28, R28, 0xffff, RZ, 0xc0, !PT ;  /* 0x0000ffff1c1c7812 */ /* 0x000fc800078ec0ff */
[----:B------:R1:W-:Y:S01]  /*a3ed0*/  STL.64 [R1+0x548], R52 ;  /* 0x0005483401007387 */ /* 0x0003e20000100a00 */
[----:B0-----:R-:W-:Y:S02]  /*a3ee0*/  IADD3 R56, P0, PT, R29, R13, RZ ;  /* 0x0000000d1d387210 */ /* 0x001fe40007f1e0ff */
[----:B------:R-:W-:-:S03]  /*a3ef0*/  PRMT R0, R28, 0x3340, R54 ;  /* 0x000033401c007816 */ /* 0x000fc60000000036 */
[----:B------:R-:W-:Y:S01]  /*a3f00*/  IMAD.X R57, R8, 0x1, R16, P0 ;  /* 0x0000000108397824 */ /* 0x000fe200000e0610 */
[C---:B-1----:R-:W-:Y:S02]  /*a3f10*/  IADD3 R52, P3, PT, R29.reuse, R15, RZ ;  /* 0x0000000f1d347210 */ /* 0x042fe40007f7e0ff */
[----:B------:R-:W-:-:S03]  /*a3f20*/  IADD3 R28, P0, PT, R29, R17, RZ ;  /* 0x000000111d1c7210 */ /* 0x000fc60007f1e0ff */
[C---:B------:R-:W-:Y:S01]  /*a3f30*/  IMAD.X R53, R8.reuse, 0x1, R18, P3 ;  /* 0x0000000108357824 */ /* 0x040fe200018e0612 */
[----:B------:R0:W-:Y:S01]  /*a3f40*/  STL [R1+0x1228], R0 ;  /* 0x0012280001007387 */ /* 0x0001e20000100800 */
[----:B------:R-:W-:-:S03]  /*a3f50*/  IMAD.X R29, R8, 0x1, R19, P0 ;  /* 0x00000001081d7824 */ /* 0x000fc600000e0613 */
[----:B------:R-:W-:Y:S04]  /*a3f60*/  STL.64 [R1+0x530], R56 ;  /* 0x0005303801007387 */ /* 0x000fe80000100a00 */
[----:B------:R1:W-:Y:S01]  /*a3f70*/  STL.64 [R1+0x528], R52 ;  /* 0x0005283401007387 */ /* 0x0003e20000100a00 */
[----:B0-----:R-:W-:-:S03]  /*a3f80*/  SHF.R.S32.HI R0, RZ, 0x1f, R11 ;  /* 0x0000001fff007819 */ /* 0x001fc6000001140b */
[----:B------:R0:W-:Y:S01]  /*a3f90*/  STL.64 [R1+0x508], R28 ;  /* 0x0005081c01007387 */ /* 0x0001e20000100a00 */
[C---:B-1----:R-:W-:Y:S02]  /*a3fa0*/  IADD3 R52, P3, PT, R11.reuse, R12, RZ ;  /* 0x0000000c0b347210 */ /* 0x042fe40007f7e0ff */
[----:B0-----:R-:W-:-:S03]  /*a3fb0*/  IADD3 R28, P0, PT, R11, R13, RZ ;  /* 0x0000000d0b1c7210 */ /* 0x001fc60007f1e0ff */
[C---:B------:R-:W-:Y:S02]  /*a3fc0*/  IMAD.X R53, R0.reuse, 0x1, R14, P3 ;  /* 0x0000000100357824 */ /* 0x040fe400018e060e */
[----:B------:R-:W-:-:S03]  /*a3fd0*/  IMAD.X R29, R0, 0x1, R16, P0 ;  /* 0x00000001001d7824 */ /* 0x000fc600000e0610 */
[----:B------:R0:W-:Y:S04]  /*a3fe0*/  STL.64 [R1+0x500], R52 ;  /* 0x0005003401007387 */ /* 0x0001e80000100a00 */
[----:B------:R1:W-:Y:S01]  /*a3ff0*/  STL.64 [R1+0x4e8], R28 ;  /* 0x0004e81c01007387 */ /* 0x0003e20000100a00 */
[----:B0-----:R-:W-:-:S03]  /*a4000*/  IADD3 R52, P3, PT, R11, R15, RZ ;  /* 0x0000000f0b347210 */ /* 0x001fc60007f7e0ff */
[----:B-1----:R-:W4:Y:S02]  /*a4010*/  LDL.LU.64 R28, [R1+0x3978] ;  /* 0x00397800011c7983 */ /* 0x002f240000300a00 */
[----:B------:R-:W-:-:S05]  /*a4020*/  IMAD.X R53, R0, 0x1, R18, P3 ;  /* 0x0000000100357824 */ /* 0x000fca00018e0612 */
[----:B------:R-:W-:Y:S01]  /*a4030*/  STL.64 [R1+0x4e0], R52 ;  /* 0x0004e03401007387 */ /* 0x000fe20000100a00 */
[----:B---3--:R-:W-:Y:S02]  /*a4040*/  LOP3.LUT R57, R10, 0xffff, RZ, 0xc0, !PT ;  /* 0x0000ffff0a397812 */ /* 0x008fe400078ec0ff */
[----:B------:R-:W-:-:S05]  /*a4050*/  IADD3 R10, P0, PT, R11, R17, RZ ;  /* 0x000000110b0a7210 */ /* 0x000fca0007f1e0ff */
[----:B------:R-:W-:-:S05]  /*a4060*/  IMAD.X R11, R0, 0x1, R19, P0 ;  /* 0x00000001000b7824 */ /* 0x000fca00000e0613 */
[----:B------:R0:W-:Y:S04]  /*a4070*/  STL.64 [R1+0x4c8], R10 ;  /* 0x0004c80a01007387 */ /* 0x0001e80000100a00 */
[----:B0-----:R-:W3:Y:S01]  /*a4080*/  LDL.LU.64 R10, [R1+0x3970] ;  /* 0x00397000010a7983 */ /* 0x001ee20000300a00 */
[----:B--2---:R-:W-:Y:S02]  /*a4090*/  LOP3.LUT R54, R55, 0xffff, RZ, 0xc0, !PT ;  /* 0x0000ffff37367812 */ /* 0x004fe400078ec0ff */
[----:B------:R-:W-:Y:S02]  /*a40a0*/  SHF.R.S32.HI R8, RZ, 0x1f, R9 ;  /* 0x0000001fff087819 */ /* 0x000fe40000011409 */
[----:B------:R-:W-:Y:S01]  /*a40b0*/  IADD3 R52, P3, PT, R9, R12, RZ ;  /* 0x0000000c09347210 */ /* 0x000fe20007f7e0ff */
[--C-:B------:R-:W-:Y:S01]  /*a40c0*/  IMAD.MOV.U32 R0, RZ, RZ, R54.reuse ;  /* 0x000000ffff007224 */ /* 0x100fe200078e0036 */
[----:B------:R-:W-:-:S02]  /*a40d0*/  SHF.R.U32.HI R56, RZ, 0x8, R54 ;  /* 0x00000008ff387819 */ /* 0x000fc40000011636 */
[----:B------:R-:W-:Y:S01]  /*a40e0*/  IADD3 R54, P0, PT, R9, R13, RZ ;  /* 0x0000000d09367210 */ /* 0x000fe20007f1e0ff */
[----:B------:R-:W-:-:S04]  /*a40f0*/  IMAD.X R53, R8, 0x1, R14, P3 ;  /* 0x0000000108357824 */ /* 0x000fc800018e060e */
[----:B------:R-:W-:Y:S01]  /*a4100*/  IMAD.X R55, R8, 0x1, R16, P0 ;  /* 0x0000000108377824 */ /* 0x000fe200000e0610 */
[----:B------:R0:W-:Y:S04]  /*a4110*/  STL.64 [R1+0x4c0], R52 ;  /* 0x0004c03401007387 */ /* 0x0001e80000100a00 */
[----:B------:R1:W-:Y:S01]  /*a4120*/  STL.64 [R1+0x4a8], R54 ;  /* 0x0004a83601007387 */ /* 0x0003e20000100a00 */
[----:B------:R-:W-:Y:S02]  /*a4130*/  PRMT R0, R0, 0x3340, R57 ;  /* 0x0000334000007816 */ /* 0x000fe40000000039 */
[C---:B0-----:R-:W-:Y:S02]  /*a4140*/  IADD3 R52, P3, PT, R9.reuse, R15, RZ ;  /* 0x0000000f09347210 */ /* 0x041fe40007f7e0ff */
[----:B-1----:R-:W-:-:S03]  /*a4150*/  IADD3 R54, P0, PT, R9, R17, RZ ;  /* 0x0000001109367210 */ /* 0x002fc60007f1e0ff */
[C---:B------:R-:W-:Y:S01]  /*a4160*/  IMAD.X R53, R8.reuse, 0x1, R18, P3 ;  /* 0x0000000108357824 */ /* 0x040fe200018e0612 */
[----:B------:R3:W-:Y:S01]  /*a4170*/  STL [R1+0x64], R0 ;  /* 0x0000640001007387 */ /* 0x0007e20000100800 */
[----:B------:R-:W-:-:S03]  /*a4180*/  IMAD.X R55, R8, 0x1, R19, P0 ;  /* 0x0000000108377824 */ /* 0x000fc600000e0613 */
[----:B------:R0:W-:Y:S04]  /*a4190*/  STL.64 [R1+0x4a0], R52 ;  /* 0x0004a03401007387 */ /* 0x0001e80000100a00 */
[----:B------:R1:W-:Y:S01]  /*a41a0*/  STL.64 [R1+0x488], R54 ;  /* 0x0004883601007387 */ /* 0x0003e20000100a00 */
[----:B------:R-:W-:Y:S02]  /*a41b0*/  LOP3.LUT R56, R56, 0xffff, RZ, 0xc0, !PT ;  /* 0x0000ffff38387812 */ /* 0x000fe400078ec0ff */
[----:B------:R-:W-:-:S04]  /*a41c0*/  SHF.R.U32.HI R9, RZ, 0x8, R57 ;  /* 0x00000008ff097819 */ /* 0x000fc80000011639 */
[----:B------:R-:W-:Y:S02]  /*a41d0*/  LOP3.LUT R9, R9, 0xffff, RZ, 0xc0, !PT ;  /* 0x0000ffff09097812 */ /* 0x000fe400078ec0ff */
[----:B---3--:R-:W-:Y:S02]  /*a41e0*/  SHF.R.S32.HI R0, RZ, 0x1f, R10 ;  /* 0x0000001fff007819 */ /* 0x008fe4000001140a */
[C---:B0-----:R-:W-:Y:S02]  /*a41f0*/  IADD3 R52, P3, PT, R10.reuse, R12, RZ ;  /* 0x0000000c0a347210 */ /* 0x041fe40007f7e0ff */
[----:B-1----:R-:W-:-:S03]  /*a4200*/  IADD3 R54, P0, PT, R10, R13, RZ ;  /* 0x0000000d0a367210 */ /* 0x002fc60007f1e0ff */
        /* <DEDUP_REMOVED lines=8> */
[----:B------:R-:W-:-:S02]  /*a4290*/  IMAD.X R53, R0, 0x1, R18, P3 ;  /* 0x0000000100357824 */ /* 0x000fc400018e0612 */
[----:B------:R-:W-:Y:S01]  /*a42a0*/  IMAD.X R27, R0, 0x1, R19, P0 ;  /* 0x00000001001b7824 */ /* 0x000fe200000e0613 */
[----:B------:R-:W-:Y:S02]  /*a42b0*/  SHF.R.S32.HI R8, RZ, 0x1f, R11 ;  /* 0x0000001fff087819 */ /* 0x000fe4000001140b */
[----:B------:R0:W-:Y:S04]  /*a42c0*/  STL.64 [R1+0x460], R52 ;  /* 0x0004603401007387 */ /* 0x0001e80000100a00 */
[----:B------:R1:W-:Y:S01]  /*a42d0*/  STL.64 [R1+0x448], R26 ;  /* 0x0004481a01007387 */ /* 0x0003e20000100a00 */
[----:B------:R-:W-:Y:S01]  /*a42e0*/  IMAD.MOV.U32 R0, RZ, RZ, R56 ;  /* 0x000000ffff007224 */ /* 0x000fe200078e0038 */
[C---:B0-----:R-:W-:Y:S02]  /*a42f0*/  IADD3 R52, P3, PT, R11.reuse, R12, RZ ;  /* 0x0000000c0b347210 */ /* 0x041fe40007f7e0ff */
[----:B-1----:R-:W2:Y:S03]  /*a4300*/  LDL.LU.64 R26, [R1+0x3968] ;  /* 0x00396800011a7983 */ /* 0x002ea60000300a00 */
[----:B------:R-:W-:Y:S01]  /*a4310*/  IMAD.X R53, R8, 0x1, R14, P3 ;  /* 0x0000000108357824 */ /* 0x000fe200018e060e */
[----:B------:R-:W-:Y:S01]  /*a4320*/  PRMT R0, R0, 0x3340, R9 ;  /* 0x0000334000007816 */ /* 0x000fe20000000009 */
[----:B------:R-:W3:Y:S04]  /*a4330*/  LDL.LU R10, [R1+0x278] ;  /* 0x00027800010a7983 */ /* 0x000ee80000300800 */
[----:B------:R0:W-:Y:S04]  /*a4340*/  STL.64 [R1+0x440], R52 ;  /* 0x0004403401007387 */ /* 0x0001e80000100a00 */
[----:B------:R-:W4:Y:S01]  /*a4350*/  LDL.LU R9, [R1+0x288] ;  /* 0x0002880001097983 */ /* 0x000f220000300800 */
[----:B------:R-:W-:-:S02]  /*a4360*/  IADD3 R56, P0, PT, R11, R13, RZ ;  /* 0x0000000d0b387210 */ /* 0x000fc40007f1e0ff */
[----:B0-----:R-:W-:-:S03]  /*a4370*/  IADD3 R52, P3, PT, R11, R15, RZ ;  /* 0x0000000f0b347210 */ /* 0x001fc60007f7e0ff */
[C---:B------:R-:W-:Y:S01]  /*a4380*/  IMAD.X R57, R8.reuse, 0x1, R16, P0 ;  /* 0x0000000108397824 */ /* 0x040fe200000e0610 */
[----:B------:R0:W-:Y:S01]  /*a4390*/  STL [R1+0x1220], R0 ;  /* 0x0012200001007387 */ /* 0x0001e20000100800 */
[----:B------:R-:W-:-:S03]  /*a43a0*/  IMAD.X R53, R8, 0x1, R18, P3 ;  /* 0x0000000108357824 */ /* 0x000fc600018e0612 */
[----:B------:R1:W-:Y:S04]  /*a43b0*/  STL.64 [R1+0x428], R56 ;  /* 0x0004283801007387 */ /* 0x0003e80000100a00 */
[----:B------:R1:W-:Y:S01]  /*a43c0*/  STL.64 [R1+0x420], R52 ;  /* 0x0004203401007387 */ /* 0x0003e20000100a00 */
[----:B0-----:R-:W-:Y:S02]  /*a43d0*/  SHF.R.S32.HI R0, RZ, 0x1f, R25 ;  /* 0x0000001fff007819 */ /* 0x001fe40000011419 */
[----:B-1----:R-:W-:Y:S02]  /*a43e0*/  IADD3 R56, P0, PT, R11, R17, RZ ;  /* 0x000000110b387210 */ /* 0x002fe40007f1e0ff */
[----:B------:R-:W-:-:S03]  /*a43f0*/  IADD3 R52, P3, PT, R25, R12, RZ ;  /* 0x0000000c19347210 */ /* 0x000fc60007f7e0ff */
        /* <DEDUP_REMOVED lines=10> */
[----:B0-----:R-:W-:-:S05]  /*a44a0*/  IADD3 R56, P0, PT, R25, R17, RZ ;  /* 0x0000001119387210 */ /* 0x001fca0007f1e0ff */
[----:B------:R-:W-:-:S05]  /*a44b0*/  IMAD.X R57, R0, 0x1, R19, P0 ;  /* 0x0000000100397824 */ /* 0x000fca00000e0613 */
[----:B------:R0:W-:Y:S01]  /*a44c0*/  STL.64 [R1+0x3c8], R56 ;  /* 0x0003c83801007387 */ /* 0x0001e20000100a00 */
[----:B--2---:R-:W-:Y:S02]  /*a44d0*/  SHF.R.S32.HI R8, RZ, 0x1f, R26 ;  /* 0x0000001fff087819 */ /* 0x004fe4000001141a */
[----:B-1----:R-:W-:-:S05]  /*a44e0*/  IADD3 R52, P3, PT, R26, R12, RZ ;  /* 0x0000000c1a347210 */ /* 0x002fca0007f7e0ff */
[----:B------:R-:W-:Y:S01]  /*a44f0*/  IMAD.X R53, R8, 0x1, R14, P3 ;  /* 0x0000000108357824 */ /* 0x000fe200018e060e */
[----:B0-----:R-:W-:Y:S02]  /*a4500*/  IADD3 R56, P0, PT, R26, R13, RZ ;  /* 0x0000000d1a387210 */ /* 0x001fe40007f1e0ff */
[----:B---3--:R-:W-:Y:S02]  /*a4510*/  LOP3.LUT R10, R10, 0xffff, RZ, 0xc0, !PT ;  /* 0x0000ffff0a0a7812 */ /* 0x008fe400078ec0ff */
[----:B------:R0:W-:Y:S01]  /*a4520*/  STL.64 [R1+0x3c0], R52 ;  /* 0x0003c03401007387 */ /* 0x0001e20000100a00 */
[----:B----4-:R-:W-:Y:S01]  /*a4530*/  LOP3.LUT R9, R9, 0xffff, RZ, 0xc0, !PT ;  /* 0x0000ffff09097812 */ /* 0x010fe200078ec0ff */
[----:B------:R-:W-:-:S03]  /*a4540*/  IMAD.X R57, R8, 0x1, R16, P0 ;  /* 0x0000000108397824 */ /* 0x000fc600000e0610 */
[----:B------:R-:W-:Y:S02]  /*a4550*/  PRMT R0, R9, 0x3340, R10 ;  /* 0x0000334009007816 */ /* 0x000fe4000000000a */
[----:B0-----:R-:W-:Y:S01]  /*a4560*/  IADD3 R52, P3, PT, R26, R15, RZ ;  /* 0x0000000f1a347210 */ /* 0x001fe20007f7e0ff */
[----:B------:R0:W-:Y:S04]  /*a4570*/  STL.64 [R1+0x3a8], R56 ;  /* 0x0003a83801007387 */ /* 0x0001e80000100a00 */
[----:B------:R-:W-:Y:S01]  /*a4580*/  IMAD.X R53, R8, 0x1, R18, P3 ;  /* 0x0000000108357824 */ /* 0x000fe200018e0612 */
[----:B------:R1:W-:Y:S04]  /*a4590*/  STL [R1], R0 ;  /* 0x0000000001007387 */ /* 0x0003e80000100800 */
[----:B------:R2:W-:Y:S01]  /*a45a0*/  STL.64 [R1+0x3a0], R52 ;  /* 0x0003a03401007387 */ /* 0x0005e20000100a00 */
[----:B0-----:R-:W-:-:S02]  /*a45b0*/  IADD3 R56, P0, PT, R26, R17, RZ ;  /* 0x000000111a387210 */ /* 0x001fc40007f1e0ff */
[----:B-1----:R-:W-:-:S03]  /*a45c0*/  SHF.R.S32.HI R0, RZ, 0x1f, R27 ;  /* 0x0000001fff007819 */ /* 0x002fc6000001141b */
[----:B------:R-:W-:Y:S01]  /*a45d0*/  IMAD.X R57, R8, 0x1, R19, P0 ;  /* 0x0000000108397824 */ /* 0x000fe200000e0613 */
[----:B--2---:R-:W-:-:S04]  /*a45e0*/  IADD3 R52, P3, PT, R27, R12, RZ ;  /* 0x0000000c1b347210 */ /* 0x004fc80007f7e0ff */
        /* <DEDUP_REMOVED lines=10> */
[----:B------:R-:W-:Y:S02]  /*a4690*/  IADD3 R26, P0, PT, R27, R17, RZ ;  /* 0x000000111b1a7210 */ /* 0x000fe40007f1e0ff */
[----:B------:R-:W-:Y:S02]  /*a46a0*/  SHF.R.U32.HI R9, RZ, 0x8, R10 ;  /* 0x00000008ff097819 */ /* 0x000fe4000001160a */
[----:B------:R-:W-:Y:S01]  /*a46b0*/  SHF.R.S32.HI R8, RZ, 0x1f, R28 ;  /* 0x0000001fff087819 */ /* 0x000fe2000001141c */
[----:B0-----:R-:W-:Y:S02]  /*a46c0*/  IMAD.MOV.U32 R57, RZ, RZ, R54 ;  /* 0x000000ffff397224 */ /* 0x001fe400078e0036 */
[----:B-1----:R-:W-:Y:S02]  /*a46d0*/  IMAD.MOV.U32 R52, RZ, RZ, R55 ;  /* 0x000000ffff347224 */ /* 0x002fe400078e0037 */
[----:B------:R-:W-:-:S02]  /*a46e0*/  IMAD.MOV.U32 R55, RZ, RZ, R51 ;  /* 0x000000ffff377224 */ /* 0x000fc400078e0033 */
[----:B------:R-:W-:Y:S01]  /*a46f0*/  IMAD.MOV.U32 R51, RZ, RZ, R6 ;  /* 0x000000ffff337224 */ /* 0x000fe200078e0006 */
[----:B------:R-:W-:Y:S01]  /*a4700*/  IADD3 R6, P3, PT, R28, R12, RZ ;  /* 0x0000000c1c067210 */ /* 0x000fe20007f7e0ff */
[----:B------:R-:W-:Y:S01]  /*a4710*/  IMAD.MOV.U32 R54, RZ, RZ, R4 ;  /* 0x000000ffff367224 */ /* 0x000fe200078e0004 */
[----:B------:R-:W-:Y:S01]  /*a4720*/  LOP3.LUT R10, R11, 0xffff, RZ, 0xc0, !PT ;  /* 0x0000ffff0b0a7812 */ /* 0x000fe200078ec0ff */
[----:B------:R-:W-:Y:S01]  /*a4730*/  IMAD.MOV.U32 R53, RZ, RZ, R50 ;  /* 0x000000ffff357224 */ /* 0x000fe200078e0032 */
[----:B------:R-:W-:Y:S01]  /*a4740*/  LOP3.LUT R9, R9, 0xffff, RZ, 0xc0, !PT ;  /* 0x0000ffff09097812 */ /* 0x000fe200078ec0ff */
[----:B------:R-:W-:Y:S02]  /*a4750*/  IMAD.MOV.U32 R4, RZ, RZ, R7 ;  /* 0x000000ffff047224 */ /* 0x000fe400078e0007 */
[----:B------:R-:W-:Y:S02]  /*a4760*/  IMAD.X R27, R0, 0x1, R19, P0 ;  /* 0x00000001001b7824 */ /* 0x000fe400000e0613 */
[----:B------:R-:W-:-:S02]  /*a4770*/  IMAD.MOV.U32 R50, RZ, RZ, R32 ;  /* 0x000000ffff327224 */ /* 0x000fc400078e0020 */
[----:B------:R-:W-:Y:S02]  /*a4780*/  IMAD.X R7, R8, 0x1, R14, P3 ;  /* 0x0000000108077824 */ /* 0x000fe400018e060e */
[----:B------:R-:W-:Y:S01]  /*a4790*/  IMAD.MOV.U32 R32, RZ, RZ, R30 ;  /* 0x000000ffff207224 */ /* 0x000fe200078e001e */
[----:B------:R-:W-:Y:S01]  /*a47a0*/  IADD3 R30, P3, PT, R28, R15, RZ ;  /* 0x0000000f1c1e7210 */ /* 0x000fe20007f7e0ff */
[----:B------:R-:W-:Y:S01]  /*a47b0*/  STL.64 [R1+0x348], R26 ;  /* 0x0003481a01007387 */ /* 0x000fe20000100a00 */
[----:B------:R-:W-:-:S03]  /*a47c0*/  PRMT R0, R10, 0x3340, R9 ;  /* 0x000033400a007816 */ /* 0x000fc60000000009 */
[----:B------:R0:W-:Y:S01]  /*a47d0*/  STL.64 [R1+0x340], R6 ;  /* 0x0003400601007387 */ /* 0x0001e20000100a00 */
[----:B------:R-:W-:Y:S02]  /*a47e0*/  IMAD.MOV.U32 R10, RZ, RZ, R30 ;  /* 0x000000ffff0a7224 */ /* 0x000fe400078e001e */
[----:B------:R-:W-:Y:S01]  /*a47f0*/  IMAD.MOV.U32 R11, RZ, RZ, R31 ;  /* 0x000000ffff0b7224 */ /* 0x000fe200078e001f */
[----:B0-----:R-:W2:Y:S04]  /*a4800*/  LDL.LU.64 R6, [R1+0x3960] ;  /* 0x0039600001067983 */ /* 0x001ea80000300a00 */
[----:B------:R0:W-:Y:S04]  /*a4810*/  STL [R1+0x320], R30 ;  /* 0x0003201e01007387 */ /* 0x0001e80000100800 */
[----:B------:R1:W-:Y:S04]  /*a4820*/  STL [R1+0x121c], R0 ;  /* 0x00121c0001007387 */ /* 0x0003e80000100800 */
[----:B0-----:R-:W3:Y:S01]  /*a4830*/  LDL.LU.64 R30, [R1+0x3958] ;  /* 0x00395800011e7983 */ /* 0x001ee20000300a00 */
[----:B------:R-:W-:-:S05]  /*a4840*/  IADD3 R26, P0, PT, R28, R13, RZ ;  /* 0x0000000d1c1a7210 */ /* 0x000fca0007f1e0ff */
[C---:B------:R-:W-:Y:S01]  /*a4850*/  IMAD.X R27, R8.reuse, 0x1, R16, P0 ;  /* 0x00000001081b7824 */ /* 0x040fe200000e0610 */
[----:B-1----:R-:W-:Y:S01]  /*a4860*/  SHF.R.S32.HI R0, RZ, 0x1f, R29 ;  /* 0x0000001fff007819 */ /* 0x002fe2000001141d */
[----:B------:R-:W-:-:S03]  /*a4870*/  IMAD.X R11, R8, 0x1, R18, P3 ;  /* 0x00000001080b7824 */ /* 0x000fc600018e0612 */
[----:B------:R0:W-:Y:S01]  /*a4880*/  STL.64 [R1+0x328], R26 ;  /* 0x0003281a01007387 */ /* 0x0001e20000100a00 */
[----:B------:R-:W-:-:S03]  /*a4890*/  IADD3 R10, P3, PT, R29, R12, RZ ;  /* 0x0000000c1d0a7210 */ /* 0x000fc60007f7e0ff */
[----:B------:R1:W-:Y:S01]  /*a48a0*/  STL [R1+0x324], R11 ;  /* 0x0003240b01007387 */ /* 0x0003e20000100800 */
[----:B0-----:R-:W-:Y:S01]  /*a48b0*/  IADD3 R26, P0, PT, R28, R17, RZ ;  /* 0x000000111c1a7210 */ /* 0x001fe20007f1e0ff */
[----:B-1----:R-:W-:-:S04]  /*a48c0*/  IMAD.X R11, R0, 0x1, R14, P3 ;  /* 0x00000001000b7824 */ /* 0x002fc800018e060e */
[----:B------:R-:W-:-:S05]  /*a48d0*/  IMAD.X R27, R8, 0x1, R19, P0 ;  /* 0x00000001081b7824 */ /* 0x000fca00000e0613 */
[----:B------:R0:W-:Y:S04]  /*a48e0*/  STL.64 [R1+0x308], R26 ;  /* 0x0003081a01007387 */ /* 0x0001e80000100a00 */
[----:B------:R1:W-:Y:S01]  /*a48f0*/  STL.64 [R1+0x300], R10 ;  /* 0x0003000a01007387 */ /* 0x0003e20000100a00 */
[C---:B0-----:R-:W-:Y:S02]  /*a4900*/  IADD3 R26, P0, PT, R29.reuse, R13, RZ ;  /* 0x0000000d1d1a7210 */ /* 0x041fe40007f1e0ff */
[----:B-1----:R-:W-:-:S03]  /*a4910*/  IADD3 R10, P3, PT, R29, R15, RZ ;  /* 0x0000000f1d0a7210 */ /* 0x002fc60007f7e0ff */
[C---:B------:R-:W-:Y:S02]  /*a4920*/  IMAD.X R27, R0.reuse, 0x1, R16, P0 ;  /* 0x00000001001b7824 */ /* 0x040fe400000e0610 */
[----:B------:R-:W-:-:S03]  /*a4930*/  IMAD.X R11, R0, 0x1, R18, P3 ;  /* 0x00000001000b7824 */ /* 0x000fc600018e0612 */
[----:B------:R0:W-:Y:S01]  /*a4940*/  STL.64 [R1+0x2e8], R26 ;  /* 0x0002e81a01007387 */ /* 0x0001e20000100a00 */
[----:B------:R-:W-:-:S03]  /*a4950*/  IMAD.MOV.U32 R56, RZ, RZ, R52 ;  /* 0x000000ffff387224 */ /* 0x000fc600078e0034 */
[----:B------:R-:W-:Y:S01]  /*a4960*/  STL.64 [R1+0x2e0], R10 ;  /* 0x0002e00a01007387 */ /* 0x000fe20000100a00 */
[----:B------:R-:W-:Y:S02]  /*a4970*/  IMAD.MOV.U32 R52, RZ, RZ, R50 ;  /* 0x000000ffff347224 */ /* 0x000fe400078e0032 */
[----:B------:R-:W-:Y:S01]  /*a4980*/  IMAD.MOV.U32 R50, RZ, RZ, R59 ;  /* 0x000000ffff327224 */ /* 0x000fe200078e003b */
[----:B0-----:R-:W-:Y:S01]  /*a4990*/  IADD3 R26, P0, PT, R29, R17, RZ ;  /* 0x000000111d1a7210 */ /* 0x001fe20007f1e0ff */
[----:B------:R-:W-:Y:S02]  /*a49a0*/  IMAD.MOV.U32 R59, RZ, RZ, R35 ;  /* 0x000000ffff3b7224 */ /* 0x000fe400078e0023 */
[----:B------:R-:W-:Y:S02]  /*a49b0*/  IMAD.MOV.U32 R35, RZ, RZ, R32 ;  /* 0x000000ffff237224 */ /* 0x000fe400078e0020 */
[----:B------:R-:W-:Y:S02]  /*a49c0*/  IMAD.X R27, R0, 0x1, R19, P0 ;  /* 0x00000001001b7824 */ /* 0x000fe400000e0613 */
[----:B------:R-:W-:-:S02]  /*a49d0*/  IMAD.MOV.U32 R25, RZ, RZ, R57 ;  /* 0x000000ffff197224 */ /* 0x000fc400078e0039 */
[----:B------:R-:W-:Y:S01]  /*a49e0*/  IMAD.MOV.U32 R57, RZ, RZ, R53 ;  /* 0x000000ffff397224 */ /* 0x000fe200078e0035 */
[----:B------:R0:W-:Y:S01]  /*a49f0*/  STL.64 [R1+0x2c8], R26 ;  /* 0x0002c81a01007387 */ /* 0x0001e20000100a00 */
[----:B------:R-:W-:Y:S02]  /*a4a00*/  IMAD.MOV.U32 R53, RZ, RZ, R51 ;  /* 0x000000ffff357224 */ /* 0x000fe400078e0033 */
[----:B------:R-:W-:Y:S02]  /*a4a10*/  IMAD.MOV.U32 R51, RZ, RZ, R39 ;  /* 0x000000ffff337224 */ /* 0x000fe400078e0027 */
[----:B------:R-:W-:Y:S02]  /*a4a20*/  IMAD.MOV.U32 R39, RZ, RZ, R33 ;  /* 0x000000ffff277224 */ /* 0x000fe400078e0021 */
[----:B0-----:R-:W-:Y:S02]  /*a4a30*/  IMAD.MOV.U32 R27, RZ, RZ, R25 ;  /* 0x000000ffff1b7224 */ /* 0x001fe400078e0019 */
[----:B------:R-:W-:-:S02]  /*a4a40*/  IMAD.MOV.U32 R25, RZ, RZ, R57 ;  /* 0x000000ffff197224 */ /* 0x000fc400078e0039 */
[----:B------:R-:W-:Y:S02]  /*a4a50*/  IMAD.MOV.U32 R57, RZ, RZ, R50 ;  /* 0x000000ffff397224 */ /* 0x000fe400078e0032 */
[----:B------:R-:W-:Y:S02]  /*a4a60*/  IMAD.MOV.U32 R50, RZ, RZ, R59 ;  /* 0x000000ffff327224 */ /* 0x000fe400078e003b */
[----:B------:R-:W-:Y:S02]  /*a4a70*/  IMAD.MOV.U32 R59, RZ, RZ, R34 ;  /* 0x000000ffff3b7224 */ /* 0x000fe400078e0022 */
[----:B------:R-:W-:Y:S02]  /*a4a80*/  IMAD.MOV.U32 R26, RZ, RZ, R52 ;  /* 0x000000ffff1a7224 */ /* 0x000fe400078e0034 */
[----:B------:R-:W-:Y:S02]  /*a4a90*/  IMAD.MOV.U32 R52, RZ, RZ, R51 ;  /* 0x000000ffff347224 */ /* 0x000fe400078e0033 */
[----:B------:R-:W-:-:S02]  /*a4aa0*/  IMAD.MOV.U32 R51, RZ, RZ, R3 ;  /* 0x000000ffff337224 */ /* 0x000fc400078e0003 */
[----:B------:R-:W-:Y:S01]  /*a4ab0*/  IMAD.MOV.U32 R3, RZ, RZ, R35 ;  /* 0x000000ffff037224 */ /* 0x000fe200078e0023 */
[----:B--2---:R-:W-:-:S04]  /*a4ac0*/  LOP3.LUT R6, R6, 0xffff, RZ, 0xc0, !PT ;  /* 0x0000ffff06067812 */ /* 0x004fc800078ec0ff */
[----:B------:R-:W-:-:S04]  /*a4ad0*/  SHF.R.U32.HI R9, RZ, 0x8, R6 ;  /* 0x00000008ff097819 */ /* 0x000fc80000011606 */
[----:B------:R-:W-:Y:S02]  /*a4ae0*/  LOP3.LUT R9, R9, 0xffff, RZ, 0xc0, !PT ;  /* 0x0000ffff09097812 */ /* 0x000fe400078ec0ff */
[----:B---3--:R-:W-:Y:S02]  /*a4af0*/  SHF.R.S32.HI R8, RZ, 0x1f, R30 ;  /* 0x0000001fff087819 */ /* 0x008fe4000001141e */
[C---:B------:R-:W-:Y:S02]  /*a4b00*/  IADD3 R10, P3, PT, R30.reuse, R12, RZ ;  /* 0x0000000c1e0a7210 */ /* 0x040fe40007f7e0ff */
[----:B------:R-:W-:-:S03]  /*a4b10*/  IADD3 R32, P0, PT, R30, R13, RZ ;  /* 0x0000000d1e207210 */ /* 0x000fc60007f1e0ff */
[C---:B------:R-:W-:Y:S01]  /*a4b20*/  IMAD.X R11, R8.reuse, 0x1, R14, P3 ;  /* 0x00000001080b7824 */ /* 0x040fe200018e060e */
[----:B------:R-:W-:Y:S01]  /*a4b30*/  PRMT R0, R9, 0x3340, R1 ;  /* 0x0000334009007816 */ /* 0x000fe20000000001 */
[----:B------:R-:W-:-:S03]  /*a4b40*/  IMAD.X R33, R8, 0x1, R16, P0 ;  /* 0x0000000108217824 */ /* 0x000fc600000e0610 */
[----:B------:R0:W-:Y:S01]  /*a4b50*/  STL.64 [R1+0x2c0], R10 ;  /* 0x0002c00a01007387 */ /* 0x0001e20000100a00 */
[----:B------:R-:W-:Y:S01]  /*a4b60*/  IADD3 R34, P3, PT, R30, R15, RZ ;  /* 0x0000000f1e227210 */ /* 0x000fe20007f7e0ff */
[----:B0-----:R-:W-:Y:S02]  /*a4b70*/  IMAD.MOV.U32 R11, RZ, RZ, R56 ;  /* 0x000000ffff0b7224 */ /* 0x001fe400078e0038 */
[----:B------:R-:W-:Y:S02]  /*a4b80*/  IMAD.MOV.U32 R56, RZ, RZ, R53 ;  /* 0x000000ffff387224 */ /* 0x000fe400078e0035 */
[----:B------:R-:W2:Y:S04]  /*a4b90*/  LDL.LU R53, [R1+0x2b0] ;  /* 0x0002b00001357983 */ /* 0x000ea80000300800 */
[----:B------:R-:W-:Y:S04]  /*a4ba0*/  STL [R1+0x94], R0 ;  /* 0x0000940001007387 */ /* 0x000fe80000100800 */
[----:B------:R0:W-:Y:S01]  /*a4bb0*/  STL.64 [R1+0x2a0], R32 ;  /* 0x0002a02001007387 */ /* 0x0001e20000100a00 */
[----:B------:R-:W-:Y:S01]  /*a4bc0*/  IMAD.X R35, R8, 0x1, R18, P3 ;  /* 0x0000000108237824 */ /* 0x000fe200018e0612 */
[----:B0-----:R-:W-:-:S04]  /*a4bd0*/  IADD3 R32, P0, PT, R30, R17, RZ ;  /* 0x000000111e207210 */ /* 0x001fc80007f1e0ff */
[----:B------:R0:W-:Y:S01]  /*a4be0*/  STL.64 [R1+0x298], R34 ;  /* 0x0002982201007387 */ /* 0x0001e20000100a00 */
[----:B------:R-:W-:-:S03]  /*a4bf0*/  IMAD.X R33, R8, 0x1, R19, P0 ;  /* 0x0000000108217824 */ /* 0x000fc600000e0613 */
[----:B0-----:R-:W3:Y:S04]  /*a4c00*/  LDL.LU.64 R34, [R1+0x3950] ;  /* 0x0039500001227983 */ /* 0x001ee80000300a00 */
[----:B------:R0:W-:Y:S04]  /*a4c10*/  STL.64 [R1+0x290], R32 ;  /* 0x0002902001007387 */ /* 0x0001e80000100a00 */
[----:B0-----:R-:W4:Y:S01]  /*a4c20*/  LDL.LU.64 R32, [R1+0x3948] ;  /* 0x0039480001207983 */ /* 0x001f220000300a00 */
[----:B------:R-:W-:Y:S02]  /*a4c30*/  IADD3 R28, P3, PT, R31, R12, RZ ;  /* 0x0000000c1f1c7210 */ /* 0x000fe40007f7e0ff */
[----:B------:R-:W-:Y:S01]  /*a4c40*/  SHF.R.S32.HI R0, RZ, 0x1f, R31 ;  /* 0x0000001fff007819 */ /* 0x000fe2000001141f */
[----:B------:R-:W-:-:S02]  /*a4c50*/  IMAD.MOV.U32 R9, RZ, RZ, R29 ;  /* 0x000000ffff097224 */ /* 0x000fc400078e001d */
[----:B------:R0:W-:Y:S01]  /*a4c60*/  STL [R1+0x288], R28 ;  /* 0x0002881c01007387 */ /* 0x0001e20000100800 */
[----:B------:R-:W-:Y:S02]  /*a4c70*/  IMAD.MOV.U32 R8, RZ, RZ, R28 ;  /* 0x000000ffff087224 */ /* 0x000fe400078e001c */
[C---:B------:R-:W-:Y:S01]  /*a4c80*/  IMAD.X R9, R0.reuse, 0x1, R14, P3 ;  /* 0x0000000100097824 */ /* 0x040fe200018e060e */
[C---:B------:R-:W-:Y:S02]  /*a4c90*/  IADD3 R8, P3, PT, R31.reuse, R15, RZ ;  /* 0x0000000f1f087210 */ /* 0x040fe40007f7e0ff */
[C---:B0-----:R-:W-:Y:S02]  /*a4ca0*/  IADD3 R28, P0, PT, R31.reuse, R13, RZ ;  /* 0x0000000d1f1c7210 */ /* 0x041fe40007f1e0ff */
[----:B------:R0:W-:Y:S03]  /*a4cb0*/  STL [R1+0x28c], R9 ;  /* 0x00028c0901007387 */ /* 0x0001e60000100800 */
[----:B------:R-:W-:Y:S01]  /*a4cc0*/  IMAD.X R29, R0, 0x1, R16, P0 ;  /* 0x00000001001d7824 */ /* 0x000fe200000e0610 */
[----:B------:R-:W-:-:S02]  /*a4cd0*/  IADD3 R30, P0, PT, R31, R17, RZ ;  /* 0x000000111f1e7210 */ /* 0x000fc40007f1e0ff */
[----:B------:R-:W-:Y:S01]  /*a4ce0*/  LOP3.LUT R7, R7, 0xffff, RZ, 0xc0, !PT ;  /* 0x0000ffff07077812 */ /* 0x000fe200078ec0ff */
[C---:B0-----:R-:W-:Y:S02]  /*a4cf0*/  IMAD.X R9, R0.reuse, 0x1, R18, P3 ;  /* 0x0000000100097824 */ /* 0x041fe400018e0612 */
[----:B------:R-:W-:-:S03]  /*a4d00*/  IMAD.X R31, R0, 0x1, R19, P0 ;  /* 0x00000001001f7824 */ /* 0x000fc600000e0613 */
[----:B------:R4:W-:Y:S04]  /*a4d10*/  STL.64 [R1+0x268], R8 ;  /* 0x0002680801007387 */ /* 0x0009e80000100a00 */
[----:B------:R0:W-:Y:S04]  /*a4d20*/  STL.64 [R1+0x270], R28 ;  /* 0x0002701c01007387 */ /* 0x0001e80000100a00 */
[----:B------:R-:W-:Y:S04]  /*a4d30*/  STL.64 [R1+0x3850], R6 ;  /* 0x0038500601007387 */ /* 0x000fe80000100a00 */
[----:B------:R1:W-:Y:S01]  /*a4d40*/  STL.64 [R1+0x250], R30 ;  /* 0x0002501e01007387 */ /* 0x0003e20000100a00 */
[----:B------:R-:W-:-:S02]  /*a4d50*/  SHF.R.U32.HI R10, RZ, 0x8, R7 ;  /* 0x00000008ff0a7819 */ /* 0x000fc40000011607 */
[----:B----4-:R-:W-:Y:S02]  /*a4d60*/  SHF.R.S32.HI R8, RZ, 0x1f, R32 ;  /* 0x0000001fff087819 */ /* 0x010fe40000011420 */
[C---:B0-----:R-:W-:Y:S02]  /*a4d70*/  IADD3 R28, P3, PT, R32.reuse, R12, RZ ;  /* 0x0000000c201c7210 */ /* 0x041fe40007f7e0ff */
[----:B-1----:R-:W-:-:S03]  /*a4d80*/  IADD3 R30, P0, PT, R32, R13, RZ ;  /* 0x0000000d201e7210 */ /* 0x002fc60007f1e0ff */
[----:B------:R-:W-:Y:S01]  /*a4d90*/  IMAD.X R29, R8, 0x1, R14, P3 ;  /* 0x00000001081d7824 */ /* 0x000fe200018e060e */
[----:B------:R-:W-:Y:S01]  /*a4da0*/  IADD3 R6, P3, PT, R32, R15, RZ ;  /* 0x0000000f20067210 */ /* 0x000fe20007f7e0ff */
[----:B------:R-:W-:-:S03]  /*a4db0*/  IMAD.X R31, R8, 0x1, R16, P0 ;  /* 0x00000001081f7824 */ /* 0x000fc600000e0610 */
[----:B------:R-:W-:Y:S01]  /*a4dc0*/  STL.64 [R1+0x248], R28 ;  /* 0x0002481c01007387 */ /* 0x000fe20000100a00 */
[----:B------:R-:W-:-:S03]  /*a4dd0*/  IMAD.X R7, R8, 0x1, R18, P3 ;  /* 0x0000000108077824 */ /* 0x000fc600018e0612 */
[----:B------:R0:W-:Y:S01]  /*a4de0*/  STL.64 [R1+0x230], R30 ;  /* 0x0002301e01007387 */ /* 0x0001e20000100a00 */
[----:B------:R-:W-:-:S03]  /*a4df0*/  SHF.R.S32.HI R0, RZ, 0x1f, R33 ;  /* 0x0000001fff007819 */ /* 0x000fc60000011421 */
[----:B------:R1:W-:Y:S01]  /*a4e00*/  STL.64 [R1+0x228], R6 ;  /* 0x0002280601007387 */ /* 0x0003e20000100a00 */
[----:B0-----:R-:W-:Y:S01]  /*a4e10*/  IADD3 R30, P0, PT, R32, R17, RZ ;  /* 0x00000011201e7210 */ /* 0x001fe20007f1e0ff */
[----:B------:R-:W-:Y:S01]  /*a4e20*/  IMAD.MOV.U32 R29, RZ, RZ, R27 ;  /* 0x000000ffff1d7224 */ /* 0x000fe200078e001b */
[----:B-1----:R-:W-:-:S03]  /*a4e30*/  IADD3 R6, P3, PT, R33, R12, RZ ;  /* 0x0000000c21067210 */ /* 0x002fc60007f7e0ff */
[----:B------:R-:W-:Y:S02]  /*a4e40*/  IMAD.X R31, R8, 0x1, R19, P0 ;  /* 0x00000001081f7824 */ /* 0x000fe400000e0613 */
[----:B------:R-:W-:Y:S02]  /*a4e50*/  IMAD.MOV.U32 R28, RZ, RZ, R11 ;  /* 0x000000ffff1c7224 */ /* 0x000fe400078e000b */
[----:B------:R-:W-:Y:S02]  /*a4e60*/  IMAD.MOV.U32 R27, RZ, RZ, R26 ;  /* 0x000000ffff1b7224 */ /* 0x000fe400078e001a */
[----:B------:R-:W-:Y:S01]  /*a4e70*/  IMAD.MOV.U32 R26, RZ, RZ, R57 ;  /* 0x000000ffff1a7224 */ /* 0x000fe200078e0039 */
[----:B------:R0:W-:Y:S01]  /*a4e80*/  STL.64 [R1+0x210], R30 ;  /* 0x0002101e01007387 */ /* 0x0001e20000100a00 */
[----:B------:R-:W-:Y:S02]  /*a4e90*/  IMAD.MOV.U32 R57, RZ, RZ, R50 ;  /* 0x000000ffff397224 */ /* 0x000fe400078e0032 */
[----:B------:R-:W-:-:S02]  /*a4ea0*/  IMAD.X R7, R0, 0x1, R14, P3 ;  /* 0x0000000100077824 */ /* 0x000fc400018e060e */
[----:B------:R-:W-:Y:S02]  /*a4eb0*/  IMAD.MOV.U32 R11, RZ, RZ, R56 ;  /* 0x000000ffff0b7224 */ /* 0x000fe400078e0038 */
[----:B------:R-:W-:Y:S02]  /*a4ec0*/  IMAD.MOV.U32 R56, RZ, RZ, R52 ;  /* 0x000000ffff387224 */ /* 0x000fe400078e0034 */
[----:B------:R-:W-:Y:S02]  /*a4ed0*/  IMAD.MOV.U32 R52, RZ, RZ, R38 ;  /* 0x000000ffff347224 */ /* 0x000fe400078e0026 */
[----:B0-----:R-:W-:Y:S02]  /*a4ee0*/  IMAD.MOV.U32 R31, RZ, RZ, R28 ;  /* 0x000000ffff1f7224 */ /* 0x001fe400078e001c */
[----:B------:R-:W-:Y:S01]  /*a4ef0*/  IMAD.MOV.U32 R28, RZ, RZ, R26 ;  /* 0x000000ffff1c7224 */ /* 0x000fe200078e001a */
[C---:B------:R-:W-:Y:S01]  /*a4f00*/  IADD3 R38, P0, PT, R33.reuse, R13, RZ ;  /* 0x0000000d21267210 */ /* 0x040fe20007f1e0ff */
[----:B------:R-:W-:Y:S01]  /*a4f10*/  IMAD.MOV.U32 R26, RZ, RZ, R57 ;  /* 0x000000ffff1a7224 */ /* 0x000fe200078e0039 */
[----:B------:R0:W-:Y:S01]  /*a4f20*/  STL.64 [R1+0x208], R6 ;  /* 0x0002080601007387 */ /* 0x0001e20000100a00 */
[----:B------:R-:W-:Y:S01]  /*a4f30*/  IMAD.MOV.U32 R57, RZ, RZ, R40 ;  /* 0x000000ffff397224 */ /* 0x000fe200078e0028 */
[----:B------:R-:W-:Y:S01]  /*a4f40*/  IADD3 R40, P3, PT, R33, R15, RZ ;  /* 0x0000000f21287210 */ /* 0x000fe20007f7e0ff */
[----:B------:R-:W-:-:S02]  /*a4f50*/  IMAD.MOV.U32 R50, RZ, RZ, R51 ;  /* 0x000000ffff327224 */ /* 0x000fc400078e0033 */
[----:B------:R-:W-:Y:S02]  /*a4f60*/  IMAD.MOV.U32 R51, RZ, RZ, R44 ;  /* 0x000000ffff337224 */ /* 0x000fe400078e002c */
[----:B------:R-:W-:Y:S02]  /*a4f70*/  IMAD.MOV.U32 R44, RZ, RZ, R39 ;  /* 0x000000ffff2c7224 */ /* 0x000fe400078e0027 */
[----:B------:R-:W-:Y:S02]  /*a4f80*/  IMAD.X R39, R0, 0x1, R16, P0 ;  /* 0x0000000100277824 */ /* 0x000fe400000e0610 */
[----:B0-----:R-:W-:Y:S02]  /*a4f90*/  IMAD.MOV.U32 R7, RZ, RZ, R29 ;  /* 0x000000ffff077224 */ /* 0x001fe400078e001d */
[----:B------:R-:W-:Y:S02]  /*a4fa0*/  IMAD.MOV.U32 R29, RZ, RZ, R27 ;  /* 0x000000ffff1d7224 */ /* 0x000fe400078e001b */
[----:B------:R-:W-:-:S02]  /*a4fb0*/  IMAD.MOV.U32 R27, RZ, RZ, R56 ;  /* 0x000000ffff1b7224 */ /* 0x000fc400078e0038 */
[----:B------:R-:W-:Y:S02]  /*a4fc0*/  IMAD.MOV.U32 R56, RZ, RZ, R41 ;  /* 0x000000ffff387224 */ /* 0x000fe400078e0029 */
[----:B------:R-:W-:Y:S01]  /*a4fd0*/  IMAD.X R41, R0, 0x1, R18, P3 ;  /* 0x0000000100297824 */ /* 0x000fe200018e0612 */
[----:B------:R-:W-:Y:S01]  /*a4fe0*/  STL.64 [R1+0x1f0], R38 ;  /* 0x0001f02601007387 */ /* 0x000fe20000100a00 */
[----:B------:R-:W-:Y:S02]  /*a4ff0*/  IMAD.MOV.U32 R30, RZ, RZ, R11 ;  /* 0x000000ffff1e7224 */ /* 0x000fe400078e000b */
[----:B------:R-:W-:Y:S01]  /*a5000*/  IMAD.MOV.U32 R11, RZ, RZ, R52 ;  /* 0x000000ffff0b7224 */ /* 0x000fe200078e0034 */
[----:B------:R0:W-:Y:S04]  /*a5010*/  STL.64 [R1+0x1e8], R40 ;  /* 0x0001e82801007387 */ /* 0x0001e80000100a00 */
[----:B0-----:R-:W4:Y:S04]  /*a5020*/  LDL.LU.64 R40, [R1+0x3940] ;  /* 0x0039400001287983 */ /* 0x001f280000300a00 */
[----:B------:R-:W4:Y:S01]  /*a5030*/  LDL.LU R52, [R1+0x280] ;  /* 0x0002800001347983 */ /* 0x000f220000300800 */
[----:B--2---:R-:W-:-:S04]  /*a5040*/  LOP3.LUT R53, R53, 0xffff, RZ, 0xc0, !PT ;  /* 0x0000ffff35357812 */ /* 0x004fc800078ec0ff */
[----:B------:R-:W-:Y:S02]  /*a5050*/  SHF.R.U32.HI R9, RZ, 0x8, R53 ;  /* 0x00000008ff097819 */ /* 0x000fe40000011635 */
[----:B------:R-:W-:Y:S02]  /*a5060*/  LOP3.LUT R10, R10, 0xffff, RZ, 0xc0, !PT ;  /* 0x0000ffff0a0a7812 */ /* 0x000fe400078ec0ff */
[----:B------:R-:W-:Y:S02]  /*a5070*/  LOP3.LUT R9, R9, 0xffff, RZ, 0xc0, !PT ;  /* 0x0000ffff09097812 */ /* 0x000fe400078ec0ff */
[----:B------:R-:W-:Y:S02]  /*a5080*/  IADD3 R38, P0, PT, R33, R17, RZ ;  /* 0x0000001121267210 */ /* 0x000fe40007f1e0ff */
[----:B---3--:R-:W-:Y:S02]  /*a5090*/  SHF.R.S32.HI R8, RZ, 0x1f, R34 ;  /* 0x0000001fff087819 */ /* 0x008fe40000011422 */
[----:B------:R-:W-:Y:S01]  /*a50a0*/  IADD3 R32, P3, PT, R34, R12, RZ ;  /* 0x0000000c22207210 */ /* 0x000fe20007f7e0ff */
[----:B------:R-:W-:Y:S01]  /*a50b0*/  IMAD.X R39, R0, 0x1, R19, P0 ;  /* 0x0000000100277824 */ /* 0x000fe200000e0613 */
[----:B------:R-:W-:-:S03]  /*a50c0*/  PRMT R6, R10, 0x3340, R9 ;  /* 0x000033400a067816 */ /* 0x000fc60000000009 */
[----:B------:R-:W-:Y:S02]  /*a50d0*/  IMAD.X R33, R8, 0x1, R14, P3 ;  /* 0x0000000108217824 */ /* 0x000fe400018e060e */
[----:B------:R-:W-:Y:S04]  /*a50e0*/  STL [R1+0x1218], R6 ;  /* 0x0012180601007387 */ /* 0x000fe80000100800 */
[----:B------:R0:W-:Y:S04]  /*a50f0*/  STL.64 [R1+0x1d0], R38 ;  /* 0x0001d02601007387 */ /* 0x0001e80000100a00 */
[----:B------:R1:W-:Y:S01]  /*a5100*/  STL.64 [R1+0x1c8], R32 ;  /* 0x0001c82001007387 */ /* 0x0003e20000100a00 */
[----:B0-----:R-:W-:-:S02]  /*a5110*/  IADD3 R38, P0, PT, R34, R13, RZ ;  /* 0x0000000d22267210 */ /* 0x001fc40007f1e0ff */
[----:B-1----:R-:W-:-:S03]  /*a5120*/  IADD3 R32, P3, PT, R34, R15, RZ ;  /* 0x0000000f22207210 */ /* 0x002fc60007f7e0ff */
[C---:B------:R-:W-:Y:S02]  /*a5130*/  IMAD.X R39, R8.reuse, 0x1, R16, P0 ;  /* 0x0000000108277824 */ /* 0x040fe400000e0610 */
[----:B------:R-:W-:-:S03]  /*a5140*/  IMAD.X R33, R8, 0x1, R18, P3 ;  /* 0x0000000108217824 */ /* 0x000fc600018e0612 */
[----:B------:R0:W-:Y:S04]  /*a5150*/  STL.64 [R1+0x1c0], R38 ;  /* 0x0001c02601007387 */ /* 0x0001e80000100a00 */
[----:B------:R1:W-:Y:S01]  /*a5160*/  STL.64 [R1+0x1e0], R32 ;  /* 0x0001e02001007387 */ /* 0x0003e20000100a00 */
[----:B------:R-:W-:Y:S01]  /*a5170*/  SHF.R.S32.HI R0, RZ, 0x1f, R35 ;  /* 0x0000001fff007819 */ /* 0x000fe20000011423 */
[----:B------:R-:W-:Y:S02]  /*a5180*/  IMAD.MOV.U32 R6, RZ, RZ, R31 ;  /* 0x000000ffff067224 */ /* 0x000fe400078e001f */
[----:B------:R-:W-:Y:S01]  /*a5190*/  IMAD.MOV.U32 R31, RZ, RZ, R28 ;  /* 0x000000ffff1f7224 */ /* 0x000fe200078e001c */
[----:B0-----:R-:W-:Y:S01]  /*a51a0*/  IADD3 R38, P0, PT, R34, R17, RZ ;  /* 0x0000001122267210 */ /* 0x001fe20007f1e0ff */
[----:B-1----:R-:W-:-:S02]  /*a51b0*/  IMAD.MOV.U32 R32, RZ, RZ, R7 ;  /* 0x000000ffff207224 */ /* 0x002fc400078e0007 */
[----:B------:R-:W-:Y:S02]  /*a51c0*/  IMAD.MOV.U32 R7, RZ, RZ, R30 ;  /* 0x000000ffff077224 */ /* 0x000fe400078e001e */
[----:B------:R-:W-:Y:S02]  /*a51d0*/  IMAD.MOV.U32 R30, RZ, RZ, R27 ;  /* 0x000000ffff1e7224 */ /* 0x000fe400078e001b */
[----:B------:R-:W-:Y:S02]  /*a51e0*/  IMAD.MOV.U32 R27, RZ, RZ, R56 ;  /* 0x000000ffff1b7224 */ /* 0x000fe400078e0038 */
[----:B------:R-:W-:Y:S01]  /*a51f0*/  IMAD.MOV.U32 R56, RZ, RZ, R36 ;  /* 0x000000ffff387224 */ /* 0x000fe200078e0024 */
[----:B------:R-:W-:Y:S01]  /*a5200*/  IADD3 R36, P3, PT, R35, R12, RZ ;  /* 0x0000000c23247210 */ /* 0x000fe20007f7e0ff */
[----:B------:R-:W-:Y:S02]  /*a5210*/  IMAD.MOV.U32 R28, RZ, RZ, R11 ;  /* 0x000000ffff1c7224 */ /* 0x000fe400078e000b */
[----:B------:R-:W-:-:S02]  /*a5220*/  IMAD.MOV.U32 R11, RZ, RZ, R37 ;  /* 0x000000ffff0b7224 */ /* 0x000fc400078e0025 */
[----:B------:R-:W-:Y:S02]  /*a5230*/  IMAD.X R39, R8, 0x1, R19, P0 ;  /* 0x0000000108277824 */ /* 0x000fe400000e0613 */
[----:B------:R-:W-:Y:S02]  /*a5240*/  IMAD.X R37, R0, 0x1, R14, P3 ;  /* 0x0000000100257824 */ /* 0x000fe400018e060e */
[----:B------:R-:W-:Y:S02]  /*a5250*/  IMAD.MOV.U32 R10, RZ, RZ, R32 ;  /* 0x000000ffff0a7224 */ /* 0x000fe400078e0020 */
[----:B------:R-:W-:Y:S02]  /*a5260*/  IMAD.MOV.U32 R32, RZ, RZ, R7 ;  /* 0x000000ffff207224 */ /* 0x000fe400078e0007 */
[----:B------:R-:W-:Y:S02]  /*a5270*/  IMAD.MOV.U32 R7, RZ, RZ, R31 ;  /* 0x000000ffff077224 */ /* 0x000fe400078e001f */
[----:B------:R-:W-:-:S02]  /*a5280*/  IMAD.MOV.U32 R31, RZ, RZ, R28 ;  /* 0x000000ffff1f7224 */ /* 0x000fc400078e001c */
[----:B------:R-:W-:Y:S01]  /*a5290*/  IMAD.MOV.U32 R28, RZ, RZ, R20 ;  /* 0x000000ffff1c7224 */ /* 0x000fe200078e0014 */
[----:B------:R-:W-:Y:S01]  /*a52a0*/  IADD3 R20, P3, PT, R35, R15, RZ ;  /* 0x0000000f23147210 */ /* 0x000fe20007f7e0ff */
[----:B------:R-:W-:Y:S02]  /*a52b0*/  IMAD.MOV.U32 R33, RZ, RZ, R6 ;  /* 0x000000ffff217224 */ /* 0x000fe400078e0006 */
[----:B------:R-:W-:Y:S02]  /*a52c0*/  IMAD.MOV.U32 R6, RZ, RZ, R30 ;  /* 0x000000ffff067224 */ /* 0x000fe400078e001e */
[----:B------:R-:W-:Y:S02]  /*a52d0*/  IMAD.MOV.U32 R30, RZ, RZ, R27 ;  /* 0x000000ffff1e7224 */ /* 0x000fe400078e001b */
[----:B------:R-:W-:Y:S02]  /*a52e0*/  IMAD.MOV.U32 R27, RZ, RZ, R21 ;  /* 0x000000ffff1b7224 */ /* 0x000fe400078e0015 */
[----:B------:R-:W-:Y:S01]  /*a52f0*/  IMAD.X R21, R0, 0x1, R18, P3 ;  /* 0x0000000100157824 */ /* 0x000fe200018e0612 */
[----:B----4-:R-:W-:-:S05]  /*a5300*/  LOP3.LUT R52, R52, 0xffff, RZ, 0xc0, !PT ;  /* 0x0000ffff34347812 */ /* 0x010fca00078ec0ff */
[----:B------:R-:W-:Y:S04]  /*a5310*/  STL.64 [R1+0x3858], R52 ;  /* 0x0038583401007387 */ /* 0x000fe80000100a00 */
[----:B------:R-:W-:Y:S04]  /*a5320*/  STL.64 [R1+0x1d8], R38 ;  /* 0x0001d82601007387 */ /* 0x000fe80000100a00 */
[----:B------:R0:W-:Y:S04]  /*a5330*/  STL.64 [R1+0x200], R36 ;  /* 0x0002002401007387 */ /* 0x0001e80000100a00 */
[----:B0-----:R-:W2:Y:S01]  /*a5340*/  LDL.LU.64 R36, [R1+0x3938] ;  /* 0x0039380001247983 */ /* 0x001ea20000300a00 */
[----:B------:R-:W-:-:S05]  /*a5350*/  IADD3 R38, P0, PT, R35, R13, RZ ;  /* 0x0000000d23267210 */ /* 0x000fca0007f1e0ff */
[----:B------:R-:W-:Y:S01]  /*a5360*/  IMAD.X R39, R0, 0x1, R16, P0 ;  /* 0x0000000100277824 */ /* 0x000fe200000e0610 */
[----:B------:R-:W-:-:S04]  /*a5370*/  SHF.R.U32.HI R9, RZ, 0x8, R52 ;  /* 0x00000008ff097819 */ /* 0x000fc80000011634 */
[----:B------:R-:W-:Y:S04]  /*a5380*/  STL.64 [R1+0x1f8], R38 ;  /* 0x0001f82601007387 */ /* 0x000fe80000100a00 */
[----:B------:R0:W-:Y:S04]  /*a5390*/  STL.64 [R1+0x220], R20 ;  /* 0x0002201401007387 */ /* 0x0001e80000100a00 */
[----:B0-----:R-:W3:Y:S04]  /*a53a0*/  LDL.LU.64 R20, [R1+0x3930] ;  /* 0x0039300001147983 */ /* 0x001ee80000300a00 */
[----:B------:R-:W4:Y:S01]  /*a53b0*/  LDL.LU R52, [R1+0x2b8] ;  /* 0x0002b80001347983 */ /* 0x000f220000300800 */
[----:B------:R-:W-:-:S02]  /*a53c0*/  LOP3.LUT R9, R9, 0xffff, RZ, 0xc0, !PT ;  /* 0x0000ffff09097812 */ /* 0x000fc400078ec0ff */
[----:B------:R-:W-:Y:S02]  /*a53d0*/  IADD3 R38, P0, PT, R35, R17, RZ ;  /* 0x0000001123267210 */ /* 0x000fe40007f1e0ff */
[----:B------:R-:W-:-:S03]  /*a53e0*/  PRMT R9, R9, 0x3340, R1 ;  /* 0x0000334009097816 */ /* 0x000fc60000000001 */
[----:B------:R-:W-:Y:S02]  /*a53f0*/  IMAD.X R39, R0, 0x1, R19, P0 ;  /* 0x0000000100277824 */ /* 0x000fe400000e0613 */
[----:B------:R0:W-:Y:S04]  /*a5400*/  STL [R1+0x80], R9 ;  /* 0x0000800901007387 */ /* 0x0001e80000100800 */
[----:B------:R1:W-:Y:S01]  /*a5410*/  STL.64 [R1+0x218], R38 ;  /* 0x0002182601007387 */ /* 0x0003e20000100a00 */
[----:B0-----:R-:W-:Y:S01]  /*a5420*/  IMAD.MOV.U32 R9, RZ, RZ, R23 ;  /* 0x000000ffff097224 */ /* 0x001fe200078e0017 */
[----:B--2---:R-:W-:Y:S02]  /*a5430*/  SHF.R.S32.HI R8, RZ, 0x1f, R36 ;  /* 0x0000001fff087819 */ /* 0x004fe40000011424 */
[----:B------:R-:W-:-:S02]  /*a5440*/  IADD3 R34, P3, PT, R36, R12, RZ ;  /* 0x0000000c24227210 */ /* 0x000fc40007f7e0ff */
        /* <DEDUP_REMOVED lines=9> */
[----:B------:R-:W-:Y:S04]  /*a54e0*/  STL.64 [R1+0x260], R34 ;  /* 0x0002602201007387 */ /* 0x000fe80000100a00 */
[----:B------:R0:W-:Y:S04]  /*a54f0*/  STL.64 [R1+0x258], R38 ;  /* 0x0002582601007387 */ /* 0x0001e80000100a00 */
[----:B0-----:R-:W2:Y:S01]  /*a5500*/  LDL.LU.64 R38, [R1+0x3928] ;  /* 0x0039280001267983 */ /* 0x001ea20000300a00 */
[----:B------:R-:W-:Y:S02]  /*a5510*/  IMAD.MOV.U32 R34, RZ, RZ, R10 ;  /* 0x000000ffff227224 */ /* 0x000fe400078e000a */
[----:B------:R-:W-:-:S02]  /*a5520*/  IMAD.MOV.U32 R10, RZ, RZ, R49 ;  /* 0x000000ffff0a7224 */ /* 0x000fc400078e0031 */
[----:B------:R-:W-:Y:S01]  /*a5530*/  IMAD.MOV.U32 R49, RZ, RZ, R22 ;  /* 0x000000ffff317224 */ /* 0x000fe200078e0016 */
[----:B------:R-:W-:Y:S02]  /*a5540*/  IADD3 R22, P3, PT, R37, R12, RZ ;  /* 0x0000000c25167210 */ /* 0x000fe40007f7e0ff */
[----:B------:R-:W-:-:S03]  /*a5550*/  SHF.R.S32.HI R0, RZ, 0x1f, R37 ;  /* 0x0000001fff007819 */ /* 0x000fc60000011425 */
[----:B------:R0:W-:Y:S01]  /*a5560*/  STL [R1+0x280], R22 ;  /* 0x0002801601007387 */ /* 0x0001e20000100800 */
[----:B------:R-:W-:Y:S01]  /*a5570*/  IMAD.MOV.U32 R8, RZ, RZ, R22 ;  /* 0x000000ffff087224 */ /* 0x000fe200078e0016 */
[----:B----4-:R-:W-:Y:S01]  /*a5580*/  LOP3.LUT R52, R52, 0xffff, RZ, 0xc0, !PT ;  /* 0x0000ffff34347812 */ /* 0x010fe200078ec0ff */
[----:B------:R-:W-:Y:S01]  /*a5590*/  IMAD.X R9, R0, 0x1, R14, P3 ;  /* 0x0000000100097824 */ /* 0x000fe200018e060e */
[----:B0-----:R-:W-:-:S04]  /*a55a0*/  IADD3 R22, P0, PT, R37, R13, RZ ;  /* 0x0000000d25167210 */ /* 0x001fc80007f1e0ff */
[----:B------:R-:W-:Y:S01]  /*a55b0*/  STL [R1+0x284], R9 ;  /* 0x0002840901007387 */ /* 0x000fe20000100800 */
[----:B------:R-:W-:-:S03]  /*a55c0*/  IMAD.X R23, R0, 0x1, R16, P0 ;  /* 0x0000000100177824 */ /* 0x000fc600000e0610 */
[----:B------:R-:W-:Y:S04]  /*a55d0*/  STL.64 [R1+0x3868], R52 ;  /* 0x0038683401007387 */ /* 0x000fe80000100a00 */
[----:B------:R0:W-:Y:S04]  /*a55e0*/  STL.64 [R1+0x278], R22 ;  /* 0x0002781601007387 */ /* 0x0001e80000100a00 */
[----:B0-----:R-:W4:Y:S01]  /*a55f0*/  LDL.LU.64 R22, [R1+0x3920] ;  /* 0x0039200001167983 */ /* 0x001f220000300a00 */
[C---:B------:R-:W-:Y:S02]  /*a5600*/  IADD3 R8, P3, PT, R37.reuse, R15, RZ ;  /* 0x0000000f25087210 */ /* 0x040fe40007f7e0ff */
[----:B------:R-:W-:-:S03]  /*a5610*/  IADD3 R36, P0, PT, R37, R17, RZ ;  /* 0x0000001125247210 */ /* 0x000fc60007f1e0ff */
[C---:B------:R-:W-:Y:S02]  /*a5620*/  IMAD.X R9, R0.reuse, 0x1, R18, P3 ;  /* 0x0000000100097824 */ /* 0x040fe400018e0612 */
[----:B------:R-:W-:Y:S02]  /*a5630*/  IMAD.X R37, R0, 0x1, R19, P0 ;  /* 0x0000000100257824 */ /* 0x000fe400000e0613 */
[----:B------:R-:W-:Y:S01]  /*a5640*/  IMAD.MOV.U32 R35, RZ, RZ, R34 ;  /* 0x000000ffff237224 */ /* 0x000fe200078e0022 */
[----:B------:R0:W-:Y:S01]  /*a5650*/  STL.64 [R1+0x2b8], R8 ;  /* 0x0002b80801007387 */ /* 0x0001e20000100a00 */
[----:B------:R-:W-:Y:S01]  /*a5660*/  IMAD.MOV.U32 R34, RZ, RZ, R10 ;  /* 0x000000ffff227224 */ /* 0x000fe200078e000a */
[----:B------:R-:W-:Y:S02]  /*a5670*/  SHF.R.U32.HI R10, RZ, 0x8, R52 ;  /* 0x00000008ff0a7819 */ /* 0x000fe40000011634 */
[----:B------:R1:W-:Y:S01]  /*a5680*/  STL.64 [R1+0x2b0], R36 ;  /* 0x0002b02401007387 */ /* 0x0003e20000100a00 */
[----:B---3--:R-:W-:-:S02]  /*a5690*/  LOP3.LUT R20, R20, 0xffff, RZ, 0xc0, !PT ;  /* 0x0000ffff14147812 */ /* 0x008fc400078ec0ff */
[----:B------:R-:W-:Y:S02]  /*a56a0*/  LOP3.LUT R10, R10, 0xffff, RZ, 0xc0, !PT ;  /* 0x0000ffff0a0a7812 */ /* 0x000fe400078ec0ff */
[----:B0-----:R-:W-:-:S04]  /*a56b0*/  SHF.R.U32.HI R9, RZ, 0x8, R20 ;  /* 0x00000008ff097819 */ /* 0x001fc80000011614 */
[----:B------:R-:W-:Y:S02]  /*a56c0*/  LOP3.LUT R9, R9, 0xffff, RZ, 0xc0, !PT ;  /* 0x0000ffff09097812 */ /* 0x000fe400078ec0ff */
[----:B--2---:R-:W-:Y:S02]  /*a56d0*/  SHF.R.S32.HI R8, RZ, 0x1f, R38 ;  /* 0x0000001fff087819 */ /* 0x004fe40000011426 */
[C---:B------:R-:W-:Y:S02]  /*a56e0*/  IADD3 R52, P3, PT, R38.reuse, R12, RZ ;  /* 0x0000000c26347210 */ /* 0x040fe40007f7e0ff */
        /* <DEDUP_REMOVED lines=10> */
[----:B------:R-:W-:-:S03]  /*a5790*/  SHF.R.S32.HI R0, RZ, 0x1f, R39 ;  /* 0x0000001fff007819 */ /* 0x000fc60000011427 */
[----:B------:R1:W-:Y:S01]  /*a57a0*/  STL.64 [R1+0x2f0], R36 ;  /* 0x0002f02401007387 */ /* 0x0003e20000100a00 */
[C---:B0-----:R-:W-:Y:S02]  /*a57b0*/  IADD3 R52, P3, PT, R39.reuse, R12, RZ ;  /* 0x0000000c27347210 */ /* 0x041fe40007f7e0ff */
[----:B-1----:R-:W-:-:S03]  /*a57c0*/  IADD3 R36, P0, PT, R39, R13, RZ ;  /* 0x0000000d27247210 */ /* 0x002fc60007f1e0ff */
[C---:B------:R-:W-:Y:S02]  /*a57d0*/  IMAD.X R53, R0.reuse, 0x1, R14, P3 ;  /* 0x0000000100357824 */ /* 0x040fe400018e060e */
[----:B------:R-:W-:-:S03]  /*a57e0*/  IMAD.X R37, R0, 0x1, R16, P0 ;  /* 0x0000000100257824 */ /* 0x000fc600000e0610 */
        /* <DEDUP_REMOVED lines=8> */
[----:B------:R-:W-:Y:S01]  /*a5870*/  STL.64 [R1+0x338], R52 ;  /* 0x0003383401007387 */ /* 0x000fe20000100a00 */
[----:B------:R-:W-:-:S03]  /*a5880*/  IADD3 R38, P3, PT, R40, R12, RZ ;  /* 0x0000000c28267210 */ /* 0x000fc60007f7e0ff */
[----:B------:R1:W-:Y:S01]  /*a5890*/  STL.64 [R1+0x330], R36 ;  /* 0x0003302401007387 */ /* 0x0003e20000100a00 */
[----:B0-----:R-:W-:-:S05]  /*a58a0*/  SHF.R.S32.HI R8, RZ, 0x1f, R40 ;  /* 0x0000001fff087819 */ /* 0x001fca0000011428 */
[----:B------:R-:W-:Y:S01]  /*a58b0*/  IMAD.X R39, R8, 0x1, R14, P3 ;  /* 0x0000000108277824 */ /* 0x000fe200018e060e */
[----:B-1----:R-:W-:-:S04]  /*a58c0*/  IADD3 R36, P0, PT, R40, R13, RZ ;  /* 0x0000000d28247210 */ /* 0x002fc80007f1e0ff */
[----:B------:R0:W-:Y:S01]  /*a58d0*/  STL.64 [R1+0x358], R38 ;  /* 0x0003582601007387 */ /* 0x0001e20000100a00 */
[----:B------:R-:W-:Y:S01]  /*a58e0*/  IMAD.X R37, R8, 0x1, R16, P0 ;  /* 0x0000000108257824 */ /* 0x000fe200000e0610 */
[----:B----4-:R-:W-:-:S04]  /*a58f0*/  LOP3.LUT R22, R22, 0xffff, RZ, 0xc0, !PT ;  /* 0x0000ffff16167812 */ /* 0x010fc800078ec0ff */
[----:B------:R1:W-:Y:S01]  /*a5900*/  STL.64 [R1+0x350], R36 ;  /* 0x0003502401007387 */ /* 0x0003e20000100a00 */
[----:B0-----:R-:W-:-:S05]  /*a5910*/  IADD3 R38, P3, PT, R40, R15, RZ ;  /* 0x0000000f28267210 */ /* 0x001fca0007f7e0ff */
[----:B------:R-:W-:Y:S01]  /*a5920*/  IMAD.X R39, R8, 0x1, R18, P3 ;  /* 0x0000000108277824 */ /* 0x000fe200018e0612 */
[----:B-1----:R-:W-:-:S04]  /*a5930*/  IADD3 R36, P0, PT, R40, R17, RZ ;  /* 0x0000001128247210 */ /* 0x002fc80007f1e0ff */
[----:B------:R0:W-:Y:S01]  /*a5940*/  STL.64 [R1+0x378], R38 ;  /* 0x0003782601007387 */ /* 0x0001e20000100a00 */
[----:B------:R-:W-:Y:S01]  /*a5950*/  SHF.R.U32.HI R9, RZ, 0x8, R22 ;  /* 0x00000008ff097819 */ /* 0x000fe20000011616 */
[----:B------:R-:W-:Y:S01]  /*a5960*/  IMAD.X R37, R8, 0x1, R19, P0 ;  /* 0x0000000108257824 */ /* 0x000fe200000e0613 */
[----:B------:R-:W-:Y:S02]  /*a5970*/  SHF.R.S32.HI R0, RZ, 0x1f, R41 ;  /* 0x0000001fff007819 */ /* 0x000fe40000011429 */
[----:B------:R-:W-:Y:S02]  /*a5980*/  LOP3.LUT R9, R9, 0xffff, RZ, 0xc0, !PT ;  /* 0x0000ffff09097812 */ /* 0x000fe400078ec0ff */
[----:B------:R1:W-:Y:S01]  /*a5990*/  STL.64 [R1+0x370], R36 ;  /* 0x0003702401007387 */ /* 0x0003e20000100a00 */
[----:B0-----:R-:W-:Y:S02]  /*a59a0*/  IADD3 R38, P3, PT, R41, R12, RZ ;  /* 0x0000000c29267210 */ /* 0x001fe40007f7e0ff */
[----:B------:R-:W-:-:S03]  /*a59b0*/  PRMT R8, R9, 0x3340, R1 ;  /* 0x0000334009087816 */ /* 0x000fc60000000001 */
[----:B------:R-:W-:Y:S01]  /*a59c0*/  IMAD.X R39, R0, 0x1, R14, P3 ;  /* 0x0000000100277824 */ /* 0x000fe200018e060e */
[----:B-1----:R-:W-:-:S04]  /*a59d0*/  IADD3 R36, P0, PT, R41, R13, RZ ;  /* 0x0000000d29247210 */ /* 0x002fc80007f1e0ff */
[----:B------:R0:W-:Y:S01]  /*a59e0*/  STL.64 [R1+0x398], R38 ;  /* 0x0003982601007387 */ /* 0x0001e20000100a00 */
[----:B------:R-:W-:-:S03]  /*a59f0*/  IMAD.X R37, R0, 0x1, R16, P0 ;  /* 0x0000000100257824 */ /* 0x000fc600000e0610 */
[----:B------:R-:W-:Y:S04]  /*a5a00*/  STL [R1+0x7c], R8 ;  /* 0x00007c0801007387 */ /* 0x000fe80000100800 */
[----:B------:R1:W-:Y:S01]  /*a5a10*/  STL.64 [R1+0x390], R36 ;  /* 0x0003902401007387 */ /* 0x0003e20000100a00 */
[----:B0-----:R-:W-:-:S05]  /*a5a20*/  IADD3 R38, P3, PT, R41, R15, RZ ;  /* 0x0000000f29267210 */ /* 0x001fca0007f7e0ff */
[----:B------:R-:W-:Y:S01]  /*a5a30*/  IMAD.X R39, R0, 0x1, R18, P3 ;  /* 0x0000000100277824 */ /* 0x000fe200018e0612 */
[----:B-1----:R-:W-:-:S04]  /*a5a40*/  IADD3 R36, P0, PT, R41, R17, RZ ;  /* 0x0000001129247210 */ /* 0x002fc80007f1e0ff */
[----:B------:R0:W-:Y:S01]  /*a5a50*/  STL.64 [R1+0x3b8], R38 ;  /* 0x0003b82601007387 */ /* 0x0001e20000100a00 */
[----:B------:R-:W-:-:S03]  /*a5a60*/  IMAD.X R37, R0, 0x1, R19, P0 ;  /* 0x0000000100257824 */ /* 0x000fc600000e0613 */
[----:B------:R-:W2:Y:S04]  /*a5a70*/  LDL.LU R52, [R1+0x730] ;  /* 0x0007300001347983 */ /* 0x000ea80000300800 */
[----:B------:R1:W-:Y:S01]  /*a5a80*/  STL.64 [R1+0x3b0], R36 ;  /* 0x0003b02401007387 */ /* 0x0003e20000100a00 */
[----:B------:R-:W-:Y:S01]  /*a5a90*/  SHF.R.S32.HI R8, RZ, 0x1f, R42 ;  /* 0x0000001fff087819 */ /* 0x000fe2000001142a */
[----:B------:R-:W-:Y:S01]  /*a5aa0*/  IMAD.MOV.U32 R53, RZ, RZ, R35 ;  /* 0x000000ffff357224 */ /* 0x000fe200078e0023 */
[----:B0-----:R-:W-:Y:S01]  /*a5ab0*/  IADD3 R38, P3, PT, R42, R12, RZ ;  /* 0x0000000c2a267210 */ /* 0x001fe20007f7e0ff */
[----:B------:R-:W-:Y:S02]  /*a5ac0*/  IMAD.MOV.U32 R35, RZ, RZ, R33 ;  /* 0x000000ffff237224 */ /* 0x000fe400078e0021 */
        /* <DEDUP_REMOVED lines=8> */
[----:B------:R-:W-:Y:S02]  /*a5b50*/  IMAD.MOV.U32 R31, RZ, RZ, R45 ;  /* 0x000000ffff1f7224 */ /* 0x000fe400078e002d */
[C---:B------:R-:W-:Y:S02]  /*a5b60*/  IMAD.X R39, R8.reuse, 0x1, R14, P3 ;  /* 0x0000000108277824 */ /* 0x040fe400018e060e */
[----:B------:R-:W-:-:S03]  /*a5b70*/  IMAD.X R45, R8, 0x1, R16, P0 ;  /* 0x00000001082d7824 */ /* 0x000fc600000e0610 */
[----:B------:R-:W-:Y:S04]  /*a5b80*/  STL.64 [R1+0x3d8], R38 ;  /* 0x0003d82601007387 */ /* 0x000fe80000100a00 */
[----:B------:R0:W-:Y:S04]  /*a5b90*/  STL.64 [R1+0x3d0], R44 ;  /* 0x0003d02c01007387 */ /* 0x0001e80000100a00 */
[----:B0-----:R-:W3:Y:S01]  /*a5ba0*/  LDL.LU.64 R44, [R1+0x3918] ;  /* 0x00391800012c7983 */ /* 0x001ee20000300a00 */
[----:B------:R-:W-:Y:S01]  /*a5bb0*/  IADD3 R38, P3, PT, R42, R15, RZ ;  /* 0x0000000f2a267210 */ /* 0x000fe20007f7e0ff */
[----:B------:R-:W-:-:S04]  /*a5bc0*/  IMAD.MOV.U32 R37, RZ, RZ, R53 ;  /* 0x000000ffff257224 */ /* 0x000fc800078e0035 */
[----:B------:R-:W-:Y:S02]  /*a5bd0*/  IMAD.X R39, R8, 0x1, R18, P3 ;  /* 0x0000000108277824 */ /* 0x000fe400018e0612 */
[----:B------:R-:W-:Y:S02]  /*a5be0*/  IMAD.MOV.U32 R53, RZ, RZ, R35 ;  /* 0x000000ffff357224 */ /* 0x000fe400078e0023 */
[----:B------:R-:W-:Y:S01]  /*a5bf0*/  IMAD.MOV.U32 R35, RZ, RZ, R33 ;  /* 0x000000ffff237224 */ /* 0x000fe200078e0021 */
[----:B------:R0:W-:Y:S01]  /*a5c00*/  STL.64 [R1+0x3f8], R38 ;  /* 0x0003f82601007387 */ /* 0x0001e20000100a00 */
[----:B------:R-:W-:Y:S02]  /*a5c10*/  IMAD.MOV.U32 R33, RZ, RZ, R6 ;  /* 0x000000ffff217224 */ /* 0x000fe400078e0006 */
[----:B------:R-:W-:Y:S02]  /*a5c20*/  IMAD.MOV.U32 R6, RZ, RZ, R31 ;  /* 0x000000ffff067224 */ /* 0x000fe400078e001f */
[----:B0-----:R-:W-:Y:S01]  /*a5c30*/  IMAD.MOV.U32 R38, RZ, RZ, R37 ;  /* 0x000000ffff267224 */ /* 0x001fe200078e0025 */
[----:B------:R-:W-:-:S04]  /*a5c40*/  LOP3.LUT R23, R23, 0xffff, RZ, 0xc0, !PT ;  /* 0x0000ffff17177812 */ /* 0x000fc800078ec0ff */
[----:B------:R-:W-:Y:S01]  /*a5c50*/  SHF.R.U32.HI R10, RZ, 0x8, R23 ;  /* 0x00000008ff0a7819 */ /* 0x000fe20000011617 */
[----:B------:R0:W-:Y:S01]  /*a5c60*/  STL.64 [R1+0x3828], R22 ;  /* 0x0038281601007387 */ /* 0x0001e20000100a00 */
[----:B--2---:R-:W-:Y:S01]  /*a5c70*/  LOP3.LUT R41, R52, 0xffff, RZ, 0xc0, !PT ;  /* 0x0000ffff34297812 */ /* 0x004fe200078ec0ff */
        /* <DEDUP_REMOVED lines=14> */
[----:B---3--:R-:W-:Y:S02]  /*a5d60*/  IMAD.MOV.U32 R30, RZ, RZ, R44 ;  /* 0x000000ffff1e7224 */ /* 0x008fe400078e002c */
[----:B------:R-:W-:-:S04]  /*a5d70*/  IMAD.MOV.U32 R44, RZ, RZ, R47 ;  /* 0x000000ffff2c7224 */ /* 0x000fc800078e002f */
[----:B------:R-:W-:Y:S01]  /*a5d80*/  IMAD.MOV.U32 R7, RZ, RZ, R44 ;  /* 0x000000ffff077224 */ /* 0x000fe200078e002c */
[----:B------:R-:W-:Y:S01]  /*a5d90*/  IADD3 R44, P3, PT, R43, R12, RZ ;  /* 0x0000000c2b2c7210 */ /* 0x000fe20007f7e0ff */
[----:B0-----:R-:W-:-:S04]  /*a5da0*/  IMAD.MOV.U32 R23, RZ, RZ, R45 ;  /* 0x000000ffff177224 */ /* 0x001fc800078e002d */
[----:B------:R0:W-:Y:S01]  /*a5db0*/  STL [R1+0x418], R44 ;  /* 0x0004182c01007387 */ /* 0x0001e20000100800 */
[----:B------:R-:W-:-:S03]  /*a5dc0*/  IMAD.MOV.U32 R22, RZ, RZ, R44 ;  /* 0x000000ffff167224 */ /* 0x000fc600078e002c */
[----:B0-----:R-:W2:Y:S01]  /*a5dd0*/  LDL.LU.64 R44, [R1+0x3910] ;  /* 0x00391000012c7983 */ /* 0x001ea20000300a00 */
[----:B------:R-:W-:Y:S01]  /*a5de0*/  IMAD.MOV.U32 R31, RZ, RZ, R46 ;  /* 0x000000ffff1f7224 */ /* 0x000fe200078e002e */
[----:B------:R-:W-:Y:S01]  /*a5df0*/  IADD3 R46, P0, PT, R42, R17, RZ ;  /* 0x000000112a2e7210 */ /* 0x000fe20007f1e0ff */
        /* <DEDUP_REMOVED lines=8> */
[----:B------:R-:W-:Y:S01]  /*a5e80*/  IMAD.MOV.U32 R6, RZ, RZ, R7 ;  /* 0x000000ffff067224 */ /* 0x000fe200078e0007 */
[----:B------:R-:W-:Y:S01]  /*a5e90*/  STL.64 [R1+0x3820], R20 ;  /* 0x0038201401007387 */ /* 0x000fe20000100a00 */
[----:B------:R-:W-:Y:S02]  /*a5ea0*/  IMAD.MOV.U32 R7, RZ, RZ, R28 ;  /* 0x000000ffff077224 */ /* 0x000fe400078e001c */
[----:B------:R-:W-:Y:S01]  /*a5eb0*/  IMAD.MOV.U32 R28, RZ, RZ, R27 ;  /* 0x000000ffff1c7224 */ /* 0x000fe200078e001b */
[----:B------:R0:W-:Y:S01]  /*a5ec0*/  STL.64 [R1+0x3f0], R46 ;  /* 0x0003f02e01007387 */ /* 0x0001e20000100a00 */
[----:B------:R-:W-:-:S03]  /*a5ed0*/  IMAD.MOV.U32 R27, RZ, RZ, R57 ;  /* 0x000000ffff1b7224 */ /* 0x000fc600078e0039 */
[----:B0-----:R-:W3:Y:S01]  /*a5ee0*/  LDL.LU.64 R46, [R1+0x3908] ;  /* 0x00390800012e7983 */ /* 0x001ee20000300a00 */
[----:B--2---:R-:W-:-:S03]  /*a5ef0*/  IMAD.MOV.U32 R57, RZ, RZ, R44 ;  /* 0x000000ffff397224 */ /* 0x004fc600078e002c */
[----:B------:R-:W2:Y:S01]  /*a5f00*/  LDL.LU R44, [R1+0x3904] ;  /* 0x00390400012c7983 */ /* 0x000ea20000300800 */
[----:B------:R-:W-:Y:S02]  /*a5f10*/  SHF.R.S32.HI R0, RZ, 0x1f, R43 ;  /* 0x0000001fff007819 */ /* 0x000fe4000001142b */
[----:B------:R-:W-:-:S03]  /*a5f20*/  IADD3 R20, P0, PT, R43, R13, RZ ;  /* 0x0000000d2b147210 */ /* 0x000fc60007f1e0ff */
[C---:B------:R-:W-:Y:S01]  /*a5f30*/  IMAD.X R23, R0.reuse, 0x1, R14, P3 ;  /* 0x0000000100177824 */ /* 0x040fe200018e060e */
[----:B------:R-:W-:Y:S01]  /*a5f40*/  IADD3 R22, P3, PT, R43, R15, RZ ;  /* 0x0000000f2b167210 */ /* 0x000fe20007f7e0ff */
[----:B------:R-:W-:-:S03]  /*a5f50*/  IMAD.X R21, R0, 0x1, R16, P0 ;  /* 0x0000000100157824 */ /* 0x000fc600000e0610 */
[----:B------:R0:W-:Y:S04]  /*a5f60*/  STL [R1+0x41c], R23 ;  /* 0x00041c1701007387 */ /* 0x0001e80000100800 */
[----:B------:R1:W-:Y:S01]  /*a5f70*/  STL.64 [R1+0x410], R20 ;  /* 0x0004101401007387 */ /* 0x0003e20000100a00 */
[----:B0-----:R-:W-:Y:S01]  /*a5f80*/  IMAD.X R23, R0, 0x1, R18, P3 ;  /* 0x0000000100177824 */ /* 0x001fe200018e0612 */
[----:B-1----:R-:W-:-:S04]  /*a5f90*/  IADD3 R20, P0, PT, R43, R17, RZ ;  /* 0x000000112b147210 */ /* 0x002fc80007f1e0ff */
[----:B------:R0:W-:Y:S01]  /*a5fa0*/  STL.64 [R1+0x438], R22 ;  /* 0x0004381601007387 */ /* 0x0001e20000100a00 */
[----:B------:R-:W-:-:S05]  /*a5fb0*/  IMAD.X R21, R0, 0x1, R19, P0 ;  /* 0x0000000100157824 */ /* 0x000fca00000e0613 */
[----:B------:R1:W-:Y:S01]  /*a5fc0*/  STL.64 [R1+0x430], R20 ;  /* 0x0004301401007387 */ /* 0x0003e20000100a00 */
[----:B------:R-:W-:Y:S02]  /*a5fd0*/  SHF.R.U32.HI R9, RZ, 0x8, R41 ;  /* 0x00000008ff097819 */ /* 0x000fe40000011629 */
[----:B------:R-:W-:Y:S02]  /*a5fe0*/  LOP3.LUT R10, R10, 0xffff, RZ, 0xc0, !PT ;  /* 0x0000ffff0a0a7812 */ /* 0x000fe400078ec0ff */
[----:B------:R-:W-:Y:S02]  /*a5ff0*/  LOP3.LUT R9, R9, 0xffff, RZ, 0xc0, !PT ;  /* 0x0000ffff09097812 */ /* 0x000fe400078ec0ff */
[----:B------:R-:W-:Y:S02]  /*a6000*/  SHF.R.S32.HI R0, RZ, 0x1f, R45 ;  /* 0x0000001fff007819 */ /* 0x000fe4000001142d */
[----:B------:R-:W-:Y:S01]  /*a6010*/  PRMT R42, R10, 0x3340, R9 ;  /* 0x000033400a2a7816 */ /* 0x000fe20000000009 */
[----:B------:R-:W-:-:S02]  /*a6020*/  IMAD.MOV.U32 R40, RZ, RZ, R52 ;  /* 0x000000ffff287224 */ /* 0x000fc400078e0034 */
[----:B------:R-:W-:Y:S02]  /*a6030*/  IMAD.MOV.U32 R52, RZ, RZ, R36 ;  /* 0x000000ffff347224 */ /* 0x000fe400078e0024 */
[----:B------:R-:W-:Y:S02]  /*a6040*/  IMAD.MOV.U32 R36, RZ, RZ, R27 ;  /* 0x000000ffff247224 */ /* 0x000fe400078e001b */
[----:B------:R-:W-:Y:S01]  /*a6050*/  IMAD.MOV.U32 R27, RZ, RZ, R60 ;  /* 0x000000ffff1b7224 */ /* 0x000fe200078e003c */
[----:B--2---:R-:W-:Y:S02]  /*a6060*/  SHF.R.S32.HI R8, RZ, 0x1f, R44 ;  /* 0x0000001fff087819 */ /* 0x004fe4000001142c */
        /* <DEDUP_REMOVED lines=11> */
[----:B------:R-:W-:Y:S04]  /*a6120*/  STL [R1+0x3788], R42 ;  /* 0x0037882a01007387 */ /* 0x000fe80000100800 */
[----:B------:R1:W-:Y:S01]  /*a6130*/  STL.64 [R1+0x470], R20 ;  /* 0x0004701401007387 */ /* 0x0003e20000100a00 */
[----:B0-----:R-:W-:-:S05]  /*a6140*/  IADD3 R22, P3, PT, R45, R12, RZ ;  /* 0x0000000c2d167210 */ /* 0x001fca0007f7e0ff */
[----:B------:R-:W-:Y:S01]  /*a6150*/  IMAD.X R23, R0, 0x1, R14, P3 ;  /* 0x0000000100177824 */ /* 0x000fe200018e060e */
[C---:B------:R-:W-:Y:S02]  /*a6160*/  IADD3 R8, P3, PT, R45.reuse, R15, RZ ;  /* 0x0000000f2d087210 */ /* 0x040fe40007f7e0ff */
[----:B-1----:R-:W-:-:S03]  /*a6170*/  IADD3 R20, P0, PT, R45, R13, RZ ;  /* 0x0000000d2d147210 */ /* 0x002fc60007f1e0ff */
[C---:B------:R-:W-:Y:S02]  /*a6180*/  IMAD.X R9, R0.reuse, 0x1, R18, P3 ;  /* 0x0000000100097824 */ /* 0x040fe400018e0612 */
[----:B------:R-:W-:Y:S01]  /*a6190*/  IMAD.X R21, R0, 0x1, R16, P0 ;  /* 0x0000000100157824 */ /* 0x000fe200000e0610 */
[----:B------:R0:W-:Y:S04]  /*a61a0*/  STL.64 [R1+0x498], R22 ;  /* 0x0004981601007387 */ /* 0x0001e80000100a00 */
[----:B------:R3:W-:Y:S04]  /*a61b0*/  STL.64 [R1+0x490], R20 ;  /* 0x0004901401007387 */ /* 0x0007e80000100a00 */
[----:B------:R1:W-:Y:S01]  /*a61c0*/  STL.64 [R1+0x4b8], R8 ;  /* 0x0004b80801007387 */ /* 0x0003e20000100a00 */
[----:B0-----:R-:W-:-:S02]  /*a61d0*/  IADD3 R22, P0, PT, R45, R17, RZ ;  /* 0x000000112d167210 */ /* 0x001fc40007f1e0ff */
[----:B---3--:R-:W-:Y:S02]  /*a61e0*/  IADD3 R20, P3, PT, R46, R12, RZ ;  /* 0x0000000c2e147210 */ /* 0x008fe40007f7e0ff */
[----:B-1----:R-:W-:Y:S01]  /*a61f0*/  SHF.R.S32.HI R8, RZ, 0x1f, R46 ;  /* 0x0000001fff087819 */ /* 0x002fe2000001142e */
[----:B------:R-:W-:-:S04]  /*a6200*/  IMAD.X R23, R0, 0x1, R19, P0 ;  /* 0x0000000100177824 */ /* 0x000fc800000e0613 */
[----:B------:R-:W-:Y:S01]  /*a6210*/  IMAD.X R21, R8, 0x1, R14, P3 ;  /* 0x0000000108157824 */ /* 0x000fe200018e060e */
        /* <DEDUP_REMOVED lines=9> */
[----:B0-----:R-:W-:Y:S02]  /*a62b0*/  IADD3 R22, P0, PT, R46, R17, RZ ;  /* 0x000000112e167210 */ /* 0x001fe40007f1e0ff */
[----:B-1----:R-:W-:-:S03]  /*a62c0*/  IADD3 R20, P3, PT, R47, R12, RZ ;  /* 0x0000000c2f147210 */ /* 0x002fc60007f7e0ff */
[----:B------:R-:W-:Y:S02]  /*a62d0*/  IMAD.X R23, R8, 0x1, R19, P0 ;  /* 0x0000000108177824 */ /* 0x000fe400000e0613 */
[----:B------:R-:W-:-:S03]  /*a62e0*/  IMAD.X R21, R0, 0x1, R14, P3 ;  /* 0x0000000100157824 */ /* 0x000fc600018e060e */
[----:B------:R-:W-:Y:S04]  /*a62f0*/  STL.64 [R1+0x4f0], R22 ;  /* 0x0004f01601007387 */ /* 0x000fe80000100a00 */
[----:B------:R0:W-:Y:S04]  /*a6300*/  STL.64 [R1+0x520], R20 ;  /* 0x0005201401007387 */ /* 0x0001e80000100a00 */
[----:B------:R-:W2:Y:S01]  /*a6310*/  LDL.LU R60, [R1+0x3900] ;  /* 0x00390000013c7983 */ /* 0x000ea20000300800 */
[----:B0-----:R-:W-:Y:S02]  /*a6320*/  IMAD.MOV.U32 R20, RZ, RZ, R39 ;  /* 0x000000ffff147224 */ /* 0x001fe400078e0027 */
[----:B------:R-:W-:-:S02]  /*a6330*/  IMAD.MOV.U32 R39, RZ, RZ, R53 ;  /* 0x000000ffff277224 */ /* 0x000fc400078e0035 */
[----:B------:R-:W-:Y:S02]  /*a6340*/  IMAD.MOV.U32 R53, RZ, RZ, R35 ;  /* 0x000000ffff357224 */ /* 0x000fe400078e0023 */
[----:B------:R-:W3:Y:S01]  /*a6350*/  LDL.LU R35, [R1+0x614] ;  /* 0x0006140001237983 */ /* 0x000ee20000300800 */
[C---:B------:R-:W-:Y:S02]  /*a6360*/  IADD3 R22, P0, PT, R47.reuse, R13, RZ ;  /* 0x0000000d2f167210 */ /* 0x040fe40007f1e0ff */
[----:B------:R-:W-:-:S03]  /*a6370*/  IADD3 R8, P3, PT, R47, R15, RZ ;  /* 0x0000000f2f087210 */ /* 0x000fc60007f7e0ff */
[C---:B------:R-:W-:Y:S02]  /*a6380*/  IMAD.X R23, R0.reuse, 0x1, R16, P0 ;  /* 0x0000000100177824 */ /* 0x040fe400000e0610 */
[C---:B------:R-:W-:Y:S01]  /*a6390*/  IMAD.X R9, R0.reuse, 0x1, R18, P3 ;  /* 0x0000000100097824 */ /* 0x040fe200018e0612 */
[----:B------:R-:W-:Y:S02]  /*a63a0*/  IADD3 R42, P0, PT, R47, R17, RZ ;  /* 0x000000112f2a7210 */ /* 0x000fe40007f1e0ff */
[----:B------:R0:W-:Y:S04]  /*a63b0*/  STL.64 [R1+0x518], R22 ;  /* 0x0005181601007387 */ /* 0x0001e80000100a00 */
[----:B------:R2:W-:Y:S01]  /*a63c0*/  STL.64 [R1+0x540], R8 ;  /* 0x0005400801007387 */ /* 0x0005e20000100a00 */
[----:B------:R-:W-:-:S02]  /*a63d0*/  IMAD.X R43, R0, 0x1, R19, P0 ;  /* 0x00000001002b7824 */ /* 0x000fc400000e0613 */
[----:B0-----:R-:W-:Y:S02]  /*a63e0*/  IMAD.MOV.U32 R23, RZ, RZ, R40 ;  /* 0x000000ffff177224 */ /* 0x001fe400078e0028 */
[----:B------:R-:W-:Y:S02]  /*a63f0*/  IMAD.MOV.U32 R40, RZ, RZ, R52 ;  /* 0x000000ffff287224 */ /* 0x000fe400078e0034 */
[----:B------:R-:W-:Y:S02]  /*a6400*/  IMAD.MOV.U32 R52, RZ, RZ, R53 ;  /* 0x000000ffff347224 */ /* 0x000fe400078e0035 */
[----:B------:R-:W-:Y:S02]  /*a6410*/  IMAD.MOV.U32 R53, RZ, RZ, R36 ;  /* 0x000000ffff357224 */ /* 0x000fe400078e0024 */
[----:B------:R-:W-:Y:S01]  /*a6420*/  IMAD.MOV.U32 R22, RZ, RZ, R52 ;  /* 0x000000ffff167224 */ /* 0x000fe200078e0034 */
[----:B--2---:R-:W-:Y:S02]  /*a6430*/  SHF.R.S32.HI R8, RZ, 0x1f, R60 ;  /* 0x0000001fff087819 */ /* 0x004fe4000001143c */
[----:B------:R-:W-:-:S05]  /*a6440*/  IADD3 R44, P3, PT, R60, R12, RZ ;  /* 0x0000000c3c2c7210 */ /* 0x000fca0007f7e0ff */
[----:B------:R-:W-:Y:S02]  /*a6450*/  IMAD.X R45, R8, 0x1, R14, P3 ;  /* 0x00000001082d7824 */ /* 0x000fe400018e060e */
[----:B---3--:R-:W-:Y:S02]  /*a6460*/  IMAD.MOV.U32 R36, RZ, RZ, R35 ;  /* 0x000000ffff247224 */ /* 0x008fe400078e0023 */
[----:B------:R-:W-:Y:S02]  /*a6470*/  IMAD.MOV.U32 R35, RZ, RZ, R25 ;  /* 0x000000ffff237224 */ /* 0x000fe400078e0019 */
[----:B------:R-:W2:Y:S01]  /*a6480*/  LDL.LU R25, [R1+0x1a0] ;  /* 0x0001a00001197983 */ /* 0x000ea20000300800 */
[----:B------:R-:W-:-:S03]  /*a6490*/  IMAD.MOV.U32 R52, RZ, RZ, R36 ;  /* 0x000000ffff347224 */ /* 0x000fc600078e0024 */
[----:B------:R-:W-:Y:S01]  /*a64a0*/  STL.64 [R1+0x538], R42 ;  /* 0x0005382a01007387 */ /* 0x000fe20000100a00 */
[----:B------:R-:W-:-:S03]  /*a64b0*/  IMAD.MOV.U32 R36, RZ, RZ, R54 ;  /* 0x000000ffff247224 */ /* 0x000fc600078e0036 */
[----:B------:R0:W-:Y:S01]  /*a64c0*/  STL.64 [R1+0x560], R44 ;  /* 0x0005602c01007387 */ /* 0x0001e20000100a00 */
[----:B------:R-:W-:-:S03]  /*a64d0*/  IMAD.MOV.U32 R54, RZ, RZ, R55 ;  /* 0x000000ffff367224 */ /* 0x000fc600078e0037 */
[----:B------:R-:W3:Y:S01]  /*a64e0*/  LDL.LU R55, [R1+0x100] ;  /* 0x0001000001377983 */ /* 0x000ee20000300800 */
[----:B0-----:R-:W-:Y:S02]  /*a64f0*/  IMAD.MOV.U32 R45, RZ, RZ, R23 ;  /* 0x000000ffff2d7224 */ /* 0x001fe400078e0017 */
[----:B------:R-:W-:Y:S02]  /*a6500*/  IMAD.MOV.U32 R23, RZ, RZ, R53 ;  /* 0x000000ffff177224 */ /* 0x000fe400078e0035 */
[----:B------:R-:W-:Y:S02]  /*a6510*/  IMAD.MOV.U32 R53, RZ, RZ, R35 ;  /* 0x000000ffff357224 */ /* 0x000fe400078e0023 */
[----:B------:R-:W-:Y:S02]  /*a6520*/  IMAD.MOV.U32 R35, RZ, RZ, R4 ;  /* 0x000000ffff237224 */ /* 0x000fe400078e0004 */
[----:B------:R-:W-:Y:S02]  /*a6530*/  IMAD.MOV.U32 R4, RZ, RZ, R61 ;  /* 0x000000ffff047224 */ /* 0x000fe400078e003d */
[----:B------:R-:W4:Y:S01]  /*a6540*/  LDL.LU R61, [R1+0x38fc] ;  /* 0x0038fc00013d7983 */ /* 0x000f220000300800 */
[----:B------:R-:W-:-:S02]  /*a6550*/  IADD3 R42, P0, PT, R60, R13, RZ ;  /* 0x0000000d3c2a7210 */ /* 0x000fc40007f1e0ff */
[----:B------:R-:W-:-:S03]  /*a6560*/  IADD3 R46, P3, PT, R60, R15, RZ ;  /* 0x0000000f3c2e7210 */ /* 0x000fc60007f7e0ff */
[----:B------:R-:W-:Y:S02]  /*a6570*/  IMAD.X R43, R8, 0x1, R16, P0 ;  /* 0x00000001082b7824 */ /* 0x000fe400000e0610 */
[----:B------:R-:W-:-:S03]  /*a6580*/  IMAD.MOV.U32 R21, RZ, RZ, R22 ;  /* 0x000000ffff157224 */ /* 0x000fc600078e0016 */
[----:B------:R0:W-:Y:S01]  /*a6590*/  STL.64 [R1+0x558], R42 ;  /* 0x0005582a01007387 */ /* 0x0001e20000100a00 */
[----:B------:R-:W-:Y:S02]  /*a65a0*/  IMAD.X R47, R8, 0x1, R18, P3 ;  /* 0x00000001082f7824 */ /* 0x000fe400018e0612 */
[----:B------:R-:W-:Y:S01]  /*a65b0*/  IMAD.MOV.U32 R22, RZ, RZ, R23 ;  /* 0x000000ffff167224 */ /* 0x000fe200078e0017 */
[----:B------:R-:W-:Y:S01]  /*a65c0*/  LOP3.LUT R40, R40, 0xffff, RZ, 0xc0, !PT ;  /* 0x0000ffff28287812 */ /* 0x000fe200078ec0ff */
[----:B------:R-:W-:Y:S02]  /*a65d0*/  IMAD.MOV.U32 R23, RZ, RZ, R52 ;  /* 0x000000ffff177224 */ /* 0x000fe400078e0034 */
[----:B------:R-:W-:Y:S01]  /*a65e0*/  IMAD.MOV.U32 R52, RZ, RZ, R53 ;  /* 0x000000ffff347224 */ /* 0x000fe200078e0035 */
[----:B0-----:R-:W-:Y:S01]  /*a65f0*/  IADD3 R42, P0, PT, R60, R17, RZ ;  /* 0x000000113c2a7210 */ /* 0x001fe20007f1e0ff */
[----:B------:R-:W-:Y:S01]  /*a6600*/  IMAD.MOV.U32 R53, RZ, RZ, R36 ;  /* 0x000000ffff357224 */ /* 0x000fe200078e0024 */
[----:B------:R-:W-:Y:S01]  /*a6610*/  STL.64 [R1+0x580], R46 ;  /* 0x0005802e01007387 */ /* 0x000fe20000100a00 */
[----:B------:R-:W-:-:S02]  /*a6620*/  IMAD.MOV.U32 R36, RZ, RZ, R35 ;  /* 0x000000ffff247224 */ /* 0x000fc400078e0023 */
[----:B------:R-:W-:Y:S02]  /*a6630*/  IMAD.X R43, R8, 0x1, R19, P0 ;  /* 0x00000001082b7824 */ /* 0x000fe400000e0613 */
[----:B------:R-:W-:Y:S02]  /*a6640*/  IMAD.MOV.U32 R35, RZ, RZ, R29 ;  /* 0x000000ffff237224 */ /* 0x000fe400078e001d */
[----:B------:R-:W2:Y:S04]  /*a6650*/  LDL.LU R29, [R1+0x1b4] ;  /* 0x0001b400011d7983 */ /* 0x000ea80000300800 */
[----:B------:R-:W-:Y:S04]  /*a6660*/  STL.64 [R1+0x38f0], R40 ;  /* 0x0038f02801007387 */ /* 0x000fe80000100a00 */
[----:B------:R0:W-:Y:S02]  /*a6670*/  STL.64 [R1+0x578], R42 ;  /* 0x0005782a01007387 */ /* 0x0001e40000100a00 */
[----:B0-----:R-:W-:-:S02]  /*a6680*/  IMAD.MOV.U32 R42, RZ, RZ, R21 ;  /* 0x000000ffff2a7224 */ /* 0x001fc400078e0015 */
        /* <DEDUP_REMOVED lines=8> */
[----:B------:R-:W2:Y:S04]  /*a6710*/  LDL.LU R50, [R1+0xfc] ;  /* 0x0000fc0001327983 */ /* 0x000ea80000300800 */
[----:B------:R0:W-:Y:S01]  /*a6720*/  STL [R1+0x38f8], R42 ;  /* 0x0038f82a01007387 */ /* 0x0001e20000100800 */
[----:B----4-:R-:W-:Y:S02]  /*a6730*/  SHF.R.S32.HI R0, RZ, 0x1f, R61 ;  /* 0x0000001fff007819 */ /* 0x010fe4000001143d */
[----:B------:R-:W-:-:S02]  /*a6740*/  IADD3 R46, P3, PT, R61, R12, RZ ;  /* 0x0000000c3d2e7210 */ /* 0x000fc40007f7e0ff */
[----:B------:R-:W-:-:S03]  /*a6750*/  IADD3 R40, P0, PT, R61, R13, RZ ;  /* 0x0000000d3d287210 */ /* 0x000fc60007f1e0ff */
[C---:B------:R-:W-:Y:S01]  /*a6760*/  IMAD.X R47, R0.reuse, 0x1, R14, P3 ;  /* 0x00000001002f7824 */ /* 0x040fe200018e060e */
[----:B------:R-:W-:Y:S01]  /*a6770*/  IADD3 R8, P3, PT, R61, R15, RZ ;  /* 0x0000000f3d087210 */ /* 0x000fe20007f7e0ff */
[----:B------:R-:W-:-:S04]  /*a6780*/  IMAD.X R41, R0, 0x1, R16, P0 ;  /* 0x0000000100297824 */ /* 0x000fc800000e0610 */
[----:B------:R-:W-:Y:S01]  /*a6790*/  IMAD.X R9, R0, 0x1, R18, P3 ;  /* 0x0000000100097824 */ /* 0x000fe200018e0612 */
[----:B------:R1:W-:Y:S01]  /*a67a0*/  STL.64 [R1+0x5a0], R46 ;  /* 0x0005a02e01007387 */ /* 0x0003e20000100a00 */
[----:B0-----:R-:W-:-:S03]  /*a67b0*/  IADD3 R42, P3, PT, R20, R12, RZ ;  /* 0x0000000c142a7210 */ /* 0x001fc60007f7e0ff */
[----:B------:R0:W-:Y:S04]  /*a67c0*/  STL.64 [R1+0x598], R40 ;  /* 0x0005982801007387 */ /* 0x0001e80000100a00 */
[----:B------:R4:W-:Y:S01]  /*a67d0*/  STL.64 [R1+0x5b8], R8 ;  /* 0x0005b80801007387 */ /* 0x0009e20000100a00 */
[----:B-1----:R-:W-:Y:S02]  /*a67e0*/  IMAD.MOV.U32 R46, RZ, RZ, R21 ;  /* 0x000000ffff2e7224 */ /* 0x002fe400078e0015 */
[----:B------:R-:W-:Y:S01]  /*a67f0*/  IMAD.MOV.U32 R21, RZ, RZ, R22 ;  /* 0x000000ffff157224 */ /* 0x000fe200078e0016 */
[----:B0-----:R-:W-:Y:S01]  /*a6800*/  IADD3 R40, P0, PT, R61, R17, RZ ;  /* 0x000000113d287210 */ /* 0x001fe20007f1e0ff */
[----:B------:R-:W-:Y:S02]  /*a6810*/  IMAD.MOV.U32 R22, RZ, RZ, R23 ;  /* 0x000000ffff167224 */ /* 0x000fe400078e0017 */
[----:B------:R-:W-:Y:S01]  /*a6820*/  IMAD.MOV.U32 R23, RZ, RZ, R52 ;  /* 0x000000ffff177224 */ /* 0x000fe200078e0034 */
[----:B----4-:R-:W-:Y:S01]  /*a6830*/  SHF.R.S32.HI R9, RZ, 0x1f, R20 ;  /* 0x0000001fff097819 */ /* 0x010fe20000011414 */
[----:B------:R-:W-:-:S02]  /*a6840*/  IMAD.MOV.U32 R52, RZ, RZ, R53 ;  /* 0x000000ffff347224 */ /* 0x000fc400078e0035 */
[----:B------:R-:W-:Y:S02]  /*a6850*/  IMAD.MOV.U32 R53, RZ, RZ, R36 ;  /* 0x000000ffff357224 */ /* 0x000fe400078e0024 */
[----:B------:R-:W-:Y:S02]  /*a6860*/  IMAD.MOV.U32 R36, RZ, RZ, R35 ;  /* 0x000000ffff247224 */ /* 0x000fe400078e0023 */
[----:B------:R-:W-:Y:S02]  /*a6870*/  IMAD.X R41, R0, 0x1, R19, P0 ;  /* 0x0000000100297824 */ /* 0x000fe400000e0613 */
[----:B------:R-:W-:Y:S02]  /*a6880*/  IMAD.MOV.U32 R35, RZ, RZ, R34 ;  /* 0x000000ffff237224 */ /* 0x000fe400078e0022 */
[----:B------:R-:W-:Y:S02]  /*a6890*/  IMAD.X R43, R9, 0x1, R14, P3 ;  /* 0x00000001092b7824 */ /* 0x000fe400018e060e */
        /* <DEDUP_REMOVED lines=8> */
[----:B------:R-:W4:Y:S01]  /*a6920*/  LDL.LU R28, [R1+0x2a8] ;  /* 0x0002a800011c7983 */ /* 0x000f220000300800 */
[----:B------:R-:W2:Y:S01]  /*a6930*/  S2R R10, SR_TID.X ;  /* 0x00000000000a7919 */ /* 0x000ea20000002100 */
[C---:B0-----:R-:W-:Y:S02]  /*a6940*/  IADD3 R40, P0, PT, R20.reuse, R13, RZ ;  /* 0x0000000d14287210 */ /* 0x041fe40007f1e0ff */
[----:B-1----:R-:W-:-:S03]  /*a6950*/  IADD3 R42, P3, PT, R20, R15, RZ ;  /* 0x0000000f142a7210 */ /* 0x002fc60007f7e0ff */
[C---:B------:R-:W-:Y:S02]  /*a6960*/  IMAD.X R41, R9.reuse, 0x1, R16, P0 ;  /* 0x0000000109297824 */ /* 0x040fe400000e0610 */
[----:B------:R-:W-:-:S03]  /*a6970*/  IMAD.X R43, R9, 0x1, R18, P3 ;  /* 0x00000001092b7824 */ /* 0x000fc600018e0612 */
[----:B------:R0:W-:Y:S01]  /*a6980*/  STL.64 [R1+0x5e8], R40 ;  /* 0x0005e82801007387 */ /* 0x0001e20000100a00 */
[----:B------:R-:W-:Y:S02]  /*a6990*/  IMAD.MOV.U32 R44, RZ, RZ, R21 ;  /* 0x000000ffff2c7224 */ /* 0x000fe400078e0015 */
[----:B------:R-:W-:Y:S01]  /*a69a0*/  IMAD.MOV.U32 R21, RZ, RZ, R23 ;  /* 0x000000ffff157224 */ /* 0x000fe200078e0017 */
[----:B------:R1:W-:Y:S01]  /*a69b0*/  STL.64 [R1+0x618], R42 ;  /* 0x0006182a01007387 */ /* 0x0003e20000100a00 */
[----:B0-----:R-:W-:Y:S01]  /*a69c0*/  IADD3 R40, P0, PT, R20, R17, RZ ;  /* 0x0000001114287210 */ /* 0x001fe20007f1e0ff */
[----:B------:R-:W-:Y:S02]  /*a69d0*/  IMAD.MOV.U32 R20, RZ, RZ, R22 ;  /* 0x000000ffff147224 */ /* 0x000fe400078e0016 */
[----:B------:R-:W-:Y:S02]  /*a69e0*/  IMAD.MOV.U32 R22, RZ, RZ, R52 ;  /* 0x000000ffff167224 */ /* 0x000fe400078e0034 */
[----:B------:R-:W-:-:S02]  /*a69f0*/  IMAD.MOV.U32 R52, RZ, RZ, R36 ;  /* 0x000000ffff347224 */ /* 0x000fc400078e0024 */
[----:B------:R-:W-:Y:S02]  /*a6a00*/  IMAD.MOV.U32 R36, RZ, RZ, R33 ;  /* 0x000000ffff247224 */ /* 0x000fe400078e0021 */
[----:B------:R-:W-:Y:S01]  /*a6a10*/  IMAD.MOV.U32 R33, RZ, RZ, R30 ;  /* 0x000000ffff217224 */ /* 0x000fe200078e001e */
[----:B-1----:R-:W-:Y:S01]  /*a6a20*/  IADD3 R42, P3, PT, R45, R12, RZ ;  /* 0x0000000c2d2a7210 */ /* 0x002fe20007f7e0ff */
[----:B------:R-:W-:Y:S01]  /*a6a30*/  IMAD.MOV.U32 R30, RZ, RZ, R11 ;  /* 0x000000ffff1e7224 */ /* 0x000fe200078e000b */
[----:B------:R-:W-:Y:S01]  /*a6a40*/  SHF.R.S32.HI R11, RZ, 0x1f, R45 ;  /* 0x0000001fff0b7819 */ /* 0x000fe2000001142d */
[----:B------:R-:W-:Y:S01]  /*a6a50*/  IMAD.MOV.U32 R23, RZ, RZ, R53 ;  /* 0x000000ffff177224 */ /* 0x000fe200078e0035 */
[----:B------:R-:W-:Y:S01]  /*a6a60*/  ULEA UR4, UR5, UR4, 0x18 ;  /* 0x0000000405047291 */ /* 0x000fe2000f8ec0ff */
[----:B------:R-:W-:Y:S01]  /*a6a70*/  IMAD.MOV.U32 R53, RZ, RZ, R35 ;  /* 0x000000ffff357224 */ /* 0x000fe200078e0023 */
[----:B--2---:R-:W-:Y:S01]  /*a6a80*/  LOP3.LUT R8, R10, 0x1f, RZ, 0xc0, !PT ;  /* 0x0000001f0a087812 */ /* 0x004fe200078ec0ff */
[----:B------:R-:W-:Y:S01]  /*a6a90*/  IMAD.MOV.U32 R35, RZ, RZ, R32 ;  /* 0x000000ffff237224 */ /* 0x000fe200078e0020 */
[----:B------:R-:W-:Y:S01]  /*a6aa0*/  LOP3.LUT R37, R37, 0xffff, RZ, 0xc0, !PT ;  /* 0x0000ffff25257812 */ /* 0x000fe200078ec0ff */
[----:B------:R-:W-:-:S02]  /*a6ab0*/  IMAD.MOV.U32 R32, RZ, RZ, R6 ;  /* 0x000000ffff207224 */ /* 0x000fc400078e0006 */
[----:B------:R-:W-:Y:S02]  /*a6ac0*/  IMAD.X R41, R9, 0x1, R19, P0 ;  /* 0x0000000109297824 */ /* 0x000fe400000e0613 */
[----:B------:R-:W-:Y:S02]  /*a6ad0*/  IMAD.MOV.U32 R6, RZ, RZ, R7 ;  /* 0x000000ffff067224 */ /* 0x000fe400078e0007 */
[----:B------:R-:W-:Y:S01]  /*a6ae0*/  IMAD.X R43, R11, 0x1, R14, P3 ;  /* 0x000000010b2b7824 */ /* 0x000fe200018e060e */
[----:B------:R-:W-:Y:S01]  /*a6af0*/  LEA R0, R8, UR4, 0x4 ;  /* 0x0000000408007c11 */ /* 0x000fe2000f8e20ff */
[----:B------:R-:W-:Y:S01]  /*a6b00*/  IMAD.MOV.U32 R47, RZ, RZ, R21 ;  /* 0x000000ffff2f7224 */ /* 0x000fe200078e0015 */
[----:B------:R-:W-:Y:S01]  /*a6b10*/  PRMT R8, R44, 0x4210, R37 ;  /* 0x000042102c087816 */ /* 0x000fe20000000025 */
[----:B------:R-:W-:Y:S01]  /*a6b20*/  IMAD.MOV.U32 R44, RZ, RZ, R20 ;  /* 0x000000ffff2c7224 */ /* 0x000fe200078e0014 */
[----:B------:R-:W-:Y:S01]  /*a6b30*/  LOP3.LUT R39, R39, 0xffff, RZ, 0xc0, !PT ;  /* 0x0000ffff27277812 */ /* 0x000fe200078ec0ff */
[----:B------:R-:W-:Y:S01]  /*a6b40*/  IMAD.MOV.U32 R20, RZ, RZ, R22 ;  /* 0x000000ffff147224 */ /* 0x000fe200078e0016 */
[----:B------:R-:W-:Y:S01]  /*a6b50*/  LOP3.LUT R38, R38, 0xffff, RZ, 0xc0, !PT ;  /* 0x0000ffff26267812 */ /* 0x000fe200078ec0ff */
[----:B------:R-:W-:Y:S01]  /*a6b60*/  IMAD.MOV.U32 R22, RZ, RZ, R52 ;  /* 0x000000ffff167224 */ /* 0x000fe200078e0034 */
[----:B------:R-:W-:Y:S01]  /*a6b70*/  SHF.R.U32.HI R48, RZ, 0x8, R48 ;  /* 0x00000008ff307819 */ /* 0x000fe20000011630 */
[----:B------:R-:W-:Y:S01]  /*a6b80*/  IMAD.MOV.U32 R21, RZ, RZ, R23 ;  /* 0x000000ffff157224 */ /* 0x000fe200078e0017 */
[----:B------:R-:W0:Y:S01]  /*a6b90*/  LDCU.64 UR4, c[0x0][0x398] ;  /* 0x00007300ff0477ac */ /* 0x000e220008000a00 */
[----:B------:R-:W-:-:S02]  /*a6ba0*/  IMAD.MOV.U32 R52, RZ, RZ, R36 ;  /* 0x000000ffff347224 */ /* 0x000fc400078e0024 */
[----:B------:R-:W-:Y:S02]  /*a6bb0*/  IMAD.MOV.U32 R23, RZ, RZ, R53 ;  /* 0x000000ffff177224 */ /* 0x000fe400078e0035 */
[----:B------:R-:W-:Y:S02]  /*a6bc0*/  IMAD.MOV.U32 R36, RZ, RZ, R33 ;  /* 0x000000ffff247224 */ /* 0x000fe400078e0021 */
[----:B------:R-:W-:Y:S02]  /*a6bd0*/  IMAD.MOV.U32 R53, RZ, RZ, R35 ;  /* 0x000000ffff357224 */ /* 0x000fe400078e0023 */
[----:B----4-:R-:W-:Y:S02]  /*a6be0*/  IMAD.MOV.U32 R7, RZ, RZ, R28 ;  /* 0x000000ffff077224 */ /* 0x010fe400078e001c */
[----:B------:R-:W-:Y:S02]  /*a6bf0*/  IMAD.MOV.U32 R28, RZ, RZ, R56 ;  /* 0x000000ffff1c7224 */ /* 0x000fe400078e0038 */
[----:B------:R-:W2:Y:S04]  /*a6c00*/  LDL.LU R56, [R1+0x9f4] ;  /* 0x0009f40001387983 */ /* 0x000ea80000300800 */
[----:B------:R1:W-:Y:S04]  /*a6c10*/  STL.64 [R1+0x610], R40 ;  /* 0x0006102801007387 */ /* 0x0003e80000100a00 */
[----:B------:R4:W-:Y:S01]  /*a6c20*/  STL.64 [R1+0x638], R42 ;  /* 0x0006382a01007387 */ /* 0x0009e20000100a00 */
[----:B------:R-:W-:Y:S01]  /*a6c30*/  IMAD.MOV.U32 R33, RZ, RZ, R28 ;  /* 0x000000ffff217224 */ /* 0x000fe200078e001c */
[----:B-1----:R-:W-:-:S02]  /*a6c40*/  IADD3 R40, P0, PT, R45, R13, RZ ;  /* 0x0000000d2d287210 */ /* 0x002fc40007f1e0ff */
[----:B----4-:R-:W-:-:S03]  /*a6c50*/  IADD3 R42, P3, PT, R45, R15, RZ ;  /* 0x0000000f2d2a7210 */ /* 0x010fc60007f7e0ff */
[C---:B------:R-:W-:Y:S02]  /*a6c60*/  IMAD.X R41, R11.reuse, 0x1, R16, P0 ;  /* 0x000000010b297824 */ /* 0x040fe400000e0610 */
[----:B------:R-:W-:Y:S02]  /*a6c70*/  IMAD.MOV.U32 R35, RZ, RZ, R7 ;  /* 0x000000ffff237224 */ /* 0x000fe400078e0007 */
[----:B------:R-:W-:Y:S02]  /*a6c80*/  IMAD.MOV.U32 R28, RZ, RZ, R57 ;  /* 0x000000ffff1c7224 */ /* 0x000fe400078e0039 */
[----:B------:R-:W-:Y:S02]  /*a6c90*/  IMAD.X R43, R11, 0x1, R18, P3 ;  /* 0x000000010b2b7824 */ /* 0x000fe400018e0612 */
[----:B------:R-:W-:Y:S02]  /*a6ca0*/  IMAD.MOV.U32 R7, RZ, RZ, R30 ;  /* 0x000000ffff077224 */ /* 0x000fe400078e001e */
[----:B------:R-:W-:-:S02]  /*a6cb0*/  IMAD.MOV.U32 R57, RZ, RZ, R49 ;  /* 0x000000ffff397224 */ /* 0x000fc400078e0031 */
[----:B------:R-:W-:Y:S01]  /*a6cc0*/  IMAD.MOV.U32 R30, RZ, RZ, R27 ;  /* 0x000000ffff1e7224 */ /* 0x000fe200078e001b */
[----:B------:R-:W4:Y:S04]  /*a6cd0*/  LDL.LU R49, [R1+0xbd4] ;  /* 0x000bd40001317983 */ /* 0x000f280000300800 */
[----:B------:R-:W2:Y:S04]  /*a6ce0*/  LDL.LU R27, [R1+0x510] ;  /* 0x00051000011b7983 */ /* 0x000ea80000300800 */
[----:B------:R-:W-:Y:S04]  /*a6cf0*/  STL.64 [R1+0x630], R40 ;  /* 0x0006302801007387 */ /* 0x000fe80000100a00 */
[----:B------:R1:W-:Y:S04]  /*a6d00*/  STL.64 [R1+0x658], R42 ;  /* 0x0006582a01007387 */ /* 0x0003e80000100a00 */
[----:B-1----:R-:W2:Y:S01]  /*a6d10*/  LDL.LU R42, [R1+0x38f8] ;  /* 0x0038f800012a7983 */ /* 0x002ea20000300800 */
[----:B------:R-:W-:-:S02]  /*a6d20*/  IMAD.MOV.U32 R43, RZ, RZ, R20 ;  /* 0x000000ffff2b7224 */ /* 0x000fc400078e0014 */
[----:B------:R-:W-:Y:S02]  /*a6d30*/  IMAD.MOV.U32 R20, RZ, RZ, R21 ;  /* 0x000000ffff147224 */ /* 0x000fe400078e0015 */
[----:B------:R-:W-:Y:S01]  /*a6d40*/  IMAD.MOV.U32 R21, RZ, RZ, R22 ;  /* 0x000000ffff157224 */ /* 0x000fe200078e0016 */
[----:B------:R-:W-:Y:S01]  /*a6d50*/  IADD3 R40, P0, PT, R45, R17, RZ ;  /* 0x000000112d287210 */ /* 0x000fe20007f1e0ff */
[----:B------:R-:W-:Y:S01]  /*a6d60*/  IMAD.MOV.U32 R22, RZ, RZ, R23 ;  /* 0x000000ffff167224 */ /* 0x000fe200078e0017 */
[----:B------:R-:W-:Y:S01]  /*a6d70*/  PRMT R10, R43, 0x4210, R39 ;  /* 0x000042102b0a7816 */ /* 0x000fe20000000027 */
        /* <DEDUP_REMOVED lines=10> */
[----:B------:R-:W-:Y:S02]  /*a6e20*/  IMAD.X R41, R11, 0x1, R19, P0 ;  /* 0x000000010b297824 */ /* 0x000fe400000e0613 */
[----:B------:R-:W-:Y:S02]  /*a6e30*/  IMAD.MOV.U32 R23, RZ, RZ, R52 ;  /* 0x000000ffff177224 */ /* 0x000fe400078e0034 */
[----:B------:R-:W-:Y:S02]  /*a6e40*/  IMAD.MOV.U32 R28, RZ, RZ, R25 ;  /* 0x000000ffff1c7224 */ /* 0x000fe400078e0019 */
[----:B------:R-:W-:Y:S02]  /*a6e50*/  IMAD.MOV.U32 R52, RZ, RZ, R53 ;  /* 0x000000ffff347224 */ /* 0x000fe400078e0035 */
[----:B------:R-:W-:-:S02]  /*a6e60*/  IMAD.MOV.U32 R53, RZ, RZ, R36 ;  /* 0x000000ffff357224 */ /* 0x000fc400078e0024 */
[----:B------:R-:W-:Y:S02]  /*a6e70*/  IMAD.MOV.U32 R36, RZ, RZ, R35 ;  /* 0x000000ffff247224 */ /* 0x000fe400078e0023 */
[----:B------:R-:W-:Y:S02]  /*a6e80*/  IMAD.MOV.U32 R35, RZ, RZ, R30 ;  /* 0x000000ffff237224 */ /* 0x000fe400078e001e */
[----:B------:R-:W-:Y:S02]  /*a6e90*/  IMAD.MOV.U32 R30, RZ, RZ, R28 ;  /* 0x000000ffff1e7224 */ /* 0x000fe400078e001c */
[----:B---3--:R-:W-:Y:S01]  /*a6ea0*/  IMAD.MOV.U32 R28, RZ, RZ, R55 ;  /* 0x000000ffff1c7224 */ /* 0x008fe200078e0037 */
[----:B--2---:R-:W-:-:S05]  /*a6eb0*/  IADD3 R60, P3, PT, R42, R12, RZ ;  /* 0x0000000c2a3c7210 */ /* 0x004fca0007f7e0ff */
[----:B------:R-:W-:Y:S04]  /*a6ec0*/  STL [R1+0x680], R60 ;  /* 0x0006803c01007387 */ /* 0x000fe80000100800 */
[----:B------:R-:W-:Y:S04]  /*a6ed0*/  STL.64 [R1+0x38e8], R38 ;  /* 0x0038e82601007387 */ /* 0x000fe80000100a00 */
[----:B------:R1:W-:Y:S04]  /*a6ee0*/  STL.64 [R1+0x650], R40 ;  /* 0x0006502801007387 */ /* 0x0003e80000100a00 */
[----:B-1----:R-:W2:Y:S04]  /*a6ef0*/  LDL.LU.64 R40, [R1+0x38f0] ;  /* 0x0038f00001287983 */ /* 0x002ea80000300a00 */
[----:B------:R-:W3:Y:S01]  /*a6f00*/  LDL.LU R55, [R1+0x608] ;  /* 0x0006080001377983 */ /* 0x000ee20000300800 */
[----:B------:R-:W-:Y:S01]  /*a6f10*/  SHF.R.S32.HI R25, RZ, 0x1f, R42 ;  /* 0x0000001fff197819 */ /* 0x000fe2000001142a */
[----:B------:R-:W-:Y:S01]  /*a6f20*/  IMAD.MOV.U32 R39, RZ, RZ, R61 ;  /* 0x000000ffff277224 */ /* 0x000fe200078e003d */
[----:B------:R-:W-:Y:S01]  /*a6f30*/  PRMT R9, R47, 0x4210, R38 ;  /* 0x000042102f097816 */ /* 0x000fe20000000026 */
[----:B------:R-:W-:-:S02]  /*a6f40*/  IMAD.MOV.U32 R45, RZ, RZ, R43 ;  /* 0x000000ffff2d7224 */ /* 0x000fc400078e002b */
[----:B------:R-:W-:Y:S02]  /*a6f50*/  IMAD.X R39, R25, 0x1, R14, P3 ;  /* 0x0000000119277824 */ /* 0x000fe400018e060e */
[----:B------:R-:W-:Y:S02]  /*a6f60*/  IMAD.MOV.U32 R47, RZ, RZ, R20 ;  /* 0x000000ffff2f7224 */ /* 0x000fe400078e0014 */
[----:B------:R-:W-:Y:S02]  /*a6f70*/  IMAD.MOV.U32 R43, RZ, RZ, R21 ;  /* 0x000000ffff2b7224 */ /* 0x000fe400078e0015 */
[----:B------:R-:W-:Y:S02]  /*a6f80*/  IMAD.MOV.U32 R20, RZ, RZ, R22 ;  /* 0x000000ffff147224 */ /* 0x000fe400078e0016 */
[----:B------:R-:W-:Y:S01]  /*a6f90*/  IMAD.MOV.U32 R38, RZ, RZ, R60 ;  /* 0x000000ffff267224 */ /* 0x000fe200078e003c */
[----:B------:R-:W-:Y:S01]  /*a6fa0*/  IADD3 R60, P0, PT, R42, R13, RZ ;  /* 0x0000000d2a3c7210 */ /* 0x000fe20007f1e0ff */
[----:B------:R-:W-:-:S02]  /*a6fb0*/  IMAD.MOV.U32 R21, RZ, RZ, R23 ;  /* 0x000000ffff157224 */ /* 0x000fc400078e0017 */
[----:B------:R-:W-:Y:S02]  /*a6fc0*/  IMAD.MOV.U32 R22, RZ, RZ, R52 ;  /* 0x000000ffff167224 */ /* 0x000fe400078e0034 */
[----:B------:R-:W-:Y:S02]  /*a6fd0*/  IMAD.MOV.U32 R23, RZ, RZ, R53 ;  /* 0x000000ffff177224 */ /* 0x000fe400078e0035 */
[----:B------:R-:W-:Y:S01]  /*a6fe0*/  IMAD.MOV.U32 R52, RZ, RZ, R36 ;  /* 0x000000ffff347224 */ /* 0x000fe200078e0024 */
[----:B------:R1:W-:Y:S01]  /*a6ff0*/  STL [R1+0x684], R39 ;  /* 0x0006842701007387 */ /* 0x0003e20000100800 */
[----:B------:R-:W-:Y:S02]  /*a7000*/  IMAD.MOV.U32 R53, RZ, RZ, R35 ;  /* 0x000000ffff357224 */ /* 0x000fe400078e0023 */
[----:B------:R-:W-:Y:S02]  /*a7010*/  IMAD.MOV.U32 R36, RZ, RZ, R30 ;  /* 0x000000ffff247224 */ /* 0x000fe400078e001e */
[----:B------:R-:W-:-:S02]  /*a7020*/  IMAD.MOV.U32 R35, RZ, RZ, R28 ;  /* 0x000000ffff237224 */ /* 0x000fc400078e001c */
[----:B------:R-:W-:Y:S02]  /*a7030*/  IMAD.MOV.U32 R30, RZ, RZ, R4 ;  /* 0x000000ffff1e7224 */ /* 0x000fe400078e0004 */
[----:B------:R-:W4:Y:S01]  /*a7040*/  LDL.LU R4, [R1+0x120] ;  /* 0x0001200001047983 */ /* 0x000f220000300800 */
[----:B------:R-:W-:Y:S01]  /*a7050*/  IMAD.X R61, R25, 0x1, R16, P0 ;  /* 0x00000001193d7824 */ /* 0x000fe200000e0610 */
[----:B------:R-:W-:-:S05]  /*a7060*/  IADD3 R38, P3, PT, R42, R15, RZ ;  /* 0x0000000f2a267210 */ /* 0x000fca0007f7e0ff */
[----:B-1----:R-:W-:Y:S01]  /*a7070*/  IMAD.X R39, R25, 0x1, R18, P3 ;  /* 0x0000000119277824 */ /* 0x002fe200018e0612 */
[----:B--2---:R-:W-:Y:S01]  /*a7080*/  PRMT R11, R47, 0x4210, R40 ;  /* 0x000042102f0b7816 */ /* 0x004fe20000000028 */
[----:B---3--:R-:W-:Y:S02]  /*a7090*/  IMAD.MOV.U32 R28, RZ, RZ, R55 ;  /* 0x000000ffff1c7224 */ /* 0x008fe400078e0037 */
[----:B------:R-:W2:Y:S04]  /*a70a0*/  LDL.LU R55, [R1+0xa24] ;  /* 0x000a240001377983 */ /* 0x000ea80000300800 */
[----:B------:R1:W-:Y:S02]  /*a70b0*/  STL.64 [R1+0x38c8], R40 ;  /* 0x0038c82801007387 */ /* 0x0003e40000100a00 */
[----:B-1----:R-:W-:Y:S01]  /*a70c0*/  IADD3 R40, P0, PT, R42, R17, RZ ;  /* 0x000000112a287210 */ /* 0x002fe20007f1e0ff */
        /* <DEDUP_REMOVED lines=9> */
[----:B------:R-:W-:Y:S01]  /*a7160*/  IMAD.MOV.U32 R42, RZ, RZ, R43 ;  /* 0x000000ffff2a7224 */ /* 0x000fe200078e002b */
[----:B------:R-:W-:Y:S01]  /*a7170*/  STL.64 [R1+0x678], R60 ;  /* 0x0006783c01007387 */ /* 0x000fe20000100a00 */
[----:B------:R-:W-:Y:S02]  /*a7180*/  IMAD.MOV.U32 R36, RZ, RZ, R35 ;  /* 0x000000ffff247224 */ /* 0x000fe400078e0023 */
[----:B------:R-:W-:Y:S01]  /*a7190*/  IMAD.MOV.U32 R43, RZ, RZ, R20 ;  /* 0x000000ffff2b7224 */ /* 0x000fe200078e0014 */
[----:B------:R1:W-:Y:S01]  /*a71a0*/  STL.64 [R1+0x6b0], R38 ;  /* 0x0006b02601007387 */ /* 0x0003e20000100a00 */
[----:B------:R-:W-:-:S02]  /*a71b0*/  IMAD.MOV.U32 R35, RZ, RZ, R30 ;  /* 0x000000ffff237224 */ /* 0x000fc400078e001e */
[----:B------:R-:W-:Y:S02]  /*a71c0*/  IMAD.MOV.U32 R20, RZ, RZ, R21 ;  /* 0x000000ffff147224 */ /* 0x000fe400078e0015 */
[----:B------:R-:W-:Y:S01]  /*a71d0*/  IMAD.MOV.U32 R30, RZ, RZ, R26 ;  /* 0x000000ffff1e7224 */ /* 0x000fe200078e001a */
[----:B------:R-:W-:Y:S01]  /*a71e0*/  SHF.R.S32.HI R26, RZ, 0x1f, R46 ;  /* 0x0000001fff1a7819 */ /* 0x000fe2000001142e */
[----:B------:R-:W-:Y:S02]  /*a71f0*/  IMAD.MOV.U32 R21, RZ, RZ, R22 ;  /* 0x000000ffff157224 */ /* 0x000fe400078e0016 */
[----:B------:R-:W-:Y:S02]  /*a7200*/  IMAD.MOV.U32 R22, RZ, RZ, R23 ;  /* 0x000000ffff167224 */ /* 0x000fe400078e0017 */
[----:B------:R-:W-:Y:S01]  /*a7210*/  IMAD.MOV.U32 R23, RZ, RZ, R52 ;  /* 0x000000ffff177224 */ /* 0x000fe200078e0034 */
[----:B-1----:R-:W-:Y:S01]  /*a7220*/  IADD3 R38, P3, PT, R46, R12, RZ ;  /* 0x0000000c2e267210 */ /* 0x002fe20007f7e0ff */
[----:B------:R-:W-:-:S02]  /*a7230*/  IMAD.MOV.U32 R52, RZ, RZ, R53 ;  /* 0x000000ffff347224 */ /* 0x000fc400078e0035 */
[----:B------:R-:W-:Y:S02]  /*a7240*/  IMAD.X R41, R25, 0x1, R19, P0 ;  /* 0x0000000119297824 */ /* 0x000fe400000e0613 */
[----:B------:R-:W-:Y:S02]  /*a7250*/  IMAD.MOV.U32 R53, RZ, RZ, R36 ;  /* 0x000000ffff357224 */ /* 0x000fe400078e0024 */
[----:B------:R-:W-:Y:S02]  /*a7260*/  IMAD.MOV.U32 R36, RZ, RZ, R35 ;  /* 0x000000ffff247224 */ /* 0x000fe400078e0023 */
[----:B------:R-:W-:Y:S02]  /*a7270*/  IMAD.MOV.U32 R35, RZ, RZ, R30 ;  /* 0x000000ffff237224 */ /* 0x000fe400078e001e */
[----:B------:R-:W-:Y:S02]  /*a7280*/  IMAD.X R39, R26, 0x1, R14, P3 ;  /* 0x000000011a277824 */ /* 0x000fe400018e060e */
[----:B------:R-:W-:-:S02]  /*a7290*/  IMAD.MOV.U32 R60, RZ, RZ, R42 ;  /* 0x000000ffff3c7224 */ /* 0x000fc400078e002a */
[----:B------:R-:W-:Y:S01]  /*a72a0*/  IMAD.MOV.U32 R61, RZ, RZ, R43 ;  /* 0x000000ffff3d7224 */ /* 0x000fe200078e002b */
[----:B------:R-:W-:Y:S01]  /*a72b0*/  STL.64 [R1+0x6a8], R40 ;  /* 0x0006a82801007387 */ /* 0x000fe20000100a00 */
[----:B------:R-:W-:Y:S02]  /*a72c0*/  IMAD.MOV.U32 R42, RZ, RZ, R20 ;  /* 0x000000ffff2a7224 */ /* 0x000fe400078e0014 */
[----:B------:R-:W-:Y:S01]  /*a72d0*/  IMAD.MOV.U32 R43, RZ, RZ, R21 ;  /* 0x000000ffff2b7224 */ /* 0x000fe200078e0015 */
[----:B------:R-:W3:Y:S01]  /*a72e0*/  LDL.LU R30, [R1+0x1a8] ;  /* 0x0001a800011e7983 */ /* 0x000ee20000300800 */
[----:B------:R-:W-:Y:S02]  /*a72f0*/  IMAD.MOV.U32 R20, RZ, RZ, R22 ;  /* 0x000000ffff147224 */ /* 0x000fe400078e0016 */
[----:B------:R-:W-:Y:S01]  /*a7300*/  IMAD.MOV.U32 R21, RZ, RZ, R23 ;  /* 0x000000ffff157224 */ /* 0x000fe200078e0017 */
[----:B------:R-:W-:Y:S01]  /*a7310*/  STL.64 [R1+0x6d8], R38 ;  /* 0x0006d82601007387 */ /* 0x000fe20000100a00 */
[----:B------:R-:W-:-:S02]  /*a7320*/  IMAD.MOV.U32 R22, RZ, RZ, R52 ;  /* 0x000000ffff167224 */ /* 0x000fc400078e0034 */
[----:B------:R-:W-:Y:S02]  /*a7330*/  IMAD.MOV.U32 R23, RZ, RZ, R53 ;  /* 0x000000ffff177224 */ /* 0x000fe400078e0035 */
[----:B------:R-:W-:Y:S02]  /*a7340*/  IMAD.MOV.U32 R52, RZ, RZ, R36 ;  /* 0x000000ffff347224 */ /* 0x000fe400078e0024 */
[----:B------:R-:W-:Y:S02]  /*a7350*/  IMAD.MOV.U32 R53, RZ, RZ, R35 ;  /* 0x000000ffff357224 */ /* 0x000fe400078e0023 */
[----:B------:R-:W-:Y:S01]  /*a7360*/  IMAD.MOV.U32 R36, RZ, RZ, R34 ;  /* 0x000000ffff247224 */ /* 0x000fe200078e0022 */
[----:B------:R-:W2:Y:S04]  /*a7370*/  LDL.LU R35, [R1+0x9a4] ;  /* 0x0009a40001237983 */ /* 0x000ea80000300800 */
[----:B------:R-:W3:Y:S04]  /*a7380*/  LDL.LU R34, [R1+0xf8] ;  /* 0x0000f80001227983 */ /* 0x000ee80000300800 */
[----:B------:R1:W-:Y:S02]  /*a7390*/  STSM.16.M88.4 [R0], R8 ;  /* 0x0000000800007844 */ /* 0x0003e40000000200 */
[----:B-1----:R-:W-:-:S02]  /*a73a0*/  IADD3 R10, P0, PT, R46, R13, RZ ;  /* 0x0000000d2e0a7210 */ /* 0x002fc40007f1e0ff */
[----:B------:R-:W-:Y:S02]  /*a73b0*/  PRMT R9, R60, 0x5410, R61 ;  /* 0x000054103c097816 */ /* 0x000fe4000000003d */
[----:B------:R-:W-:Y:S01]  /*a73c0*/  IADD3 R8, P3, PT, R46, R15, RZ ;  /* 0x0000000f2e087210 */ /* 0x000fe20007f7e0ff */
[----:B------:R-:W-:Y:S02]  /*a73d0*/  IMAD.X R11, R26, 0x1, R16, P0 ;  /* 0x000000011a0b7824 */ /* 0x000fe400000e0610 */
[----:B------:R1:W-:Y:S01]  /*a73e0*/  STL [R1+0x11ac], R9 ;  /* 0x0011ac0901007387 */ /* 0x0003e20000100800 */
[----:B------:R-:W-:Y:S01]  /*a73f0*/  IADD3 R38, P0, PT, R46, R17, RZ ;  /* 0x000000112e267210 */ /* 0x000fe20007f1e0ff */
[----:B------:R-:W-:Y:S02]  /*a7400*/  IMAD.MOV.U32 R46, RZ, RZ, R43 ;  /* 0x000000ffff2e7224 */ /* 0x000fe400078e002b */
[----:B------:R-:W-:Y:S01]  /*a7410*/  IMAD.MOV.U32 R43, RZ, RZ, R20 ;  /* 0x000000ffff2b7224 */ /* 0x000fe200078e0014 */
[----:B------:R0:W-:Y:S01]  /*a7420*/  STL.64 [R1+0x670], R10 ;  /* 0x0006700a01007387 */ /* 0x0001e20000100a00 */
[----:B------:R-:W-:-:S02]  /*a7430*/  IMAD.MOV.U32 R20, RZ, RZ, R21 ;  /* 0x000000ffff147224 */ /* 0x000fc400078e0015 */
[----:B-1----:R-:W-:Y:S01]  /*a7440*/  IMAD.X R9, R26, 0x1, R18, P3 ;  /* 0x000000011a097824 */ /* 0x002fe200018e0612 */
[----:B------:R-:W-:Y:S01]  /*a7450*/  IADD3 R40, P3, PT, R44, R12, RZ ;  /* 0x0000000c2c287210 */ /* 0x000fe20007f7e0ff */
[----:B------:R-:W-:Y:S02]  /*a7460*/  IMAD.MOV.U32 R21, RZ, RZ, R22 ;  /* 0x000000ffff157224 */ /* 0x000fe400078e0016 */
[----:B------:R-:W-:Y:S01]  /*a7470*/  IMAD.MOV.U32 R22, RZ, RZ, R52 ;  /* 0x000000ffff167224 */ /* 0x000fe200078e0034 */
[----:B------:R1:W-:Y:S01]  /*a7480*/  STL.64 [R1+0x6a0], R8 ;  /* 0x0006a00801007387 */ /* 0x0003e20000100a00 */
[----:B------:R-:W-:Y:S02]  /*a7490*/  IMAD.MOV.U32 R52, RZ, RZ, R53 ;  /* 0x000000ffff347224 */ /* 0x000fe400078e0035 */
[----:B------:R-:W-:Y:S01]  /*a74a0*/  IMAD.MOV.U32 R53, RZ, RZ, R36 ;  /* 0x000000ffff357224 */ /* 0x000fe200078e0024 */
[----:B0-----:R-:W-:Y:S01]  /*a74b0*/  PRMT R10, R42, 0x5410, R46 ;  /* 0x000054102a0a7816 */ /* 0x001fe2000000002e */
[----:B------:R-:W-:-:S02]  /*a74c0*/  IMAD.X R39, R26, 0x1, R19, P0 ;  /* 0x000000011a277824 */ /* 0x000fc400000e0613 */
[----:B------:R-:W-:Y:S01]  /*a74d0*/  IMAD.MOV.U32 R46, RZ, RZ, R20 ;  /* 0x000000ffff2e7224 */ /* 0x000fe200078e0014 */
[----:B-1----:R-:W-:Y:S01]  /*a74e0*/  SHF.R.S32.HI R8, RZ, 0x1f, R44 ;  /* 0x0000001fff087819 */ /* 0x002fe2000001142c */
[----:B------:R-:W-:Y:S02]  /*a74f0*/  IMAD.MOV.U32 R20, RZ, RZ, R22 ;  /* 0x000000ffff147224 */ /* 0x000fe400078e0016 */
[----:B------:R-:W-:Y:S02]  /*a7500*/  IMAD.MOV.U32 R42, RZ, RZ, R43 ;  /* 0x000000ffff2a7224 */ /* 0x000fe400078e002b */
[----:B------:R-:W-:Y:S02]  /*a7510*/  IMAD.X R41, R8, 0x1, R14, P3 ;  /* 0x0000000108297824 */ /* 0x000fe400018e060e */
[----:B------:R-:W-:Y:S02]  /*a7520*/  IMAD.MOV.U32 R22, RZ, RZ, R53 ;  /* 0x000000ffff167224 */ /* 0x000fe400078e0035 */
[----:B------:R-:W-:-:S02]  /*a7530*/  IMAD.MOV.U32 R43, RZ, RZ, R21 ;  /* 0x000000ffff2b7224 */ /* 0x000fc400078e0015 */
[----:B------:R-:W-:Y:S01]  /*a7540*/  IMAD.MOV.U32 R21, RZ, RZ, R52 ;  /* 0x000000ffff157224 */ /* 0x000fe200078e0034 */
[----:B------:R-:W-:Y:S01]  /*a7550*/  LOP3.LUT R48, R48, 0xffff, RZ, 0xc0, !PT ;  /* 0x0000ffff30307812 */ /* 0x000fe200078ec0ff */
[----:B------:R-:W-:Y:S01]  /*a7560*/  NOP ;  /* 0x0000000000007918 */ /* 0x000fe20000000000 */
[----:B--2---:R-:W-:Y:S02]  /*a7570*/  IMAD.MOV.U32 R36, RZ, RZ, R35 ;  /* 0x000000ffff247224 */ /* 0x004fe400078e0023 */
[----:B---3--:R-:W-:Y:S02]  /*a7580*/  IMAD.MOV.U32 R35, RZ, RZ, R34 ;  /* 0x000000ffff237224 */ /* 0x008fe400078e0022 */
[----:B------:R-:W-:Y:S02]  /*a7590*/  IMAD.MOV.U32 R34, RZ, RZ, R5 ;  /* 0x000000ffff227224 */ /* 0x000fe400078e0005 */
[----:B------:R-:W2:Y:S01]  /*a75a0*/  LDL.LU R5, [R1+0x138] ;  /* 0x0001380001057983 */ /* 0x000ea20000300800 */
[----:B------:R-:W-:-:S02]  /*a75b0*/  IMAD.MOV.U32 R53, RZ, RZ, R35 ;  /* 0x000000ffff357224 */ /* 0x000fc400078e0023 */
[----:B------:R-:W-:Y:S01]  /*a75c0*/  IMAD.MOV.U32 R35, RZ, RZ, R33 ;  /* 0x000000ffff237224 */ /* 0x000fe200078e0021 */
[----:B------:R0:W-:Y:S01]  /*a75d0*/  STL.64 [R1+0x698], R38 ;  /* 0x0006982601007387 */ /* 0x0001e20000100a00 */
[----:B------:R-:W-:Y:S02]  /*a75e0*/  IMAD.MOV.U32 R52, RZ, RZ, R36 ;  /* 0x000000ffff347224 */ /* 0x000fe400078e0024 */
[----:B------:R-:W-:Y:S01]  /*a75f0*/  IMAD.MOV.U32 R33, RZ, RZ, R7 ;  /* 0x000000ffff217224 */ /* 0x000fe200078e0007 */
[----:B------:R-:W3:Y:S01]  /*a7600*/  LDL.LU R61, [R1+0xd0] ;  /* 0x0000d000013d7983 */ /* 0x000ee20000300800 */
[----:B------:R-:W-:-:S03]  /*a7610*/  IMAD.MOV.U32 R36, RZ, RZ, R34 ;  /* 0x000000ffff247224 */ /* 0x000fc600078e0022 */
[----:B------:R1:W-:Y:S04]  /*a7620*/  STL.64 [R1+0x6d0], R40 ;  /* 0x0006d02801007387 */ /* 0x0003e80000100a00 */
[----:B------:R-:W2:Y:S04]  /*a7630*/  LDL.LU R7, [R1+0x114] ;  /* 0x0001140001077983 */ /* 0x000ea80000300800 */
[----:B------:R-:W2:Y:S01]  /*a7640*/  LDL.LU R34, [R1+0xf4] ;  /* 0x0000f40001227983 */ /* 0x000ea20000300800 */
[C---:B0-----:R-:W-:Y:S02]  /*a7650*/  IADD3 R38, P0, PT, R44.reuse, R13, RZ ;  /* 0x0000000d2c267210 */ /* 0x041fe40007f1e0ff */
[----:B-1----:R-:W-:-:S03]  /*a7660*/  IADD3 R40, P3, PT, R44, R15, RZ ;  /* 0x0000000f2c287210 */ /* 0x002fc60007f7e0ff */
[----:B------:R-:W-:Y:S01]  /*a7670*/  IMAD.X R39, R8, 0x1, R16, P0 ;  /* 0x0000000108277824 */ /* 0x000fe200000e0610 */
[----:B------:R-:W-:Y:S01]  /*a7680*/  PRMT R25, R42, 0x5410, R46 ;  /* 0x000054102a197816 */ /* 0x000fe2000000002e */
[----:B------:R-:W-:-:S03]  /*a7690*/  IMAD.X R41, R8, 0x1, R18, P3 ;  /* 0x0000000108297824 */ /* 0x000fc600018e0612 */
[----:B------:R0:W-:Y:S01]  /*a76a0*/  STL.64 [R1+0x6c8], R38 ;  /* 0x0006c82601007387 */ /* 0x0001e20000100a00 */
[----:B------:R-:W-:Y:S02]  /*a76b0*/  IMAD.MOV.U32 R42, RZ, RZ, R43 ;  /* 0x000000ffff2a7224 */ /* 0x000fe400078e002b */
[----:B------:R-:W-:Y:S01]  /*a76c0*/  IMAD.MOV.U32 R43, RZ, RZ, R21 ;  /* 0x000000ffff2b7224 */ /* 0x000fe200078e0015 */
[----:B------:R1:W-:Y:S01]  /*a76d0*/  STL.64 [R1+0x6f8], R40 ;  /* 0x0006f82801007387 */ /* 0x0003e20000100a00 */
[----:B------:R-:W-:Y:S02]  /*a76e0*/  IMAD.MOV.U32 R21, RZ, RZ, R52 ;  /* 0x000000ffff157224 */ /* 0x000fe400078e0034 */
[----:B------:R-:W-:Y:S01]  /*a76f0*/  IMAD.MOV.U32 R52, RZ, RZ, R36 ;  /* 0x000000ffff347224 */ /* 0x000fe200078e0024 */
[----:B0-----:R-:W-:Y:S01]  /*a7700*/  IADD3 R38, P0, PT, R44, R17, RZ ;  /* 0x000000112c267210 */ /* 0x001fe20007f1e0ff */
[----:B------:R-:W-:Y:S02]  /*a7710*/  IMAD.MOV.U32 R44, RZ, RZ, R20 ;  /* 0x000000ffff2c7224 */ /* 0x000fe400078e0014 */
[----:B------:R-:W-:-:S02]  /*a7720*/  IMAD.MOV.U32 R20, RZ, RZ, R22 ;  /* 0x000000ffff147224 */ /* 0x000fc400078e0016 */
[----:B------:R-:W-:Y:S02]  /*a7730*/  IMAD.MOV.U32 R22, RZ, RZ, R53 ;  /* 0x000000ffff167224 */ /* 0x000fe400078e0035 */
[----:B------:R-:W-:Y:S02]  /*a7740*/  IMAD.MOV.U32 R53, RZ, RZ, R35 ;  /* 0x000000ffff357224 */ /* 0x000fe400078e0023 */
[----:B------:R-:W-:Y:S02]  /*a7750*/  IMAD.MOV.U32 R36, RZ, RZ, R56 ;  /* 0x000000ffff247224 */ /* 0x000fe400078e0038 */
[----:B--2---:R-:W-:Y:S02]  /*a7760*/  IMAD.MOV.U32 R35, RZ, RZ, R34 ;  /* 0x000000ffff237224 */ /* 0x004fe400078e0022 */
[----:B------:R-:W2:Y:S04]  /*a7770*/  LDL.LU R34, [R1+0x10c] ;  /* 0x00010c0001227983 */ /* 0x000ea80000300800 */
[----:B------:R-:W3:Y:S01]  /*a7780*/  LDL.LU R56, [R1+0x9d4] ;  /* 0x0009d40001387983 */ /* 0x000ee20000300800 */
[----:B------:R-:W-:-:S02]  /*a7790*/  SHF.R.S32.HI R9, RZ, 0x1f, R45 ;  /* 0x0000001fff097819 */ /* 0x000fc4000001142d */
[----:B-1----:R-:W-:Y:S01]  /*a77a0*/  IADD3 R40, P3, PT, R45, R12, RZ ;  /* 0x0000000c2d287210 */ /* 0x002fe20007f7e0ff */
[----:B------:R-:W-:Y:S01]  /*a77b0*/  IMAD.X R39, R8, 0x1, R19, P0 ;  /* 0x0000000108277824 */ /* 0x000fe200000e0613 */
[----:B------:R-:W-:-:S03]  /*a77c0*/  PRMT R27, R27, 0x5410, R42 ;  /* 0x000054101b1b7816 */ /* 0x000fc6000000002a */
[----:B------:R-:W-:Y:S01]  /*a77d0*/  IMAD.X R41, R9, 0x1, R14, P3 ;  /* 0x0000000109297824 */ /* 0x000fe200018e060e */
[----:B------:R0:W-:Y:S01]  /*a77e0*/  STL.64 [R1+0x6f0], R38 ;  /* 0x0006f02601007387 */ /* 0x0001e20000100a00 */
[----:B------:R-:W-:Y:S02]  /*a77f0*/  IMAD.MOV.U32 R42, RZ, RZ, R43 ;  /* 0x000000ffff2a7224 */ /* 0x000fe400078e002b */
[----:B------:R-:W-:Y:S01]  /*a7800*/  IMAD.MOV.U32 R46, RZ, RZ, R44 ;  /* 0x000000ffff2e7224 */ /* 0x000fe200078e002c */
[----:B------:R1:W-:Y:S01]  /*a7810*/  STL.64 [R1+0x718], R40 ;  /* 0x0007182801007387 */ /* 0x0003e20000100a00 */
[----:B------:R-:W-:Y:S02]  /*a7820*/  IMAD.MOV.U32 R43, RZ, RZ, R22 ;  /* 0x000000ffff2b7224 */ /* 0x000fe400078e0016 */
[----:B------:R-:W-:Y:S02]  /*a7830*/  IMAD.MOV.U32 R44, RZ, RZ, R20 ;  /* 0x000000ffff2c7224 */ /* 0x000fe400078e0014 */
[----:B------:R-:W-:Y:S01]  /*a7840*/  IMAD.MOV.U32 R22, RZ, RZ, R53 ;  /* 0x000000ffff167224 */ /* 0x000fe200078e0035 */
[C---:B0-----:R-:W-:Y:S01]  /*a7850*/  IADD3 R38, P0, PT, R45.reuse, R13, RZ ;  /* 0x0000000d2d267210 */ /* 0x041fe20007f1e0ff */
[----:B------:R-:W-:Y:S01]  /*a7860*/  IMAD.MOV.U32 R20, RZ, RZ, R21 ;  /* 0x000000ffff147224 */ /* 0x000fe200078e0015 */
[----:B-1----:R-:W-:Y:S01]  /*a7870*/  IADD3 R40, P3, PT, R45, R15, RZ ;  /* 0x0000000f2d287210 */ /* 0x002fe20007f7e0ff */
[----:B------:R-:W-:-:S02]  /*a7880*/  IMAD.MOV.U32 R21, RZ, RZ, R52 ;  /* 0x000000ffff157224 */ /* 0x000fc400078e0034 */
[C---:B------:R-:W-:Y:S02]  /*a7890*/  IMAD.X R39, R9.reuse, 0x1, R16, P0 ;  /* 0x0000000109277824 */ /* 0x040fe400000e0610 */
[----:B------:R-:W-:Y:S02]  /*a78a0*/  IMAD.MOV.U32 R52, RZ, RZ, R36 ;  /* 0x000000ffff347224 */ /* 0x000fe400078e0024 */
[----:B------:R-:W4:Y:S01]  /*a78b0*/  LDL.LU R36, [R1+0x104] ;  /* 0x0001040001247983 */ /* 0x000f220000300800 */
[----:B------:R-:W-:Y:S01]  /*a78c0*/  IMAD.X R41, R9, 0x1, R18, P3 ;  /* 0x0000000109297824 */ /* 0x000fe200018e0612 */
[----:B------:R-:W-:Y:S01]  /*a78d0*/  PRMT R28, R28, 0x5410, R46 ;  /* 0x000054101c1c7816 */ /* 0x000fe2000000002e */
[----:B------:R-:W-:Y:S02]  /*a78e0*/  IMAD.MOV.U32 R46, RZ, RZ, R42 ;  /* 0x000000ffff2e7224 */ /* 0x000fe400078e002a */
[----:B------:R-:W-:Y:S02]  /*a78f0*/  IMAD.MOV.U32 R42, RZ, RZ, R21 ;  /* 0x000000ffff2a7224 */ /* 0x000fe400078e0015 */
[----:B------:R-:W-:-:S02]  /*a7900*/  IMAD.MOV.U32 R21, RZ, RZ, R54 ;  /* 0x000000ffff157224 */ /* 0x000fc400078e0036 */
[----:B--2---:R-:W-:Y:S02]  /*a7910*/  IMAD.MOV.U32 R53, RZ, RZ, R34 ;  /* 0x000000ffff357224 */ /* 0x004fe400078e0022 */
[----:B---3--:R-:W-:Y:S02]  /*a7920*/  IMAD.MOV.U32 R34, RZ, RZ, R56 ;  /* 0x000000ffff227224 */ /* 0x008fe400078e0038 */
[----:B------:R-:W-:Y:S02]  /*a7930*/  IMAD.MOV.U32 R56, RZ, RZ, R57 ;  /* 0x000000ffff387224 */ /* 0x000fe400078e0039 */
[----:B------:R-:W-:Y:S02]  /*a7940*/  IMAD.MOV.U32 R57, RZ, RZ, R59 ;  /* 0x000000ffff397224 */ /* 0x000fe400078e003b */
[----:B------:R-:W2:Y:S04]  /*a7950*/  LDL.LU R59, [R1+0xa20] ;  /* 0x000a2000013b7983 */ /* 0x000ea80000300800 */
[----:B------:R-:W3:Y:S04]  /*a7960*/  LDL.LU R11, [R1+0xcc] ;  /* 0x0000cc00010b7983 */ /* 0x000ee80000300800 */
[----:B------:R0:W-:Y:S04]  /*a7970*/  STL.64 [R1+0x710], R38 ;  /* 0x0007102601007387 */ /* 0x0001e80000100a00 */
[----:B------:R1:W-:Y:S01]  /*a7980*/  STL.64 [R1+0x738], R40 ;  /* 0x0007382801007387 */ /* 0x0003e20000100a00 */
[----:B0-----:R-:W-:Y:S01]  /*a7990*/  IADD3 R38, P0, PT, R45, R17, RZ ;  /* 0x000000112d267210 */ /* 0x001fe20007f1e0ff */
[----:B------:R-:W-:-:S02]  /*a79a0*/  IMAD.MOV.U32 R45, RZ, RZ, R44 ;  /* 0x000000ffff2d7224 */ /* 0x000fc400078e002c */
[----:B------:R-:W-:Y:S02]  /*a79b0*/  IMAD.MOV.U32 R44, RZ, RZ, R23 ;  /* 0x000000ffff2c7224 */ /* 0x000fe400078e0017 */
[----:B------:R-:W2:Y:S04]  /*a79c0*/  LDL.LU R23, [R1+0x108] ;  /* 0x0001080001177983 */ /* 0x000ea80000300800 */
[----:B------:R-:W3:Y:S01]  /*a79d0*/  LDL.LU R54, [R1+0x90c] ;  /* 0x00090c0001367983 */ /* 0x000ee20000300800 */
[----:B------:R-:W-:Y:S02]  /*a79e0*/  SHF.R.S32.HI R8, RZ, 0x1f, R47 ;  /* 0x0000001fff087819 */ /* 0x000fe4000001142f */
[----:B-1----:R-:W-:Y:S01]  /*a79f0*/  IADD3 R40, P3, PT, R47, R12, RZ ;  /* 0x0000000c2f287210 */ /* 0x002fe20007f7e0ff */
[----:B------:R-:W-:Y:S01]  /*a7a00*/  IMAD.X R39, R9, 0x1, R19, P0 ;  /* 0x0000000109277824 */ /* 0x000fe200000e0613 */
[----:B------:R-:W-:-:S03]  /*a7a10*/  PRMT R29, R29, 0x5410, R46 ;  /* 0x000054101d1d7816 */ /* 0x000fc6000000002e */
[----:B------:R-:W-:Y:S02]  /*a7a20*/  IMAD.X R41, R8, 0x1, R14, P3 ;  /* 0x0000000108297824 */ /* 0x000fe400018e060e */
[----:B------:R-:W-:Y:S01]  /*a7a30*/  STL.64 [R1+0x38d0], R28 ;  /* 0x0038d01c01007387 */ /* 0x000fe20000100a00 */
[----:B------:R-:W-:Y:S02]  /*a7a40*/  IMAD.MOV.U32 R60, RZ, RZ, R45 ;  /* 0x000000ffff3c7224 */ /* 0x000fe400078e002d */
[----:B------:R-:W-:Y:S01]  /*a7a50*/  IMAD.MOV.U32 R46, RZ, RZ, R42 ;  /* 0x000000ffff2e7224 */ /* 0x000fe200078e002a */
[----:B------:R0:W-:Y:S01]  /*a7a60*/  STL.64 [R1+0x730], R38 ;  /* 0x0007302601007387 */ /* 0x0001e20000100a00 */
[----:B------:R-:W-:-:S03]  /*a7a70*/  IMAD.MOV.U32 R45, RZ, RZ, R44 ;  /* 0x000000ffff2d7224 */ /* 0x000fc600078e002c */
[----:B------:R-:W-:Y:S01]  /*a7a80*/  STL.64 [R1+0x758], R40 ;  /* 0x0007582801007387 */ /* 0x000fe20000100a00 */
[----:B--2---:R-:W-:Y:S02]  /*a7a90*/  IMAD.MOV.U32 R42, RZ, RZ, R23 ;  /* 0x000000ffff2a7224 */ /* 0x004fe400078e0017 */
[----:B------:R-:W-:Y:S02]  /*a7aa0*/  IMAD.MOV.U32 R23, RZ, RZ, R50 ;  /* 0x000000ffff177224 */ /* 0x000fe400078e0032 */
[----:B---3--:R-:W-:Y:S02]  /*a7ab0*/  IMAD.MOV.U32 R44, RZ, RZ, R54 ;  /* 0x000000ffff2c7224 */ /* 0x008fe400078e0036 */
[----:B------:R-:W2:Y:S04]  /*a7ac0*/  LDL.LU R54, [R1+0x934] ;  /* 0x0009340001367983 */ /* 0x000ea80000300800 */
[----:B------:R-:W3:Y:S01]  /*a7ad0*/  LDL.LU R50, [R1+0x12c] ;  /* 0x00012c0001327983 */ /* 0x000ee20000300800 */
[----:B0-----:R-:W-:-:S02]  /*a7ae0*/  IADD3 R38, P0, PT, R47, R13, RZ ;  /* 0x0000000d2f267210 */ /* 0x001fc40007f1e0ff */
[----:B------:R-:W-:-:S03]  /*a7af0*/  IADD3 R28, P3, PT, R47, R15, RZ ;  /* 0x0000000f2f1c7210 */ /* 0x000fc60007f7e0ff */
[C---:B------:R-:W-:Y:S02]  /*a7b00*/  IMAD.X R39, R8.reuse, 0x1, R16, P0 ;  /* 0x0000000108277824 */ /* 0x040fe400000e0610 */
[----:B------:R-:W-:Y:S01]  /*a7b10*/  IMAD.X R29, R8, 0x1, R18, P3 ;  /* 0x00000001081d7824 */ /* 0x000fe200018e0612 */
[----:B------:R-:W-:Y:S01]  /*a7b20*/  PRMT R30, R30, 0x5410, R60 ;  /* 0x000054101e1e7816 */ /* 0x000fe2000000003c */
[----:B------:R-:W-:Y:S01]  /*a7b30*/  IMAD.MOV.U32 R60, RZ, RZ, R46 ;  /* 0x000000ffff3c7224 */ /* 0x000fe200078e002e */
[----:B------:R0:W-:Y:S01]  /*a7b40*/  STL.64 [R1+0x750], R38 ;  /* 0x0007502601007387 */ /* 0x0001e20000100a00 */
[----:B------:R-:W-:Y:S01]  /*a7b50*/  SHF.R.S32.HI R9, RZ, 0x1f, R61 ;  /* 0x0000001fff097819 */ /* 0x000fe2000001143d */
[----:B------:R-:W-:Y:S02]  /*a7b60*/  IMAD.MOV.U32 R46, RZ, RZ, R42 ;  /* 0x000000ffff2e7224 */ /* 0x000fe400078e002a */
[----:B------:R1:W-:Y:S01]  /*a7b70*/  STL.64 [R1+0x788], R28 ;  /* 0x0007881c01007387 */ /* 0x0003e20000100a00 */
[----:B------:R-:W-:Y:S01]  /*a7b80*/  PRMT R31, R31, 0x5410, R60 ;  /* 0x000054101f1f7816 */ /* 0x000fe2000000003c */
[----:B------:R-:W-:Y:S01]  /*a7b90*/  IMAD.MOV.U32 R42, RZ, RZ, R23 ;  /* 0x000000ffff2a7224 */ /* 0x000fe200078e0017 */
[----:B0-----:R-:W-:Y:S01]  /*a7ba0*/  IADD3 R38, P0, PT, R47, R17, RZ ;  /* 0x000000112f267210 */ /* 0x001fe20007f1e0ff */
[----:B------:R-:W-:Y:S01]  /*a7bb0*/  IMAD.MOV.U32 R47, RZ, RZ, R45 ;  /* 0x000000ffff2f7224 */ /* 0x000fe200078e002d */
[----:B-1----:R-:W-:Y:S01]  /*a7bc0*/  IADD3 R28, P3, PT, R61, R12, RZ ;  /* 0x0000000c3d1c7210 */ /* 0x002fe20007f7e0ff */
[----:B------:R-:W-:-:S02]  /*a7bd0*/  IMAD.MOV.U32 R45, RZ, RZ, R44 ;  /* 0x000000ffff2d7224 */ /* 0x000fc400078e002c */
[----:B------:R-:W-:Y:S02]  /*a7be0*/  IMAD.X R39, R8, 0x1, R19, P0 ;  /* 0x0000000108277824 */ /* 0x000fe400000e0613 */
[----:B------:R-:W-:Y:S02]  /*a7bf0*/  IMAD.MOV.U32 R60, RZ, RZ, R47 ;  /* 0x000000ffff3c7224 */ /* 0x000fe400078e002f */
[----:B------:R-:W-:Y:S02]  /*a7c00*/  IMAD.X R29, R9, 0x1, R14, P3 ;  /* 0x00000001091d7824 */ /* 0x000fe400018e060e */
[----:B------:R-:W-:Y:S02]  /*a7c10*/  IMAD.MOV.U32 R47, RZ, RZ, R46 ;  /* 0x000000ffff2f7224 */ /* 0x000fe400078e002e */
[----:B------:R-:W-:Y:S02]  /*a7c20*/  IMAD.MOV.U32 R46, RZ, RZ, R45 ;  /* 0x000000ffff2e7224 */ /* 0x000fe400078e002d */
[----:B------:R-:W-:-:S02]  /*a7c30*/  IMAD.MOV.U32 R45, RZ, RZ, R42 ;  /* 0x000000ffff2d7224 */ /* 0x000fc400078e002a */
[----:B--2---:R-:W-:Y:S02]  /*a7c40*/  IMAD.MOV.U32 R44, RZ, RZ, R54 ;  /* 0x000000ffff2c7224 */ /* 0x004fe400078e0036 */
[----:B------:R-:W2:Y:S01]  /*a7c50*/  LDL.LU R54, [R1+0x110] ;  /* 0x0001100001367983 */ /* 0x000ea20000300800 */
[----:B---3--:R-:W-:-:S03]  /*a7c60*/  IMAD.MOV.U32 R23, RZ, RZ, R50 ;  /* 0x000000ffff177224 */ /* 0x008fc600078e0032 */
[----:B------:R-:W3:Y:S01]  /*a7c70*/  LDL.LU R50, [R1+0x143c] ;  /* 0x00143c0001327983 */ /* 0x000ee20000300800 */
[----:B------:R-:W-:-:S03]  /*a7c80*/  IMAD.MOV.U32 R42, RZ, RZ, R44 ;  /* 0x000000ffff2a7224 */ /* 0x000fc600078e002c */
[----:B------:R0:W-:Y:S01]  /*a7c90*/  STL.64 [R1+0x3870], R30 ;  /* 0x0038701e01007387 */ /* 0x0001e20000100a00 */
[----:B------:R-:W-:Y:S02]  /*a7ca0*/  IMAD.MOV.U32 R44, RZ, RZ, R43 ;  /* 0x000000ffff2c7224 */ /* 0x000fe400078e002b */
[----:B------:R-:W-:Y:S02]  /*a7cb0*/  IMAD.MOV.U32 R43, RZ, RZ, R20 ;  /* 0x000000ffff2b7224 */ /* 0x000fe400078e0014 */
[----:B------:R-:W-:Y:S01]  /*a7cc0*/  IMAD.MOV.U32 R20, RZ, RZ, R32 ;  /* 0x000000ffff147224 */ /* 0x000fe200078e0020 */
[----:B0-----:R-:W2:Y:S04]  /*a7cd0*/  LDL.LU R31, [R1+0xc8] ;  /* 0x0000c800011f7983 */ /* 0x001ea80000300800 */
[----:B------:R0:W-:Y:S04]  /*a7ce0*/  STL.64 [R1+0x780], R38 ;  /* 0x0007802601007387 */ /* 0x0001e80000100a00 */
[----:B------:R1:W-:Y:S04]  /*a7cf0*/  STL.64 [R1+0x7a8], R28 ;  /* 0x0007a81c01007387 */ /* 0x0003e80000100a00 */
[----:B------:R-:W2:Y:S04]  /*a7d00*/  LDL.LU R41, [R1+0x5c] ;  /* 0x00005c0001297983 */ /* 0x000ea80000300800 */
[----:B------:R-:W2:Y:S01]  /*a7d10*/  LDL.LU R32, [R1+0x74] ;  /* 0x0000740001207983 */ /* 0x000ea20000300800 */
[----:B0-----:R-:W-:-:S05]  /*a7d20*/  IADD3 R38, P0, PT, R61, R13, RZ ;  /* 0x0000000d3d267210 */ /* 0x001fca0007f1e0ff */
[----:B------:R-:W-:Y:S01]  /*a7d30*/  IMAD.X R39, R9, 0x1, R16, P0 ;  /* 0x0000000109277824 */ /* 0x000fe200000e0610 */
[----:B-1----:R-:W-:-:S05]  /*a7d40*/  IADD3 R28, P3, PT, R61, R15, RZ ;  /* 0x0000000f3d1c7210 */ /* 0x002fca0007f7e0ff */
[----:B------:R-:W-:Y:S01]  /*a7d50*/  IMAD.X R29, R9, 0x1, R18, P3 ;  /* 0x00000001091d7824 */ /* 0x000fe200018e0612 */
[----:B--2---:R-:W-:Y:S02]  /*a7d60*/  PRMT R32, R32, 0x5410, R41 ;  /* 0x0000541020207816 */ /* 0x004fe40000000029 */
[----:B------:R-:W2:Y:S04]  /*a7d70*/  LDL.LU R41, [R1+0xec] ;  /* 0x0000ec0001297983 */ /* 0x000ea80000300800 */
[----:B------:R0:W-:Y:S04]  /*a7d80*/  STL.64 [R1+0x7a0], R38 ;  /* 0x0007a02601007387 */ /* 0x0001e80000100a00 */
[----:B------:R1:W-:Y:S04]  /*a7d90*/  STL.64 [R1+0x7c8], R28 ;  /* 0x0007c81c01007387 */ /* 0x0003e80000100a00 */
[----:B------:R-:W2:Y:S01]  /*a7da0*/  LDL.LU R40, [R1+0x20] ;  /* 0x0000200001287983 */ /* 0x000ea20000300800 */
[----:B0-----:R-:W-:Y:S01]  /*a7db0*/  IADD3 R38, P0, PT, R61, R17, RZ ;  /* 0x000000113d267210 */ /* 0x001fe20007f1e0ff */
        /* <DEDUP_REMOVED lines=8> */
[----:B------:R-:W2:Y:S01]  /*a7e40*/  LDL.LU R33, [R1+0x24] ;  /* 0x0000240001217983 */ /* 0x000ea20000300800 */
[----:B------:R-:W-:Y:S02]  /*a7e50*/  SHF.R.S32.HI R8, RZ, 0x1f, R11 ;  /* 0x0000001fff087819 */ /* 0x000fe4000001140b */
[----:B-1----:R-:W-:Y:S01]  /*a7e60*/  IADD3 R28, P3, PT, R11, R12, RZ ;  /* 0x0000000c0b1c7210 */ /* 0x002fe20007f7e0ff */
[----:B------:R-:W-:-:S04]  /*a7e70*/  IMAD.X R39, R9, 0x1, R19, P0 ;  /* 0x0000000109277824 */ /* 0x000fc800000e0613 */
[----:B------:R-:W-:Y:S01]  /*a7e80*/  IMAD.X R29, R8, 0x1, R14, P3 ;  /* 0x00000001081d7824 */ /* 0x000fe200018e060e */
[----:B--2---:R-:W-:Y:S01]  /*a7e90*/  PRMT R33, R33, 0x5410, R40 ;  /* 0x0000541021217816 */ /* 0x004fe20000000028 */
[----:B------:R-:W-:Y:S02]  /*a7ea0*/  IMAD.MOV.U32 R40, RZ, RZ, R61 ;  /* 0x000000ffff287224 */ /* 0x000fe400078e003d */
[----:B------:R-:W-:Y:S02]  /*a7eb0*/  IMAD.MOV.U32 R61, RZ, RZ, R46 ;  /* 0x000000ffff3d7224 */ /* 0x000fe400078e002e */
[----:B------:R-:W-:Y:S01]  /*a7ec0*/  IMAD.MOV.U32 R46, RZ, RZ, R45 ;  /* 0x000000ffff2e7224 */ /* 0x000fe200078e002d */
[----:B------:R-:W-:Y:S01]  /*a7ed0*/  STL.64 [R1+0x3860], R32 ;  /* 0x0038602001007387 */ /* 0x000fe20000100a00 */
[----:B------:R-:W-:Y:S02]  /*a7ee0*/  IMAD.MOV.U32 R45, RZ, RZ, R42 ;  /* 0x000000ffff2d7224 */ /* 0x000fe400078e002a */
[----:B------:R-:W-:Y:S01]  /*a7ef0*/  IMAD.MOV.U32 R42, RZ, RZ, R44 ;  /* 0x000000ffff2a7224 */ /* 0x000fe200078e002c */
[----:B------:R-:W-:Y:S01]  /*a7f00*/  STL [R1+0x3878], R33 ;  /* 0x0038782101007387 */ /* 0x000fe20000100800 */
[----:B------:R-:W-:-:S02]  /*a7f10*/  IMAD.MOV.U32 R44, RZ, RZ, R43 ;  /* 0x000000ffff2c7224 */ /* 0x000fc400078e002b */
[----:B------:R-:W-:Y:S01]  /*a7f20*/  IMAD.MOV.U32 R43, RZ, RZ, R20 ;  /* 0x000000ffff2b7224 */ /* 0x000fe200078e0014 */
[----:B------:R-:W-:Y:S01]  /*a7f30*/  STL [R1+0x387c], R33 ;  /* 0x00387c2101007387 */ /* 0x000fe20000100800 */
[----:B------:R-:W-:-:S03]  /*a7f40*/  IMAD.MOV.U32 R20, RZ, RZ, R52 ;  /* 0x000000ffff147224 */ /* 0x000fc600078e0034 */
[----:B------:R0:W-:Y:S01]  /*a7f50*/  STL.64 [R1+0x7c0], R38 ;  /* 0x0007c02601007387 */ /* 0x0001e20000100a00 */
[----:B------:R-:W-:Y:S02]  /*a7f60*/  IMAD.MOV.U32 R52, RZ, RZ, R35 ;  /* 0x000000ffff347224 */ /* 0x000fe400078e0023 */
[----:B------:R-:W-:Y:S01]  /*a7f70*/  IMAD.MOV.U32 R35, RZ, RZ, R34 ;  /* 0x000000ffff237224 */ /* 0x000fe200078e0022 */
[----:B0-----:R-:W2:Y:S04]  /*a7f80*/  LDL.LU.64 R38, [R1+0x38e8] ;  /* 0x0038e80001267983 */ /* 0x001ea80000300a00 */
[----:B------:R0:W-:Y:S04]  /*a7f90*/  STL.64 [R1+0x7e8], R28 ;  /* 0x0007e81c01007387 */ /* 0x0001e80000100a00 */
[----:B------:R-:W2:Y:S04]  /*a7fa0*/  LDL.LU R26, [R1+0x1c] ;  /* 0x00001c00011a7983 */ /* 0x000ea80000300800 */
[----:B------:R-:W2:Y:S01]  /*a7fb0*/  LDL.LU R34, [R1+0x30] ;  /* 0x0000300001227983 */ /* 0x000ea20000300800 */
[----:B------:R-:W-:-:S05]  /*a7fc0*/  IADD3 R32, P0, PT, R11, R13, RZ ;  /* 0x0000000d0b207210 */ /* 0x000fca0007f1e0ff */
[----:B------:R-:W-:Y:S01]  /*a7fd0*/  IMAD.X R33, R8, 0x1, R16, P0 ;  /* 0x0000000108217824 */ /* 0x000fe200000e0610 */
[----:B0-----:R-:W-:-:S04]  /*a7fe0*/  IADD3 R28, P3, PT, R11, R15, RZ ;  /* 0x0000000f0b1c7210 */ /* 0x001fc80007f7e0ff */
[----:B------:R0:W-:Y:S01]  /*a7ff0*/  STL.64 [R1+0x7e0], R32 ;  /* 0x0007e02001007387 */ /* 0x0001e20000100a00 */
[----:B------:R-:W-:Y:S01]  /*a8000*/  IMAD.X R29, R8, 0x1, R18, P3 ;  /* 0x00000001081d7824 */ /* 0x000fe200018e0612 */
[----:B------:R-:W-:Y:S02]  /*a8010*/  PRMT R48, R48, 0x3340, R1 ;  /* 0x0000334030307816 */ /* 0x000fe40000000001 */
[----:B------:R-:W-:Y:S02]  /*a8020*/  SHF.R.S32.HI R9, RZ, 0x1f, R31 ;  /* 0x0000001fff097819 */ /* 0x000fe4000001141f */
[----:B0-----:R-:W-:Y:S01]  /*a8030*/  IADD3 R32, P0, PT, R11, R17, RZ ;  /* 0x000000110b207210 */ /* 0x001fe20007f1e0ff */
[----:B------:R-:W-:Y:S02]  /*a8040*/  IMAD.MOV.U32 R11, RZ, RZ, R40 ;  /* 0x000000ffff0b7224 */ /* 0x000fe400078e0028 */
[----:B------:R-:W-:Y:S02]  /*a8050*/  IMAD.MOV.U32 R40, RZ, RZ, R61 ;  /* 0x000000ffff287224 */ /* 0x000fe400078e003d */
[----:B------:R-:W-:-:S02]  /*a8060*/  IMAD.MOV.U32 R61, RZ, RZ, R45 ;  /* 0x000000ffff3d7224 */ /* 0x000fc400078e002d */
[----:B------:R-:W-:Y:S02]  /*a8070*/  IMAD.MOV.U32 R45, RZ, RZ, R44 ;  /* 0x000000ffff2d7224 */ /* 0x000fe400078e002c */
[----:B------:R-:W-:Y:S01]  /*a8080*/  IMAD.MOV.U32 R44, RZ, RZ, R43 ;  /* 0x000000ffff2c7224 */ /* 0x000fe200078e002b */
[----:B------:R0:W-:Y:S01]  /*a8090*/  STL.64 [R1+0x808], R28 ;  /* 0x0008081c01007387 */ /* 0x0001e20000100a00 */
[----:B------:R-:W-:Y:S02]  /*a80a0*/  IMAD.MOV.U32 R43, RZ, RZ, R20 ;  /* 0x000000ffff2b7224 */ /* 0x000fe400078e0014 */
[----:B------:R-:W-:Y:S02]  /*a80b0*/  IMAD.MOV.U32 R20, RZ, RZ, R52 ;  /* 0x000000ffff147224 */ /* 0x000fe400078e0034 */
[----:B------:R-:W-:Y:S01]  /*a80c0*/  IMAD.MOV.U32 R52, RZ, RZ, R35 ;  /* 0x000000ffff347224 */ /* 0x000fe200078e0023 */
[----:B------:R-:W-:Y:S01]  /*a80d0*/  PRMT R35, R58, 0x5410, R48 ;  /* 0x000054103a237816 */ /* 0x000fe20000000030 */
[----:B------:R-:W-:Y:S01]  /*a80e0*/  IMAD.X R33, R8, 0x1, R19, P0 ;  /* 0x0000000108217824 */ /* 0x000fe200000e0613 */
[----:B------:R-:W3:Y:S01]  /*a80f0*/  LDL.LU R48, [R1+0x38e4] ;  /* 0x0038e40001307983 */ /* 0x000ee20000300800 */
[----:B0-----:R-:W-:-:S03]  /*a8100*/  IADD3 R28, P3, PT, R31, R12, RZ ;  /* 0x0000000c1f1c7210 */ /* 0x001fc60007f7e0ff */
[----:B------:R-:W3:Y:S02]  /*a8110*/  LDL.LU R58, [R1+0x38e0] ;  /* 0x0038e000013a7983 */ /* 0x000ee40000300800 */
[----:B------:R-:W-:Y:S01]  /*a8120*/  IMAD.X R29, R9, 0x1, R14, P3 ;  /* 0x00000001091d7824 */ /* 0x000fe200018e060e */
[----:B--2---:R-:W-:Y:S01]  /*a8130*/  PRMT R34, R34, 0x5410, R26 ;  /* 0x0000541022227816 */ /* 0x004fe2000000001a */
[----:B------:R-:W-:-:S04]  /*a8140*/  IMAD.MOV.U32 R26, RZ, RZ, R40 ;  /* 0x000000ffff1a7224 */ /* 0x000fc800078e0028 */
[----:B------:R-:W-:Y:S01]  /*a8150*/  STL.64 [R1+0x3890], R34 ;  /* 0x0038902201007387 */ /* 0x000fe20000100a00 */
[----:B------:R-:W-:-:S03]  /*a8160*/  IMAD.MOV.U32 R40, RZ, RZ, R20 ;  /* 0x000000ffff287224 */ /* 0x000fc600078e0014 */
[----:B------:R0:W-:Y:S01]  /*a8170*/  STL.64 [R1+0x800], R32 ;  /* 0x0008002001007387 */ /* 0x0001e20000100a00 */
[----:B------:R-:W-:-:S03]  /*a8180*/  IMAD.MOV.U32 R20, RZ, RZ, R59 ;  /* 0x000000ffff147224 */ /* 0x000fc600078e003b */
[----:B------:R1:W-:Y:S04]  /*a8190*/  STL.64 [R1+0x828], R28 ;  /* 0x0008281c01007387 */ /* 0x0003e80000100a00 */
[----:B------:R-:W2:Y:S01]  /*a81a0*/  LDL.LU R59, [R1+0xb48] ;  /* 0x000b4800013b7983 */ /* 0x000ea20000300800 */
[----:B0-----:R-:W-:Y:S02]  /*a81b0*/  IMAD.MOV.U32 R32, RZ, RZ, R11 ;  /* 0x000000ffff207224 */ /* 0x001fe400078e000b */
[----:B------:R-:W-:Y:S02]  /*a81c0*/  IMAD.MOV.U32 R11, RZ, RZ, R61 ;  /* 0x000000ffff0b7224 */ /* 0x000fe400078e003d */
[----:B----4-:R-:W-:Y:S01]  /*a81d0*/  IMAD.MOV.U32 R61, RZ, RZ, R36 ;  /* 0x000000ffff3d7224 */ /* 0x010fe200078e0024 */
[----:B------:R-:W-:-:S02]  /*a81e0*/  PRMT R36, R24, 0x5410, R2 ;  /* 0x0000541018247816 */ /* 0x000fc40000000002 */
[----:B------:R-:W4:Y:S04]  /*a81f0*/  LDL.LU R2, [R1+0x38dc] ;  /* 0x0038dc0001027983 */ /* 0x000f280000300800 */
[----:B------:R-:W2:Y:S01]  /*a8200*/  LDL.LU R24, [R1+0x38d8] ;  /* 0x0038d80001187983 */ /* 0x000ea20000300800 */
[C---:B------:R-:W-:Y:S02]  /*a8210*/  IADD3 R34, P0, PT, R31.reuse, R13, RZ ;  /* 0x0000000d1f227210 */ /* 0x040fe40007f1e0ff */
[----:B-1----:R-:W-:-:S03]  /*a8220*/  IADD3 R28, P3, PT, R31, R15, RZ ;  /* 0x0000000f1f1c7210 */ /* 0x002fc60007f7e0ff */
[----:B------:R-:W-:Y:S01]  /*a8230*/  IMAD.X R35, R9, 0x1, R16, P0 ;  /* 0x0000000109237824 */ /* 0x000fe200000e0610 */
[----:B------:R-:W-:Y:S01]  /*a8240*/  IADD3 R30, P0, PT, R31, R17, RZ ;  /* 0x000000111f1e7210 */ /* 0x000fe20007f1e0ff */
[----:B------:R-:W-:-:S03]  /*a8250*/  IMAD.X R29, R9, 0x1, R18, P3 ;  /* 0x00000001091d7824 */ /* 0x000fc600018e0612 */
[----:B------:R0:W-:Y:S01]  /*a8260*/  STL.64 [R1+0x820], R34 ;  /* 0x0008202201007387 */ /* 0x0001e20000100a00 */
[----:B------:R-:W-:-:S03]  /*a8270*/  IMAD.X R31, R9, 0x1, R19, P0 ;  /* 0x00000001091f7824 */ /* 0x000fc600000e0613 */
[----:B------:R1:W-:Y:S04]  /*a8280*/  STL.64 [R1+0x850], R28 ;  /* 0x0008501c01007387 */ /* 0x0003e80000100a00 */
[----:B------:R-:W-:Y:S01]  /*a8290*/  STL [R1+0x38bc], R36 ;  /* 0x0038bc2401007387 */ /* 0x000fe20000100800 */
[----:B0-----:R-:W-:-:S03]  /*a82a0*/  IADD3 R34, P3, PT, R41, R12, RZ ;  /* 0x0000000c29227210 */ /* 0x001fc60007f7e0ff */
[----:B------:R0:W-:Y:S01]  /*a82b0*/  STL.64 [R1+0x848], R30 ;  /* 0x0008481e01007387 */ /* 0x0001e20000100a00 */
[----:B-1----:R-:W-:Y:S02]  /*a82c0*/  IMAD.MOV.U32 R29, RZ, RZ, R26 ;  /* 0x000000ffff1d7224 */ /* 0x002fe400078e001a */
[----:B------:R-:W-:Y:S01]  /*a82d0*/  IMAD.MOV.U32 R26, RZ, RZ, R11 ;  /* 0x000000ffff1a7224 */ /* 0x000fe200078e000b */
[----:B------:R-:W-:Y:S02]  /*a82e0*/  SHF.R.S32.HI R11, RZ, 0x1f, R41 ;  /* 0x0000001fff0b7819 */ /* 0x000fe40000011429 */
[----:B0-----:R-:W-:-:S03]  /*a82f0*/  IADD3 R30, P0, PT, R41, R13, RZ ;  /* 0x0000000d291e7210 */ /* 0x001fc60007f1e0ff */
[C---:B------:R-:W-:Y:S02]  /*a8300*/  IMAD.X R35, R11.reuse, 0x1, R14, P3 ;  /* 0x000000010b237824 */ /* 0x040fe400018e060e */
[----:B------:R-:W-:-:S03]  /*a8310*/  IMAD.X R31, R11, 0x1, R16, P0 ;  /* 0x000000010b1f7824 */ /* 0x000fc600000e0610 */
[----:B------:R0:W-:Y:S01]  /*a8320*/  STL.64 [R1+0x870], R34 ;  /* 0x0008702201007387 */ /* 0x0001e20000100a00 */
[----:B------:R-:W-:-:S03]  /*a8330*/  IADD3 R28, P3, PT, R41, R15, RZ ;  /* 0x0000000f291c7210 */ /* 0x000fc60007f7e0ff */
[----:B------:R1:W-:Y:S01]  /*a8340*/  STL.64 [R1+0x868], R30 ;  /* 0x0008681e01007387 */ /* 0x0003e20000100a00 */
[----:B0-----:R-:W-:Y:S02]  /*a8350*/  IMAD.MOV.U32 R34, RZ, RZ, R29 ;  /* 0x000000ffff227224 */ /* 0x001fe400078e001d */
[----:B-1----:R-:W-:Y:S02]  /*a8360*/  IMAD.MOV.U32 R31, RZ, RZ, R26 ;  /* 0x000000ffff1f7224 */ /* 0x002fe400078e001a */
[----:B------:R-:W-:Y:S01]  /*a8370*/  IMAD.MOV.U32 R26, RZ, RZ, R40 ;  /* 0x000000ffff1a7224 */ /* 0x000fe200078e0028 */
[----:B------:R-:W-:Y:S01]  /*a8380*/  IADD3 R40, P0, PT, R41, R17, RZ ;  /* 0x0000001129287210 */ /* 0x000fe20007f1e0ff */
[----:B------:R-:W-:Y:S02]  /*a8390*/  IMAD.X R29, R11, 0x1, R18, P3 ;  /* 0x000000010b1d7824 */ /* 0x000fe400018e0612 */
[----:B------:R-:W-:Y:S02]  /*a83a0*/  IMAD.MOV.U32 R30, RZ, RZ, R31 ;  /* 0x000000ffff1e7224 */ /* 0x000fe400078e001f */
[----:B------:R-:W-:-:S02]  /*a83b0*/  IMAD.MOV.U32 R31, RZ, RZ, R26 ;  /* 0x000000ffff1f7224 */ /* 0x000fc400078e001a */
[----:B------:R-:W-:Y:S01]  /*a83c0*/  IMAD.X R41, R11, 0x1, R19, P0 ;  /* 0x000000010b297824 */ /* 0x000fe200000e0613 */
[----:B------:R0:W-:Y:S01]  /*a83d0*/  STL.64 [R1+0x890], R28 ;  /* 0x0008901c01007387 */ /* 0x0001e20000100a00 */
[----:B------:R-:W-:Y:S02]  /*a83e0*/  IMAD.MOV.U32 R33, RZ, RZ, R30 ;  /* 0x000000ffff217224 */ /* 0x000fe400078e001e */
[----:B------:R-:W-:Y:S02]  /*a83f0*/  IMAD.MOV.U32 R30, RZ, RZ, R31 ;  /* 0x000000ffff1e7224 */ /* 0x000fe400078e001f */
[----:B------:R-:W-:Y:S02]  /*a8400*/  IMAD.MOV.U32 R31, RZ, RZ, R61 ;  /* 0x000000ffff1f7224 */ /* 0x000fe400078e003d */
[----:B------:R-:W-:Y:S02]  /*a8410*/  IMAD.MOV.U32 R61, RZ, RZ, R60 ;  /* 0x000000ffff3d7224 */ /* 0x000fe400078e003c */
[----:B------:R-:W-:Y:S01]  /*a8420*/  IMAD.MOV.U32 R60, RZ, RZ, R47 ;  /* 0x000000ffff3c7224 */ /* 0x000fe200078e002f */
[----:B0-----:R-:W3:Y:S01]  /*a8430*/  LDL.LU.64 R28, [R1+0x38d0] ;  /* 0x0038d000011c7983 */ /* 0x001ee20000300a00 */
[----:B------:R-:W-:-:S03]  /*a8440*/  IMAD.MOV.U32 R47, RZ, RZ, R46 ;  /* 0x000000ffff2f7224 */ /* 0x000fc600078e002e */
[----:B------:R0:W-:Y:S04]  /*a8450*/  STL.64 [R1+0x888], R40 ;  /* 0x0008882801007387 */ /* 0x0001e80000100a00 */
[----:B0-----:R-:W3:Y:S01]  /*a8460*/  LDL.LU.64 R40, [R1+0x38c8] ;  /* 0x0038c80001287983 */ /* 0x001ee20000300a00 */
[----:B--2---:R-:W-:-:S05]  /*a8470*/  IADD3 R36, P3, PT, R24, R12, RZ ;  /* 0x0000000c18247210 */ /* 0x004fca0007f7e0ff */
[----:B------:R0:W-:Y:S04]  /*a8480*/  STL [R1+0x8b0], R36 ;  /* 0x0008b02401007387 */ /* 0x0001e80000100800 */
[----:B------:R-:W2:Y:S01]  /*a8490*/  LDL.LU R46, [R1+0x840] ;  /* 0x00084000012e7983 */ /* 0x000ea20000300800 */
[----:B------:R-:W-:Y:S01]  /*a84a0*/  SHF.R.S32.HI R26, RZ, 0x1f, R24 ;  /* 0x0000001fff1a7819 */ /* 0x000fe20000011418 */
[----:B------:R-:W-:Y:S01]  /*a84b0*/  IMAD.MOV.U32 R35, RZ, RZ, R30 ;  /* 0x000000ffff237224 */ /* 0x000fe200078e001e */
[----:B------:R-:W-:Y:S01]  /*a84c0*/  PRMT R8, R10, 0x5210, R37 ;  /* 0x000052100a087816 */ /* 0x000fe20000000025 */
[----:B------:R-:W-:Y:S01]  /*a84d0*/  IMAD.MOV.U32 R30, RZ, RZ, R31 ;  /* 0x000000ffff1e7224 */ /* 0x000fe200078e001f */
[----:B------:R-:W-:Y:S01]  /*a84e0*/  PRMT R9, R25, 0x5210, R38 ;  /* 0x0000521019097816 */ /* 0x000fe20000000026 */
[----:B------:R-:W-:Y:S01]  /*a84f0*/  IMAD.MOV.U32 R38, RZ, RZ, R36 ;  /* 0x000000ffff267224 */ /* 0x000fe200078e0024 */
[----:B------:R-:W-:Y:S01]  /*a8500*/  PRMT R10, R27, 0x5210, R39 ;  /* 0x000052101b0a7816 */ /* 0x000fe20000000027 */
[----:B------:R-:W-:Y:S01]  /*a8510*/  IMAD.MOV.U32 R39, RZ, RZ, R37 ;  /* 0x000000ffff277224 */ /* 0x000fe200078e0025 */
[----:B0-----:R-:W-:Y:S01]  /*a8520*/  IADD3 R36, P0, PT, R24, R13, RZ ;  /* 0x0000000d18247210 */ /* 0x001fe20007f1e0ff */
[----:B------:R-:W-:-:S02]  /*a8530*/  IMAD.X R39, R26, 0x1, R14, P3 ;  /* 0x000000011a277824 */ /* 0x000fc400018e060e */
[----:B------:R-:W-:Y:S02]  /*a8540*/  IMAD.MOV.U32 R31, RZ, RZ, R61 ;  /* 0x000000ffff1f7224 */ /* 0x000fe400078e003d */
[----:B------:R-:W-:Y:S02]  /*a8550*/  IMAD.MOV.U32 R61, RZ, RZ, R60 ;  /* 0x000000ffff3d7224 */ /* 0x000fe400078e003c */
[----:B------:R-:W-:Y:S01]  /*a8560*/  IMAD.MOV.U32 R60, RZ, RZ, R47 ;  /* 0x000000ffff3c7224 */ /* 0x000fe200078e002f */
[----:B------:R-:W-:Y:S01]  /*a8570*/  STL [R1+0x8b4], R39 ;  /* 0x0008b42701007387 */ /* 0x000fe20000100800 */
[----:B------:R-:W-:Y:S01]  /*a8580*/  IMAD.X R37, R26, 0x1, R16, P0 ;  /* 0x000000011a257824 */ /* 0x000fe200000e0610 */
[----:B------:R-:W-:Y:S02]  /*a8590*/  IADD3 R38, P3, PT, R24, R15, RZ ;  /* 0x0000000f18267210 */ /* 0x000fe40007f7e0ff */
[----:B---3--:R-:W-:Y:S01]  /*a85a0*/  PRMT R11, R28, 0x5210, R40 ;  /* 0x000052101c0b7816 */ /* 0x008fe20000000028 */
[----:B--2---:R-:W-:-:S02]  /*a85b0*/  IMAD.MOV.U32 R47, RZ, RZ, R46 ;  /* 0x000000ffff2f7224 */ /* 0x004fc400078e002e */
[----:B------:R-:W-:Y:S02]  /*a85c0*/  IMAD.MOV.U32 R46, RZ, RZ, R54 ;  /* 0x000000ffff2e7224 */ /* 0x000fe400078e0036 */
[----:B------:R-:W-:Y:S02]  /*a85d0*/  IMAD.MOV.U32 R54, RZ, RZ, R58 ;  /* 0x000000ffff367224 */ /* 0x000fe400078e003a */
[----:B------:R-:W2:Y:S04]  /*a85e0*/  LDL.LU R58, [R1+0x38c0] ;  /* 0x0038c000013a7983 */ /* 0x000ea80000300800 */
[----:B------:R0:W-:Y:S04]  /*a85f0*/  STL.64 [R1+0x38b0], R10 ;  /* 0x0038b00a01007387 */ /* 0x0001e80000100a00 */
[----:B------:R-:W-:Y:S04]  /*a8600*/  STL.64 [R1+0x38a8], R8 ;  /* 0x0038a80801007387 */ /* 0x000fe80000100a00 */
[----:B------:R-:W-:Y:S04]  /*a8610*/  STL [R1+0x3898], R41 ;  /* 0x0038982901007387 */ /* 0x000fe80000100800 */
[----:B------:R1:W-:Y:S01]  /*a8620*/  STL.64 [R1+0x8a8], R36 ;  /* 0x0008a82401007387 */ /* 0x0003e20000100a00 */
[----:B0-----:R-:W-:-:S03]  /*a8630*/  IADD3 R10, P0, PT, R24, R17, RZ ;  /* 0x00000011180a7210 */ /* 0x001fc60007f1e0ff */
[----:B-1----:R-:W3:Y:S04]  /*a8640*/  LDL.LU R36, [R1+0x38bc] ;  /* 0x0038bc0001247983 */ /* 0x002ee80000300800 */
[----:B------:R-:W2:Y:S01]  /*a8650*/  LDL.LU R24, [R1+0x38b8] ;  /* 0x0038b80001187983 */ /* 0x000ea20000300800 */
[----:B------:R-:W-:Y:S01]  /*a8660*/  IMAD.X R39, R26, 0x1, R18, P3 ;  /* 0x000000011a277824 */ /* 0x000fe200018e0612 */
[----:B------:R-:W-:Y:S02]  /*a8670*/  SHF.R.S32.HI R25, RZ, 0x1f, R32 ;  /* 0x0000001fff197819 */ /* 0x000fe40000011420 */
[----:B------:R-:W-:Y:S01]  /*a8680*/  IADD3 R8, P3, PT, R32, R12, RZ ;  /* 0x0000000c20087210 */ /* 0x000fe20007f7e0ff */
[----:B------:R-:W-:Y:S01]  /*a8690*/  IMAD.X R11, R26, 0x1, R19, P0 ;  /* 0x000000011a0b7824 */ /* 0x000fe200000e0613 */
[----:B------:R0:W-:Y:S03]  /*a86a0*/  STL.64 [R1+0x8d0], R38 ;  /* 0x0008d02601007387 */ /* 0x0001e60000100a00 */
[----:B------:R-:W-:Y:S01]  /*a86b0*/  IMAD.X R9, R25, 0x1, R14, P3 ;  /* 0x0000000119097824 */ /* 0x000fe200018e060e */
[----:B------:R-:W-:Y:S04]  /*a86c0*/  STL.64 [R1+0x8c8], R10 ;  /* 0x0008c80a01007387 */ /* 0x000fe80000100a00 */
[----:B------:R-:W-:Y:S04]  /*a86d0*/  STL.64 [R1+0x8f0], R8 ;  /* 0x0008f00801007387 */ /* 0x000fe80000100a00 */
[----:B------:R-:W1:Y:S01]  /*a86e0*/  LDS.128 R8, [R0] ;  /* 0x0000000000087984 */ /* 0x000e620000000c00 */
[----:B0-----:R-:W-:-:S05]  /*a86f0*/  IADD3 R38, P0, PT, R32, R13, RZ ;  /* 0x0000000d20267210 */ /* 0x001fca0007f1e0ff */
[----:B------:R-:W-:Y:S01]  /*a8700*/  IMAD.X R39, R25, 0x1, R16, P0 ;  /* 0x0000000119277824 */ /* 0x000fe200000e0610 */
[----:B------:R-:W-:-:S05]  /*a8710*/  IADD3 R26, P3, PT, R32, R15, RZ ;  /* 0x0000000f201a7210 */ /* 0x000fca0007f7e0ff */
[----:B------:R-:W-:Y:S01]  /*a8720*/  IMAD.X R27, R25, 0x1, R18, P3 ;  /* 0x00000001191b7824 */ /* 0x000fe200018e0612 */
[----:B-1----:R-:W-:Y:S04]  /*a8730*/  STL.64 [R1+0x40], R8 ;  /* 0x0000400801007387 */ /* 0x002fe80000100a00 */
[----:B------:R0:W-:Y:S04]  /*a8740*/  STL.64 [R1+0x48], R10 ;  /* 0x0000480a01007387 */ /* 0x0001e80000100a00 */
[----:B0-----:R-:W3:Y:S04]  /*a8750*/  LDL.LU.64 R10, [R1+0x38b0] ;  /* 0x0038b000010a7983 */ /* 0x001ee80000300a00 */
[----:B------:R-:W3:Y:S01]  /*a8760*/  LDL.LU.64 R8, [R1+0x38a8] ;  /* 0x0038a80001087983 */ /* 0x000ee20000300a00 */
[----:B------:R-:W-:-:S03]  /*a8770*/  NOP ;  /* 0x0000000000007918 */ /* 0x000fc60000000000 */
[----:B------:R0:W-:Y:S04]  /*a8780*/  STL.64 [R1+0x8e8], R38 ;  /* 0x0008e82601007387 */ /* 0x0001e80000100a00 */
[----:B------:R1:W-:Y:S01]  /*a8790*/  STL.64 [R1+0x918], R26 ;  /* 0x0009181a01007387 */ /* 0x0003e20000100a00 */
[----:B0-----:R-:W-:Y:S01]  /*a87a0*/  IADD3 R38, P0, PT, R32, R17, RZ ;  /* 0x0000001120267210 */ /* 0x001fe20007f1e0ff */
[----:B------:R-:W-:Y:S02]  /*a87b0*/  IMAD.MOV.U32 R32, RZ, RZ, R31 ;  /* 0x000000ffff207224 */ /* 0x000fe400078e001f */
[----:B------:R-:W-:Y:S02]  /*a87c0*/  IMAD.MOV.U32 R31, RZ, RZ, R60 ;  /* 0x000000ffff1f7224 */ /* 0x000fe400078e003c */
[----:B------:R-:W-:-:S02]  /*a87d0*/  IMAD.X R39, R25, 0x1, R19, P0 ;  /* 0x0000000119277824 */ /* 0x000fc400000e0613 */
[----:B------:R-:W-:Y:S02]  /*a87e0*/  IMAD.MOV.U32 R60, RZ, RZ, R46 ;  /* 0x000000ffff3c7224 */ /* 0x000fe400078e002e */
[----:B------:R-:W-:Y:S02]  /*a87f0*/  IMAD.MOV.U32 R46, RZ, RZ, R42 ;  /* 0x000000ffff2e7224 */ /* 0x000fe400078e002a */
[----:B------:R-:W-:Y:S01]  /*a8800*/  IMAD.MOV.U32 R42, RZ, RZ, R43 ;  /* 0x000000ffff2a7224 */ /* 0x000fe200078e002b */
[----:B--2---:R0:W-:Y:S04]  /*a8810*/  STL [R1+0x389c], R24 ;  /* 0x00389c1801007387 */ /* 0x0041e80000100800 */
[----:B------:R2:W-:Y:S04]  /*a8820*/  STL.64 [R1+0x910], R38 ;  /* 0x0009102601007387 */ /* 0x0005e80000100a00 */
[----:B------:R-:W4:Y:S01]  /*a8830*/  LDL.LU R43, [R1+0x124] ;  /* 0x00012400012b7983 */ /* 0x000f220000300800 */
[----:B-1----:R-:W-:-:S02]  /*a8840*/  SHF.R.S32.HI R26, RZ, 0x1f, R34 ;  /* 0x0000001fff1a7819 */ /* 0x002fc40000011422 */
[C---:B------:R-:W-:Y:S02]  /*a8850*/  IADD3 R40, P3, PT, R34.reuse, R12, RZ ;  /* 0x0000000c22287210 */ /* 0x040fe40007f7e0ff */
[----:B0-----:R-:W-:Y:S01]  /*a8860*/  IADD3 R24, P0, PT, R34, R13, RZ ;  /* 0x0000000d22187210 */ /* 0x001fe20007f1e0ff */
[----:B--2---:R-:W-:Y:S02]  /*a8870*/  IMAD.MOV.U32 R39, RZ, RZ, R30 ;  /* 0x000000ffff277224 */ /* 0x004fe400078e001e */
[----:B------:R-:W-:Y:S02]  /*a8880*/  IMAD.MOV.U32 R30, RZ, RZ, R61 ;  /* 0x000000ffff1e7224 */ /* 0x000fe400078e003d */
[----:B------:R-:W-:Y:S02]  /*a8890*/  IMAD.MOV.U32 R61, RZ, RZ, R47 ;  /* 0x000000ffff3d7224 */ /* 0x000fe400078e002f */
[----:B------:R-:W-:Y:S02]  /*a88a0*/  IMAD.MOV.U32 R47, RZ, RZ, R45 ;  /* 0x000000ffff2f7224 */ /* 0x000fe400078e002d */
[----:B------:R-:W-:-:S02]  /*a88b0*/  IMAD.MOV.U32 R45, RZ, RZ, R44 ;  /* 0x000000ffff2d7224 */ /* 0x000fc400078e002c */
[----:B------:R-:W-:Y:S02]  /*a88c0*/  IMAD.MOV.U32 R44, RZ, RZ, R52 ;  /* 0x000000ffff2c7224 */ /* 0x000fe400078e0034 */
[C---:B------:R-:W-:Y:S02]  /*a88d0*/  IMAD.X R41, R26.reuse, 0x1, R14, P3 ;  /* 0x000000011a297824 */ /* 0x040fe400018e060e */
[----:B------:R-:W-:Y:S02]  /*a88e0*/  IMAD.MOV.U32 R52, RZ, RZ, R56 ;  /* 0x000000ffff347224 */ /* 0x000fe400078e0038 */
[----:B------:R-:W-:Y:S02]  /*a88f0*/  IMAD.X R25, R26, 0x1, R16, P0 ;  /* 0x000000011a197824 */ /* 0x000fe400000e0610 */
[----:B------:R-:W-:Y:S02]  /*a8900*/  IMAD.MOV.U32 R56, RZ, RZ, R57 ;  /* 0x000000ffff387224 */ /* 0x000fe400078e0039 */
[----:B------:R-:W-:-:S02]  /*a8910*/  IMAD.MOV.U32 R57, RZ, RZ, R49 ;  /* 0x000000ffff397224 */ /* 0x000fc400078e0031 */
[----:B------:R-:W2:Y:S04]  /*a8920*/  LDL.LU R49, [R1+0xc04] ;  /* 0x000c040001317983 */ /* 0x000ea80000300800 */
[----:B------:R0:W-:Y:S04]  /*a8930*/  STL.64 [R1+0x948], R40 ;  /* 0x0009482801007387 */ /* 0x0001e80000100a00 */
[----:B------:R1:W-:Y:S01]  /*a8940*/  STL.64 [R1+0x940], R24 ;  /* 0x0009401801007387 */ /* 0x0003e20000100a00 */
[C---:B0-----:R-:W-:Y:S02]  /*a8950*/  IADD3 R40, P3, PT, R34.reuse, R15, RZ ;  /* 0x0000000f22287210 */ /* 0x041fe40007f7e0ff */
        /* <DEDUP_REMOVED lines=8> */
[----:B------:R-:W-:Y:S02]  /*a89e0*/  IMAD.X R41, R26, 0x1, R18, P3 ;  /* 0x000000011a297824 */ /* 0x000fe400018e0612 */
[----:B------:R-:W-:Y:S01]  /*a89f0*/  IMAD.MOV.U32 R45, RZ, RZ, R42 ;  /* 0x000000ffff2d7224 */ /* 0x000fe200078e002a */
[----:B------:R-:W-:Y:S01]  /*a8a00*/  LOP3.LUT R27, R34, 0xffff, RZ, 0xc0, !PT ;  /* 0x0000ffff221b7812 */ /* 0x000fe200078ec0ff */
[----:B------:R-:W-:Y:S02]  /*a8a10*/  IMAD.MOV.U32 R42, RZ, RZ, R44 ;  /* 0x000000ffff2a7224 */ /* 0x000fe400078e002c */
[----:B------:R-:W-:Y:S02]  /*a8a20*/  IMAD.X R25, R26, 0x1, R19, P0 ;  /* 0x000000011a197824 */ /* 0x000fe400000e0613 */
[----:B------:R-:W-:Y:S01]  /*a8a30*/  IMAD.MOV.U32 R34, RZ, RZ, R32 ;  /* 0x000000ffff227224 */ /* 0x000fe200078e0020 */
[----:B------:R-:W-:Y:S01]  /*a8a40*/  STL.64 [R1+0x968], R40 ;  /* 0x0009682801007387 */ /* 0x000fe20000100a00 */
[----:B------:R-:W-:-:S02]  /*a8a50*/  IMAD.MOV.U32 R32, RZ, RZ, R31 ;  /* 0x000000ffff207224 */ /* 0x000fc400078e001f */
[----:B------:R-:W-:Y:S01]  /*a8a60*/  IMAD.MOV.U32 R31, RZ, RZ, R60 ;  /* 0x000000ffff1f7224 */ /* 0x000fe200078e003c */
[----:B---3--:R0:W-:Y:S01]  /*a8a70*/  STSM.16.M88.4 [R0], R8 ;  /* 0x0000000800007844 */ /* 0x0081e20000000200 */
[----:B------:R-:W-:Y:S02]  /*a8a80*/  IMAD.MOV.U32 R60, RZ, RZ, R47 ;  /* 0x000000ffff3c7224 */ /* 0x000fe400078e002f */
[----:B------:R-:W-:Y:S02]  /*a8a90*/  IMAD.MOV.U32 R47, RZ, RZ, R46 ;  /* 0x000000ffff2f7224 */ /* 0x000fe400078e002e */
[----:B------:R-:W-:Y:S02]  /*a8aa0*/  IMAD.MOV.U32 R46, RZ, RZ, R45 ;  /* 0x000000ffff2e7224 */ /* 0x000fe400078e002d */
[----:B------:R-:W-:Y:S01]  /*a8ab0*/  IMAD.MOV.U32 R45, RZ, RZ, R42 ;  /* 0x000000ffff2d7224 */ /* 0x000fe200078e002a */
[----:B0-----:R-:W-:Y:S02]  /*a8ac0*/  SHF.R.S32.HI R8, RZ, 0x1f, R33 ;  /* 0x0000001fff087819 */ /* 0x001fe40000011421 */
[----:B------:R-:W-:-:S05]  /*a8ad0*/  IADD3 R10, P3, PT, R33, R12, RZ ;  /* 0x0000000c210a7210 */ /* 0x000fca0007f7e0ff */
[----:B------:R-:W-:Y:S01]  /*a8ae0*/  IMAD.X R11, R8, 0x1, R14, P3 ;  /* 0x00000001080b7824 */ /* 0x000fe200018e060e */
[----:B------:R-:W-:Y:S02]  /*a8af0*/  SHF.R.S32.HI R9, RZ, 0x1f, R35 ;  /* 0x0000001fff097819 */ /* 0x000fe40000011423 */
[----:B------:R-:W-:Y:S01]  /*a8b00*/  LOP3.LUT R28, R34, 0xffff, RZ, 0xc0, !PT ;  /* 0x0000ffff221c7812 */ /* 0x000fe200078ec0ff */
[----:B----4-:R-:W-:Y:S02]  /*a8b10*/  IMAD.MOV.U32 R44, RZ, RZ, R43 ;  /* 0x000000ffff2c7224 */ /* 0x010fe400078e002b */
[----:B------:R-:W-:Y:S02]  /*a8b20*/  IMAD.MOV.U32 R43, RZ, RZ, R20 ;  /* 0x000000ffff2b7224 */ /* 0x000fe400078e0014 */
[----:B------:R-:W-:Y:S02]  /*a8b30*/  IMAD.MOV.U32 R20, RZ, RZ, R21 ;  /* 0x000000ffff147224 */ /* 0x000fe400078e0015 */
[----:B------:R-:W-:-:S02]  /*a8b40*/  IMAD.MOV.U32 R21, RZ, RZ, R59 ;  /* 0x000000ffff157224 */ /* 0x000fc400078e003b */
[----:B------:R-:W3:Y:S01]  /*a8b50*/  LDL.LU R59, [R1+0x134] ;  /* 0x00013400013b7983 */ /* 0x000ee20000300800 */
[----:B------:R-:W-:-:S03]  /*a8b60*/  IMAD.MOV.U32 R42, RZ, RZ, R44 ;  /* 0x000000ffff2a7224 */ /* 0x000fc600078e002c */
[----:B------:R0:W-:Y:S01]  /*a8b70*/  STL.64 [R1+0x908], R24 ;  /* 0x0009081801007387 */ /* 0x0001e20000100a00 */
[----:B------:R-:W-:Y:S02]  /*a8b80*/  IMAD.MOV.U32 R44, RZ, RZ, R43 ;  /* 0x000000ffff2c7224 */ /* 0x000fe400078e002b */
[----:B------:R-:W-:Y:S02]  /*a8b90*/  IMAD.MOV.U32 R43, RZ, RZ, R20 ;  /* 0x000000ffff2b7224 */ /* 0x000fe400078e0014 */
[----:B------:R-:W-:Y:S01]  /*a8ba0*/  IMAD.MOV.U32 R20, RZ, RZ, R21 ;  /* 0x000000ffff147224 */ /* 0x000fe200078e0015 */
[C---:B0-----:R-:W-:Y:S01]  /*a8bb0*/  IADD3 R24, P0, PT, R33.reuse, R13, RZ ;  /* 0x0000000d21187210 */ /* 0x041fe20007f1e0ff */
[----:B------:R-:W-:Y:S02]  /*a8bc0*/  IMAD.MOV.U32 R21, RZ, RZ, R55 ;  /* 0x000000ffff157224 */ /* 0x000fe400078e0037 */
[----:B------:R-:W-:Y:S02]  /*a8bd0*/  IMAD.MOV.U32 R55, RZ, RZ, R4 ;  /* 0x000000ffff377224 */ /* 0x000fe400078e0004 */
[----:B------:R-:W-:Y:S01]  /*a8be0*/  IMAD.X R25, R8, 0x1, R16, P0 ;  /* 0x0000000108197824 */ /* 0x000fe200000e0610 */
[----:B------:R-:W4:Y:S04]  /*a8bf0*/  LDL.LU R4, [R1+0x11bc] ;  /* 0x0011bc0001047983 */ /* 0x000f280000300800 */
[----:B------:R0:W-:Y:S04]  /*a8c00*/  STL.64 [R1+0x938], R10 ;  /* 0x0009380a01007387 */ /* 0x0001e80000100a00 */
[----:B------:R1:W-:Y:S01]  /*a8c10*/  STL.64 [R1+0x930], R24 ;  /* 0x0009301801007387 */ /* 0x0003e20000100a00 */
[----:B0-----:R-:W-:-:S02]  /*a8c20*/  IADD3 R10, P3, PT, R33, R15, RZ ;  /* 0x0000000f210a7210 */ /* 0x001fc40007f7e0ff */
[----:B-1----:R-:W-:Y:S01]  /*a8c30*/  IADD3 R24, P0, PT, R33, R17, RZ ;  /* 0x0000001121187210 */ /* 0x002fe20007f1e0ff */
[----:B------:R-:W-:Y:S02]  /*a8c40*/  IMAD.MOV.U32 R33, RZ, RZ, R32 ;  /* 0x000000ffff217224 */ /* 0x000fe400078e0020 */
[----:B------:R-:W-:Y:S02]  /*a8c50*/  IMAD.MOV.U32 R32, RZ, RZ, R31 ;  /* 0x000000ffff207224 */ /* 0x000fe400078e001f */
[----:B------:R-:W-:Y:S02]  /*a8c60*/  IMAD.MOV.U32 R31, RZ, RZ, R60 ;  /* 0x000000ffff1f7224 */ /* 0x000fe400078e003c */
[----:B------:R-:W-:Y:S02]  /*a8c70*/  IMAD.X R11, R8, 0x1, R18, P3 ;  /* 0x00000001080b7824 */ /* 0x000fe400018e0612 */
[----:B------:R-:W-:Y:S01]  /*a8c80*/  IMAD.MOV.U32 R60, RZ, RZ, R47 ;  /* 0x000000ffff3c7224 */ /* 0x000fe200078e002f */
[----:B------:R-:W-:Y:S01]  /*a8c90*/  LOP3.LUT R37, R33, 0xffff, RZ, 0xc0, !PT ;  /* 0x0000ffff21257812 */ /* 0x000fe200078ec0ff */
[----:B------:R-:W-:-:S02]  /*a8ca0*/  IMAD.MOV.U32 R47, RZ, RZ, R46 ;  /* 0x000000ffff2f7224 */ /* 0x000fc400078e002e */
[----:B------:R-:W-:Y:S02]  /*a8cb0*/  IMAD.MOV.U32 R46, RZ, RZ, R45 ;  /* 0x000000ffff2e7224 */ /* 0x000fe400078e002d */
[----:B------:R-:W-:Y:S02]  /*a8cc0*/  IMAD.MOV.U32 R45, RZ, RZ, R42 ;  /* 0x000000ffff2d7224 */ /* 0x000fe400078e002a */
[----:B------:R-:W-:Y:S01]  /*a8cd0*/  IMAD.MOV.U32 R33, RZ, RZ, R32 ;  /* 0x000000ffff217224 */ /* 0x000fe200078e0020 */
[----:B------:R0:W-:Y:S01]  /*a8ce0*/  STL.64 [R1+0x960], R10 ;  /* 0x0009600a01007387 */ /* 0x0001e20000100a00 */
[----:B------:R-:W-:Y:S02]  /*a8cf0*/  IMAD.MOV.U32 R42, RZ, RZ, R44 ;  /* 0x000000ffff2a7224 */ /* 0x000fe400078e002c */
[----:B------:R-:W-:Y:S02]  /*a8d00*/  IMAD.MOV.U32 R32, RZ, RZ, R31 ;  /* 0x000000ffff207224 */ /* 0x000fe400078e001f */
[----:B------:R-:W-:-:S02]  /*a8d10*/  IMAD.MOV.U32 R44, RZ, RZ, R43 ;  /* 0x000000ffff2c7224 */ /* 0x000fc400078e002b */
[----:B------:R-:W-:Y:S02]  /*a8d20*/  IMAD.MOV.U32 R31, RZ, RZ, R60 ;  /* 0x000000ffff1f7224 */ /* 0x000fe400078e003c */
[----:B------:R-:W-:Y:S02]  /*a8d30*/  IMAD.MOV.U32 R43, RZ, RZ, R20 ;  /* 0x000000ffff2b7224 */ /* 0x000fe400078e0014 */
[----:B------:R-:W-:Y:S01]  /*a8d40*/  IMAD.MOV.U32 R60, RZ, RZ, R47 ;  /* 0x000000ffff3c7224 */ /* 0x000fe200078e002f */
[----:B0-----:R-:W-:Y:S01]  /*a8d50*/  IADD3 R10, P3, PT, R35, R12, RZ ;  /* 0x0000000c230a7210 */ /* 0x001fe20007f7e0ff */
[----:B------:R-:W-:Y:S02]  /*a8d60*/  IMAD.MOV.U32 R20, RZ, RZ, R21 ;  /* 0x000000ffff147224 */ /* 0x000fe400078e0015 */
[----:B------:R-:W-:Y:S02]  /*a8d70*/  IMAD.X R25, R8, 0x1, R19, P0 ;  /* 0x0000000108197824 */ /* 0x000fe400000e0613 */
[----:B------:R-:W-:-:S02]  /*a8d80*/  IMAD.MOV.U32 R47, RZ, RZ, R46 ;  /* 0x000000ffff2f7224 */ /* 0x000fc400078e002e */
        /* <DEDUP_REMOVED lines=8> */
[----:B------:R0:W-:Y:S01]  /*a8e10*/  STL.64 [R1+0x958], R24 ;  /* 0x0009581801007387 */ /* 0x0001e20000100a00 */
[----:B------:R-:W-:Y:S02]  /*a8e20*/  IMAD.X R11, R9, 0x1, R14, P3 ;  /* 0x00000001090b7824 */ /* 0x000fe400018e060e */
[----:B------:R-:W-:Y:S02]  /*a8e30*/  IMAD.MOV.U32 R33, RZ, RZ, R32 ;  /* 0x000000ffff217224 */ /* 0x000fe400078e0020 */
[----:B------:R-:W-:Y:S02]  /*a8e40*/  IMAD.MOV.U32 R20, RZ, RZ, R21 ;  /* 0x000000ffff147224 */ /* 0x000fe400078e0015 */
[----:B------:R-:W-:Y:S02]  /*a8e50*/  IMAD.MOV.U32 R32, RZ, RZ, R31 ;  /* 0x000000ffff207224 */ /* 0x000fe400078e001f */
[----:B------:R-:W-:-:S02]  /*a8e60*/  IMAD.MOV.U32 R21, RZ, RZ, R23 ;  /* 0x000000ffff157224 */ /* 0x000fc400078e0017 */
[----:B------:R-:W-:Y:S01]  /*a8e70*/  IMAD.MOV.U32 R31, RZ, RZ, R60 ;  /* 0x000000ffff1f7224 */ /* 0x000fe200078e003c */
[----:B0-----:R-:W-:Y:S01]  /*a8e80*/  IADD3 R24, P0, PT, R35, R13, RZ ;  /* 0x0000000d23187210 */ /* 0x001fe20007f1e0ff */
[----:B------:R-:W-:Y:S02]  /*a8e90*/  IMAD.MOV.U32 R23, RZ, RZ, R3 ;  /* 0x000000ffff177224 */ /* 0x000fe400078e0003 */
[----:B------:R-:W-:Y:S01]  /*a8ea0*/  IMAD.MOV.U32 R60, RZ, RZ, R47 ;  /* 0x000000ffff3c7224 */ /* 0x000fe200078e002f */
[----:B------:R-:W2:Y:S01]  /*a8eb0*/  LDL.LU R3, [R1+0x13c] ;  /* 0x00013c0001037983 */ /* 0x000ea20000300800 */
[----:B------:R-:W-:Y:S02]  /*a8ec0*/  IMAD.MOV.U32 R47, RZ, RZ, R46 ;  /* 0x000000ffff2f7224 */ /* 0x000fe400078e002e */
[----:B------:R-:W-:Y:S01]  /*a8ed0*/  IMAD.MOV.U32 R46, RZ, RZ, R45 ;  /* 0x000000ffff2e7224 */ /* 0x000fe200078e002d */
[----:B------:R0:W-:Y:S01]  /*a8ee0*/  STL.64 [R1+0x988], R10 ;  /* 0x0009880a01007387 */ /* 0x0001e20000100a00 */
[----:B------:R-:W-:Y:S01]  /*a8ef0*/  IMAD.MOV.U32 R40, RZ, RZ, R33 ;  /* 0x000000ffff287224 */ /* 0x000fe200078e0021 */
[----:B------:R-:W-:Y:S01]  /*a8f00*/  LOP3.LUT R38, R34, 0xffff, RZ, 0xc0, !PT ;  /* 0x0000ffff22267812 */ /* 0x000fe200078ec0ff */
[----:B------:R-:W-:-:S02]  /*a8f10*/  IMAD.MOV.U32 R45, RZ, RZ, R42 ;  /* 0x000000ffff2d7224 */ /* 0x000fc400078e002a */
[----:B------:R-:W-:Y:S02]  /*a8f20*/  IMAD.MOV.U32 R33, RZ, RZ, R32 ;  /* 0x000000ffff217224 */ /* 0x000fe400078e0020 */
[----:B------:R-:W-:Y:S02]  /*a8f30*/  IMAD.MOV.U32 R42, RZ, RZ, R43 ;  /* 0x000000ffff2a7224 */ /* 0x000fe400078e002b */
[----:B------:R-:W-:Y:S01]  /*a8f40*/  IMAD.X R25, R9, 0x1, R16, P0 ;  /* 0x0000000109197824 */ /* 0x000fe200000e0610 */
[C---:B------:R-:W-:Y:S01]  /*a8f50*/  IADD3 R34, P0, PT, R35.reuse, R17, RZ ;  /* 0x0000001123227210 */ /* 0x040fe20007f1e0ff */
[----:B------:R-:W-:Y:S01]  /*a8f60*/  IMAD.MOV.U32 R32, RZ, RZ, R31 ;  /* 0x000000ffff207224 */ /* 0x000fe200078e001f */
[----:B0-----:R-:W-:Y:S01]  /*a8f70*/  IADD3 R10, P3, PT, R35, R15, RZ ;  /* 0x0000000f230a7210 */ /* 0x001fe20007f7e0ff */
[----:B------:R-:W-:Y:S02]  /*a8f80*/  IMAD.MOV.U32 R43, RZ, RZ, R20 ;  /* 0x000000ffff2b7224 */ /* 0x000fe400078e0014 */
[----:B------:R-:W-:-:S02]  /*a8f90*/  IMAD.MOV.U32 R31, RZ, RZ, R60 ;  /* 0x000000ffff1f7224 */ /* 0x000fc400078e003c */
[----:B------:R-:W-:Y:S02]  /*a8fa0*/  IMAD.MOV.U32 R20, RZ, RZ, R21 ;  /* 0x000000ffff147224 */ /* 0x000fe400078e0015 */
[----:B------:R-:W-:Y:S02]  /*a8fb0*/  IMAD.MOV.U32 R60, RZ, RZ, R47 ;  /* 0x000000ffff3c7224 */ /* 0x000fe400078e002f */
[----:B------:R-:W-:Y:S02]  /*a8fc0*/  IMAD.MOV.U32 R21, RZ, RZ, R23 ;  /* 0x000000ffff157224 */ /* 0x000fe400078e0017 */
[----:B------:R-:W-:Y:S01]  /*a8fd0*/  IMAD.MOV.U32 R47, RZ, RZ, R46 ;  /* 0x000000ffff2f7224 */ /* 0x000fe200078e002e */
[----:B------:R-:W2:Y:S01]  /*a8fe0*/  LDL.LU R23, [R1+0x174] ;  /* 0x0001740001177983 */ /* 0x000ea20000300800 */
[----:B------:R-:W-:Y:S02]  /*a8ff0*/  IMAD.X R11, R9, 0x1, R18, P3 ;  /* 0x00000001090b7824 */ /* 0x000fe400018e0612 */
[----:B------:R-:W-:-:S02]  /*a9000*/  IMAD.MOV.U32 R46, RZ, RZ, R42 ;  /* 0x000000ffff2e7224 */ /* 0x000fc400078e002a */
[----:B------:R-:W-:Y:S02]  /*a9010*/  IMAD.MOV.U32 R42, RZ, RZ, R43 ;  /* 0x000000ffff2a7224 */ /* 0x000fe400078e002b */
[----:B------:R-:W-:Y:S02]  /*a9020*/  IMAD.MOV.U32 R43, RZ, RZ, R20 ;  /* 0x000000ffff2b7224 */ /* 0x000fe400078e0014 */
[----:B------:R-:W-:Y:S01]  /*a9030*/  IMAD.X R35, R9, 0x1, R19, P0 ;  /* 0x0000000109237824 */ /* 0x000fe200000e0613 */
[----:B------:R-:W-:Y:S01]  /*a9040*/  STL.64 [R1+0x980], R24 ;  /* 0x0009801801007387 */ /* 0x000fe20000100a00 */
[----:B------:R-:W-:Y:S02]  /*a9050*/  IMAD.MOV.U32 R20, RZ, RZ, R21 ;  /* 0x000000ffff147224 */ /* 0x000fe400078e0015 */
[----:B------:R-:W-:Y:S01]  /*a9060*/  IMAD.MOV.U32 R21, RZ, RZ, R22 ;  /* 0x000000ffff157224 */ /* 0x000fe200078e0016 */
[----:B------:R-:W-:Y:S01]  /*a9070*/  STL.64 [R1+0x9a8], R10 ;  /* 0x0009a80a01007387 */ /* 0x000fe20000100a00 */
[----:B------:R-:W-:-:S03]  /*a9080*/  IMAD.MOV.U32 R22, RZ, RZ, R58 ;  /* 0x000000ffff167224 */ /* 0x000fc600078e003a */
[----:B------:R-:W2:Y:S04]  /*a9090*/  LDL.LU R58, [R1+0x38a0] ;  /* 0x0038a000013a7983 */ /* 0x000ea80000300800 */
[----:B------:R0:W-:Y:S02]  /*a90a0*/  STL.64 [R1+0x9a0], R34 ;  /* 0x0009a02201007387 */ /* 0x0001e40000100a00 */
[----:B0-----:R-:W-:Y:S02]  /*a90b0*/  IMAD.MOV.U32 R35, RZ, RZ, R33 ;  /* 0x000000ffff237224 */ /* 0x001fe400078e0021 */
[----:B------:R-:W-:Y:S02]  /*a90c0*/  IMAD.MOV.U32 R33, RZ, RZ, R31 ;  /* 0x000000ffff217224 */ /* 0x000fe400078e001f */
[----:B------:R-:W2:Y:S01]  /*a90d0*/  LDL.LU R31, [R1+0x118] ;  /* 0x00011800011f7983 */ /* 0x000ea20000300800 */
[----:B------:R-:W-:-:S02]  /*a90e0*/  SHF.R.S32.HI R11, RZ, 0x1f, R39 ;  /* 0x0000001fff0b7819 */ /* 0x000fc40000011427 */
[C---:B------:R-:W-:Y:S02]  /*a90f0*/  IADD3 R24, P3, PT, R39.reuse, R12, RZ ;  /* 0x0000000c27187210 */ /* 0x040fe40007f7e0ff */
[----:B------:R-:W-:Y:S02]  /*a9100*/  PRMT R8, R40, 0x4210, R27 ;  /* 0x0000421028087816 */ /* 0x000fe4000000001b */
[----:B------:R-:W-:Y:S01]  /*a9110*/  IADD3 R40, P0, PT, R39, R13, RZ ;  /* 0x0000000d27287210 */ /* 0x000fe20007f1e0ff */
[----:B------:R-:W-:Y:S01]  /*a9120*/  IMAD.X R25, R11, 0x1, R14, P3 ;  /* 0x000000010b197824 */ /* 0x000fe200018e060e */
[----:B------:R-:W-:-:S03]  /*a9130*/  IADD3 R34, P3, PT, R39, R15, RZ ;  /* 0x0000000f27227210 */ /* 0x000fc60007f7e0ff */
[C---:B------:R-:W-:Y:S01]  /*a9140*/  IMAD.X R41, R11.reuse, 0x1, R16, P0 ;  /* 0x000000010b297824 */ /* 0x040fe200000e0610 */
[----:B------:R0:W-:Y:S01]  /*a9150*/  STL.64 [R1+0x9c8], R24 ;  /* 0x0009c81801007387 */ /* 0x0001e20000100a00 */
[----:B------:R-:W-:Y:S01]  /*a9160*/  SHF.R.S32.HI R26, RZ, 0x1f, R30 ;  /* 0x0000001fff1a7819 */ /* 0x000fe2000001141e */
[----:B0-----:R-:W-:Y:S02]  /*a9170*/  IMAD.MOV.U32 R25, RZ, RZ, R35 ;  /* 0x000000ffff197224 */ /* 0x001fe400078e0023 */
[----:B------:R-:W3:Y:S01]  /*a9180*/  LDL.LU R24, [R1+0x389c] ;  /* 0x00389c0001187983 */ /* 0x000ee20000300800 */
[----:B------:R-:W-:-:S03]  /*a9190*/  IMAD.X R35, R11, 0x1, R18, P3 ;  /* 0x000000010b237824 */ /* 0x000fc600018e0612 */
[----:B------:R0:W-:Y:S04]  /*a91a0*/  STL.64 [R1+0x9c0], R40 ;  /* 0x0009c02801007387 */ /* 0x0001e80000100a00 */
[----:B------:R1:W-:Y:S01]  /*a91b0*/  STL.64 [R1+0x9d8], R34 ;  /* 0x0009d82201007387 */ /* 0x0003e20000100a00 */
[----:B0-----:R-:W-:Y:S01]  /*a91c0*/  IADD3 R40, P0, PT, R39, R17, RZ ;  /* 0x0000001127287210 */ /* 0x001fe20007f1e0ff */
[----:B-1----:R-:W-:Y:S01]  /*a91d0*/  IMAD.MOV.U32 R35, RZ, RZ, R32 ;  /* 0x000000ffff237224 */ /* 0x002fe200078e0020 */
[----:B------:R-:W-:-:S03]  /*a91e0*/  IADD3 R32, P3, PT, R30, R12, RZ ;  /* 0x0000000c1e207210 */ /* 0x000fc60007f7e0ff */
[----:B------:R-:W-:Y:S02]  /*a91f0*/  IMAD.X R41, R11, 0x1, R19, P0 ;  /* 0x000000010b297824 */ /* 0x000fe400000e0613 */
[----:B------:R-:W-:Y:S02]  /*a9200*/  IMAD.MOV.U32 R34, RZ, RZ, R33 ;  /* 0x000000ffff227224 */ /* 0x000fe400078e0021 */
[----:B------:R-:W-:Y:S02]  /*a9210*/  IMAD.MOV.U32 R39, RZ, RZ, R35 ;  /* 0x000000ffff277224 */ /* 0x000fe400078e0023 */
[----:B------:R-:W-:Y:S01]  /*a9220*/  IMAD.X R33, R26, 0x1, R14, P3 ;  /* 0x000000011a217824 */ /* 0x000fe200018e060e */
[----:B------:R0:W-:Y:S01]  /*a9230*/  STL.64 [R1+0x9d0], R40 ;  /* 0x0009d02801007387 */ /* 0x0001e20000100a00 */
[----:B------:R-:W-:Y:S02]  /*a9240*/  PRMT R10, R34, 0x4210, R37 ;  /* 0x00004210220a7816 */ /* 0x000fe40000000025 */
[----:B------:R-:W-:-:S02]  /*a9250*/  IADD3 R34, P0, PT, R30, R13, RZ ;  /* 0x0000000d1e227210 */ /* 0x000fc40007f1e0ff */
[----:B------:R-:W-:Y:S02]  /*a9260*/  PRMT R11, R39, 0x4210, R38 ;  /* 0x00004210270b7816 */ /* 0x000fe40000000026 */
[----:B------:R-:W-:Y:S01]  /*a9270*/  PRMT R9, R25, 0x4210, R28 ;  /* 0x0000421019097816 */ /* 0x000fe2000000001c */
[----:B0-----:R-:W3:Y:S04]  /*a9280*/  LDL.LU R41, [R1+0x3898] ;  /* 0x0038980001297983 */ /* 0x001ee80000300800 */
[----:B------:R0:W-:Y:S01]  /*a9290*/  STL.64 [R1+0x9f8], R32 ;  /* 0x0009f82001007387 */ /* 0x0001e20000100a00 */
[----:B------:R-:W-:Y:S01]  /*a92a0*/  IMAD.X R35, R26, 0x1, R16, P0 ;  /* 0x000000011a237824 */ /* 0x000fe200000e0610 */
[----:B------:R-:W-:Y:S02]  /*a92b0*/  SHF.R.S32.HI R25, RZ, 0x1f, R61 ;  /* 0x0000001fff197819 */ /* 0x000fe4000001143d */
[----:B------:R1:W-:Y:S01]  /*a92c0*/  STL.64 [R1+0x3888], R10 ;  /* 0x0038880a01007387 */ /* 0x0003e20000100a00 */
[----:B0-----:R-:W-:-:S03]  /*a92d0*/  IADD3 R32, P3, PT, R30, R15, RZ ;  /* 0x0000000f1e207210 */ /* 0x001fc60007f7e0ff */
[----:B------:R0:W-:Y:S01]  /*a92e0*/  STL.64 [R1+0x3880], R8 ;  /* 0x0038800801007387 */ /* 0x0001e20000100a00 */
[----:B-1----:R-:W-:Y:S01]  /*a92f0*/  IADD3 R10, P0, PT, R30, R17, RZ ;  /* 0x000000111e0a7210 */ /* 0x002fe20007f1e0ff */
[C---:B------:R-:W-:Y:S02]  /*a9300*/  IMAD.X R33, R26.reuse, 0x1, R18, P3 ;  /* 0x000000011a217824 */ /* 0x040fe400018e0612 */
[----:B------:R1:W-:Y:S02]  /*a9310*/  STL.64 [R1+0x9f0], R34 ;  /* 0x0009f02201007387 */ /* 0x0003e40000100a00 */
[----:B------:R-:W-:Y:S01]  /*a9320*/  IMAD.X R11, R26, 0x1, R19, P0 ;  /* 0x000000011a0b7824 */ /* 0x000fe200000e0613 */
[----:B0-----:R-:W-:-:S05]  /*a9330*/  IADD3 R8, P3, PT, R61, R12, RZ ;  /* 0x0000000c3d087210 */ /* 0x001fca0007f7e0ff */
[----:B------:R-:W-:Y:S01]  /*a9340*/  IMAD.X R9, R25, 0x1, R14, P3 ;  /* 0x0000000119097824 */ /* 0x000fe200018e060e */
[----:B-1----:R-:W3:Y:S04]  /*a9350*/  LDL.LU.64 R34, [R1+0x3890] ;  /* 0x0038900001227983 */ /* 0x002ee80000300a00 */
[----:B------:R0:W-:Y:S04]  /*a9360*/  STL.64 [R1+0xa08], R32 ;  /* 0x000a082001007387 */ /* 0x0001e80000100a00 */
[----:B------:R-:W-:Y:S04]  /*a9370*/  STL.64 [R1+0xa00], R10 ;  /* 0x000a000a01007387 */ /* 0x000fe80000100a00 */
[----:B------:R-:W-:Y:S01]  /*a9380*/  STL.64 [R1+0xa30], R8 ;  /* 0x000a300801007387 */ /* 0x000fe20000100a00 */
[----:B------:R-:W-:-:S03]  /*a9390*/  NOP ;  /* 0x0000000000007918 */ /* 0x000fc60000000000 */
[----:B------:R-:W1:Y:S01]  /*a93a0*/  LDS.128 R8, [R0] ;  /* 0x0000000000087984 */ /* 0x000e620000000c00 */
[C---:B------:R-:W-:Y:S02]  /*a93b0*/  IADD3 R30, P0, PT, R61.reuse, R13, RZ ;  /* 0x0000000d3d1e7210 */ /* 0x040fe40007f1e0ff */
[----:B0-----:R-:W-:-:S05]  /*a93c0*/  IADD3 R32, P3, PT, R61, R15, RZ ;  /* 0x0000000f3d207210 */ /* 0x001fca0007f7e0ff */
[----:B------:R-:W-:Y:S01]  /*a93d0*/  IMAD.X R33, R25, 0x1, R18, P3 ;  /* 0x0000000119217824 */ /* 0x000fe200018e0612 */
[----:B------:R-:W-:Y:S01]  /*a93e0*/  SHF.R.S32.HI R26, RZ, 0x1f, R53 ;  /* 0x0000001fff1a7819 */ /* 0x000fe20000011435 */
[----:B-1----:R-:W-:Y:S04]  /*a93f0*/  STL.64 [R1+0x30], R8 ;  /* 0x0000300801007387 */ /* 0x002fe80000100a00 */
[----:B------:R0:W-:Y:S04]  /*a9400*/  STL.64 [R1+0x38], R10 ;  /* 0x0000380a01007387 */ /* 0x0001e80000100a00 */
[----:B0-----:R-:W3:Y:S04]  /*a9410*/  LDL.LU.64 R10, [R1+0x3888] ;  /* 0x00388800010a7983 */ /* 0x001ee80000300a00 */
[----:B------:R-:W3:Y:S01]  /*a9420*/  LDL.LU.64 R8, [R1+0x3880] ;  /* 0x0038800001087983 */ /* 0x000ee20000300a00 */
[----:B------:R-:W-:Y:S01]  /*a9430*/  NOP ;  /* 0x0000000000007918 */ /* 0x000fe20000000000 */
[----:B--2---:R-:W-:-:S02]  /*a9440*/  IMAD.MOV.U32 R39, RZ, RZ, R31 ;  /* 0x000000ffff277224 */ /* 0x004fc400078e001f */
[----:B------:R-:W-:-:S05]  /*a9450*/  IMAD.X R31, R25, 0x1, R16, P0 ;  /* 0x00000001191f7824 */ /* 0x000fca00000e0610 */
[----:B------:R0:W-:Y:S04]  /*a9460*/  STL.64 [R1+0xa28], R30 ;  /* 0x000a281e01007387 */ /* 0x0001e80000100a00 */
[----:B------:R1:W-:Y:S01]  /*a9470*/  STL.64 [R1+0xa58], R32 ;  /* 0x000a582001007387 */ /* 0x0003e20000100a00 */
[----:B0-----:R-:W-:Y:S02]  /*a9480*/  IADD3 R30, P0, PT, R61, R17, RZ ;  /* 0x000000113d1e7210 */ /* 0x001fe40007f1e0ff */
[----:B-1----:R-:W-:-:S03]  /*a9490*/  IADD3 R32, P3, PT, R53, R12, RZ ;  /* 0x0000000c35207210 */ /* 0x002fc60007f7e0ff */
[----:B------:R-:W-:Y:S02]  /*a94a0*/  IMAD.X R31, R25, 0x1, R19, P0 ;  /* 0x00000001191f7824 */ /* 0x000fe400000e0613 */
[----:B------:R-:W-:-:S03]  /*a94b0*/  IMAD.X R33, R26, 0x1, R14, P3 ;  /* 0x000000011a217824 */ /* 0x000fc600018e060e */
[----:B------:R-:W-:Y:S04]  /*a94c0*/  STL.64 [R1+0xa50], R30 ;  /* 0x000a501e01007387 */ /* 0x000fe80000100a00 */
[----:B------:R0:W-:Y:S04]  /*a94d0*/  STL.64 [R1+0xa78], R32 ;  /* 0x000a782001007387 */ /* 0x0001e80000100a00 */
[----:B0-----:R-:W2:Y:S01]  /*a94e0*/  LDL.LU R33, [R1+0x387c] ;  /* 0x00387c0001217983 */ /* 0x001ea20000300800 */
[----:B------:R-:W-:-:S05]  /*a94f0*/  IADD3 R32, P3, PT, R53, R15, RZ ;  /* 0x0000000f35207210 */ /* 0x000fca0007f7e0ff */
[----:B------:R-:W-:Y:S04]  /*a9500*/  STL [R1+0xa90], R32 ;  /* 0x000a902001007387 */ /* 0x000fe80000100800 */
[----:B---3--:R2:W-:Y:S02]  /*a9510*/  STSM.16.M88.4 [R0], R8 ;  /* 0x0000000800007844 */ /* 0x0085e40000000200 */
[----:B--2---:R-:W-:Y:S02]  /*a9520*/  IMAD.MOV.U32 R11, RZ, RZ, R33 ;  /* 0x000000ffff0b7224 */ /* 0x004fe400078e0021 */
[----:B------:R-:W2:Y:S01]  /*a9530*/  LDL.LU R33, [R1+0x3878] ;  /* 0x0038780001217983 */ /* 0x000ea20000300800 */
[----:B------:R-:W-:Y:S01]  /*a9540*/  IADD3 R30, P0, PT, R53, R13, RZ ;  /* 0x0000000d351e7210 */ /* 0x000fe20007f1e0ff */
[----:B------:R-:W-:-:S04]  /*a9550*/  IMAD.MOV.U32 R61, RZ, RZ, R52 ;  /* 0x000000ffff3d7224 */ /* 0x000fc800078e0034 */
[C---:B------:R-:W-:Y:S01]  /*a9560*/  IMAD.X R31, R26.reuse, 0x1, R16, P0 ;  /* 0x000000011a1f7824 */ /* 0x040fe200000e0610 */
[----:B------:R-:W-:Y:S01]  /*a9570*/  IADD3 R52, P0, PT, R53, R17, RZ ;  /* 0x0000001135347210 */ /* 0x000fe20007f1e0ff */
[----:B------:R-:W-:-:S04]  /*a9580*/  IMAD.X R11, R26, 0x1, R18, P3 ;  /* 0x000000011a0b7824 */ /* 0x000fc800018e0612 */
[----:B------:R-:W-:Y:S01]  /*a9590*/  IMAD.X R53, R26, 0x1, R19, P0 ;  /* 0x000000011a357824 */ /* 0x000fe200000e0613 */
[----:B------:R0:W-:Y:S01]  /*a95a0*/  STL.64 [R1+0xa70], R30 ;  /* 0x000a701e01007387 */ /* 0x0001e20000100a00 */
[----:B------:R-:W-:Y:S01]  /*a95b0*/  IMAD.MOV.U32 R10, RZ, RZ, R32 ;  /* 0x000000ffff0a7224 */ /* 0x000fe200078e0020 */
[----:B------:R-:W-:Y:S02]  /*a95c0*/  IADD3 R32, P3, PT, R7, R12, RZ ;  /* 0x0000000c07207210 */ /* 0x000fe40007f7e0ff */
[----:B0-----:R-:W3:Y:S04]  /*a95d0*/  LDL.LU.64 R30, [R1+0x3870] ;  /* 0x00387000011e7983 */ /* 0x001ee80000300a00 */
[----:B------:R-:W-:Y:S04]  /*a95e0*/  STL [R1+0xa94], R11 ;  /* 0x000a940b01007387 */ /* 0x000fe80000100800 */
[----:B------:R0:W-:Y:S01]  /*a95f0*/  STL.64 [R1+0xa48], R52 ;  /* 0x000a483401007387 */ /* 0x0001e20000100a00 */
[----:B------:R-:W-:Y:S01]  /*a9600*/  IMAD.MOV.U32 R26, RZ, RZ, R32 ;  /* 0x000000ffff1a7224 */ /* 0x000fe200078e0020 */
[----:B------:R-:W-:-:S02]  /*a9610*/  PRMT R8, R29, 0x5210, R27 ;  /* 0x000052101d087816 */ /* 0x000fc4000000001b */
[----:B0-----:R-:W3:Y:S01]  /*a9620*/  LDL.LU.64 R52, [R1+0x3868] ;  /* 0x0038680001347983 */ /* 0x001ee20000300a00 */
[----:B------:R-:W-:-:S03]  /*a9630*/  SHF.R.S32.HI R11, RZ, 0x1f, R7 ;  /* 0x0000001fff0b7819 */ /* 0x000fc60000011407 */
[----:B------:R0:W-:Y:S02]  /*a9640*/  STL [R1+0xa68], R32 ;  /* 0x000a682001007387 */ /* 0x0001e40000100800 */
[----:B0-----:R-:W-:Y:S01]  /*a9650*/  IADD3 R32, P0, PT, R7, R13, RZ ;  /* 0x0000000d07207210 */ /* 0x001fe20007f1e0ff */
[----:B------:R-:W-:Y:S01]  /*a9660*/  NOP ;  /* 0x0000000000007918 */ /* 0x000fe20000000000 */
[----:B--2---:R-:W-:Y:S02]  /*a9670*/  IMAD.MOV.U32 R27, RZ, RZ, R33 ;  /* 0x000000ffff1b7224 */ /* 0x004fe400078e0021 */
[C---:B------:R-:W-:Y:S02]  /*a9680*/  IMAD.X R27, R11.reuse, 0x1, R14, P3 ;  /* 0x000000010b1b7824 */ /* 0x040fe400018e060e */
[----:B------:R-:W-:-:S03]  /*a9690*/  IMAD.X R33, R11, 0x1, R16, P0 ;  /* 0x000000010b217824 */ /* 0x000fc600000e0610 */
[----:B------:R-:W-:Y:S04]  /*a96a0*/  STL [R1+0xa6c], R27 ;  /* 0x000a6c1b01007387 */ /* 0x000fe80000100800 */
[----:B------:R0:W-:Y:S04]  /*a96b0*/  STL.64 [R1+0xa60], R32 ;  /* 0x000a602001007387 */ /* 0x0001e80000100a00 */
[----:B0-----:R-:W2:Y:S01]  /*a96c0*/  LDL.LU.64 R32, [R1+0x3860] ;  /* 0x0038600001207983 */ /* 0x001ea20000300a00 */
        /* <DEDUP_REMOVED lines=12> */
[----:B---3--:R-:W-:Y:S02]  /*a9790*/  IMAD.MOV.U32 R22, RZ, RZ, R52 ;  /* 0x000000ffff167224 */ /* 0x008fe400078e0034 */
[----:B------:R-:W-:Y:S01]  /*a97a0*/  IMAD.MOV.U32 R52, RZ, RZ, R6 ;  /* 0x000000ffff347224 */ /* 0x000fe200078e0006 */
[----:B------:R-:W-:Y:S01]  /*a97b0*/  IADD3 R6, P0, PT, R7, R17, RZ ;  /* 0x0000001107067210 */ /* 0x000fe20007f1e0ff */
[----:B------:R-:W-:Y:S02]  /*a97c0*/  IMAD.MOV.U32 R60, RZ, RZ, R47 ;  /* 0x000000ffff3c7224 */ /* 0x000fe400078e002f */
[----:B------:R-:W-:-:S02]  /*a97d0*/  IMAD.MOV.U32 R47, RZ, RZ, R46 ;  /* 0x000000ffff2f7224 */ /* 0x000fc400078e002e */
[----:B------:R-:W-:Y:S02]  /*a97e0*/  IMAD.MOV.U32 R46, RZ, RZ, R42 ;  /* 0x000000ffff2e7224 */ /* 0x000fe400078e002a */
[----:B------:R-:W-:Y:S02]  /*a97f0*/  IMAD.X R27, R11, 0x1, R18, P3 ;  /* 0x000000010b1b7824 */ /* 0x000fe400018e0612 */
[----:B------:R-:W-:Y:S01]  /*a9800*/  IMAD.MOV.U32 R42, RZ, RZ, R52 ;  /* 0x000000ffff2a7224 */ /* 0x000fe200078e0034 */
[----:B------:R-:W-:Y:S01]  /*a9810*/  IADD3 R52, P3, PT, R39, R12, RZ ;  /* 0x0000000c27347210 */ /* 0x000fe20007f7e0ff */
[----:B------:R-:W-:Y:S01]  /*a9820*/  IMAD.X R7, R11, 0x1, R19, P0 ;  /* 0x000000010b077824 */ /* 0x000fe200000e0613 */
[----:B------:R-:W-:Y:S01]  /*a9830*/  PRMT R9, R30, 0x5210, R28 ;  /* 0x000052101e097816 */ /* 0x000fe2000000001c */
[----:B------:R0:W-:Y:S01]  /*a9840*/  STL.64 [R1+0xa88], R26 ;  /* 0x000a881a01007387 */ /* 0x0001e20000100a00 */
[----:B------:R-:W-:Y:S01]  /*a9850*/  PRMT R10, R31, 0x5210, R37 ;  /* 0x000052101f0a7816 */ /* 0x000fe20000000025 */
[----:B------:R-:W-:-:S02]  /*a9860*/  IMAD.MOV.U32 R30, RZ, RZ, R52 ;  /* 0x000000ffff1e7224 */ /* 0x000fc400078e0034 */
[----:B------:R1:W-:Y:S01]  /*a9870*/  STL [R1+0xab0], R52 ;  /* 0x000ab03401007387 */ /* 0x0003e20000100800 */
[----:B------:R-:W-:Y:S01]  /*a9880*/  IMAD.MOV.U32 R31, RZ, RZ, R53 ;  /* 0x000000ffff1f7224 */ /* 0x000fe200078e0035 */
[----:B0-----:R-:W-:Y:S02]  /*a9890*/  SHF.R.S32.HI R26, RZ, 0x1f, R39 ;  /* 0x0000001fff1a7819 */ /* 0x001fe40000011427 */
[----:B-1----:R-:W3:Y:S04]  /*a98a0*/  LDL.LU.64 R52, [R1+0x3858] ;  /* 0x0038580001347983 */ /* 0x002ee80000300a00 */
[----:B------:R0:W-:Y:S01]  /*a98b0*/  STL.64 [R1+0xa80], R6 ;  /* 0x000a800601007387 */ /* 0x0001e20000100a00 */
[----:B------:R-:W-:Y:S01]  /*a98c0*/  IMAD.X R31, R26, 0x1, R14, P3 ;  /* 0x000000011a1f7824 */ /* 0x000fe200018e060e */
[----:B------:R-:W-:-:S02]  /*a98d0*/  IADD3 R30, P3, PT, R39, R15, RZ ;  /* 0x0000000f271e7210 */ /* 0x000fc40007f7e0ff */
[----:B0-----:R-:W-:Y:S02]  /*a98e0*/  IADD3 R6, P0, PT, R39, R13, RZ ;  /* 0x0000000d27067210 */ /* 0x001fe40007f1e0ff */
[----:B------:R0:W-:Y:S03]  /*a98f0*/  STL [R1+0xab4], R31 ;  /* 0x000ab41f01007387 */ /* 0x0001e60000100800 */
[C---:B------:R-:W-:Y:S01]  /*a9900*/  IMAD.X R7, R26.reuse, 0x1, R16, P0 ;  /* 0x000000011a077824 */ /* 0x040fe200000e0610 */
[----:B------:R-:W-:Y:S01]  /*a9910*/  STL.64 [R1+0x3848], R34 ;  /* 0x0038482201007387 */ /* 0x000fe20000100a00 */
[----:B0-----:R-:W-:Y:S01]  /*a9920*/  IMAD.X R31, R26, 0x1, R18, P3 ;  /* 0x000000011a1f7824 */ /* 0x001fe200018e0612 */
[----:B------:R-:W-:Y:S01]  /*a9930*/  SHF.R.S32.HI R25, RZ, 0x1f, R29 ;  /* 0x0000001fff197819 */ /* 0x000fe2000001141d */
[----:B------:R-:W-:Y:S02]  /*a9940*/  IMAD.MOV.U32 R27, RZ, RZ, R40 ;  /* 0x000000ffff1b7224 */ /* 0x000fe400078e0028 */
[----:B------:R-:W-:-:S02]  /*a9950*/  IMAD.MOV.U32 R40, RZ, RZ, R61 ;  /* 0x000000ffff287224 */ /* 0x000fc400078e003d */
[----:B------:R-:W-:Y:S02]  /*a9960*/  IMAD.MOV.U32 R61, RZ, RZ, R47 ;  /* 0x000000ffff3d7224 */ /* 0x000fe400078e002f */
[----:B------:R-:W-:Y:S02]  /*a9970*/  IMAD.MOV.U32 R47, RZ, RZ, R46 ;  /* 0x000000ffff2f7224 */ /* 0x000fe400078e002e */
[----:B------:R-:W-:Y:S01]  /*a9980*/  IMAD.MOV.U32 R46, RZ, RZ, R57 ;  /* 0x000000ffff2e7224 */ /* 0x000fe200078e0039 */
[----:B--2---:R-:W-:Y:S02]  /*a9990*/  PRMT R11, R32, 0x5210, R38 ;  /* 0x00005210200b7816 */ /* 0x004fe40000000026 */
[----:B------:R-:W-:Y:S01]  /*a99a0*/  IADD3 R32, P0, PT, R39, R17, RZ ;  /* 0x0000001127207210 */ /* 0x000fe20007f1e0ff */
[----:B------:R0:W-:Y:S04]  /*a99b0*/  STL [R1+0x3840], R33 ;  /* 0x0038402101007387 */ /* 0x0001e80000100800 */
[----:B------:R1:W-:Y:S01]  /*a99c0*/  STL.64 [R1+0xaa8], R6 ;  /* 0x000aa80601007387 */ /* 0x0003e20000100a00 */
[----:B0-----:R-:W-:-:S03]  /*a99d0*/  IMAD.X R33, R26, 0x1, R19, P0 ;  /* 0x000000011a217824 */ /* 0x001fc600000e0613 */
[----:B-1----:R-:W2:Y:S04]  /*a99e0*/  LDL.LU.64 R6, [R1+0x3850] ;  /* 0x0038500001067983 */ /* 0x002ea80000300a00 */
[----:B------:R0:W-:Y:S04]  /*a99f0*/  STL.64 [R1+0xac0], R30 ;  /* 0x000ac01e01007387 */ /* 0x0001e80000100a00 */
[----:B------:R-:W-:Y:S04]  /*a9a00*/  STL.64 [R1+0xab8], R32 ;  /* 0x000ab82001007387 */ /* 0x000fe80000100a00 */
[----:B------:R-:W1:Y:S01]  /*a9a10*/  LDS.128 R32, [R0] ;  /* 0x0000000000207984 */ /* 0x000e620000000c00 */
[----:B------:R-:W-:Y:S01]  /*a9a20*/  IMAD.MOV.U32 R39, RZ, RZ, R60 ;  /* 0x000000ffff277224 */ /* 0x000fe200078e003c */
[----:B------:R-:W-:-:S02]  /*a9a30*/  SHF.R.S32.HI R26, RZ, 0x1f, R27 ;  /* 0x0000001fff1a7819 */ /* 0x000fc4000001141b */
[----:B0-----:R-:W-:Y:S01]  /*a9a40*/  IADD3 R30, P3, PT, R29, R12, RZ ;  /* 0x0000000c1d1e7210 */ /* 0x001fe20007f7e0ff */
[----:B------:R-:W-:Y:S01]  /*a9a50*/  IMAD.MOV.U32 R60, RZ, RZ, R56 ;  /* 0x000000ffff3c7224 */ /* 0x000fe200078e0038 */
[----:B------:R-:W-:-:S03]  /*a9a60*/  NOP ;  /* 0x0000000000007918 */ /* 0x000fc60000000000 */
[----:B------:R-:W-:Y:S01]  /*a9a70*/  IMAD.X R31, R25, 0x1, R14, P3 ;  /* 0x00000001191f7824 */ /* 0x000fe200018e060e */
[----:B------:R-:W-:-:S04]  /*a9a80*/  IADD3 R56, P0, PT, R29, R13, RZ ;  /* 0x0000000d1d387210 */ /* 0x000fc80007f1e0ff */
[----:B------:R0:W-:Y:S01]  /*a9a90*/  STL.64 [R1+0xae0], R30 ;  /* 0x000ae01e01007387 */ /* 0x0001e20000100a00 */
[----:B------:R-:W-:Y:S01]  /*a9aa0*/  IMAD.X R57, R25, 0x1, R16, P0 ;  /* 0x0000000119397824 */ /* 0x000fe200000e0610 */
[C---:B------:R-:W-:Y:S02]  /*a9ab0*/  IADD3 R28, P0, PT, R29.reuse, R17, RZ ;  /* 0x000000111d1c7210 */ /* 0x040fe40007f1e0ff */
[----:B0-----:R-:W-:-:S05]  /*a9ac0*/  IADD3 R30, P3, PT, R29, R15, RZ ;  /* 0x0000000f1d1e7210 */ /* 0x001fca0007f7e0ff */
[C---:B------:R-:W-:Y:S01]  /*a9ad0*/  IMAD.X R31, R25.reuse, 0x1, R18, P3 ;  /* 0x00000001191f7824 */ /* 0x040fe200018e0612 */
[----:B-1----:R-:W-:Y:S04]  /*a9ae0*/  STL.64 [R1+0x20], R32 ;  /* 0x0000202001007387 */ /* 0x002fe80000100a00 */
[----:B------:R0:W-:Y:S01]  /*a9af0*/  STL.64 [R1+0x28], R34 ;  /* 0x0000282201007387 */ /* 0x0001e20000100a00 */
[----:B------:R-:W-:-:S03]  /*a9b00*/  IMAD.X R29, R25, 0x1, R19, P0 ;  /* 0x00000001191d7824 */ /* 0x000fc600000e0613 */
[----:B0-----:R-:W2:Y:S04]  /*a9b10*/  LDL.LU.64 R34, [R1+0x3848] ;  /* 0x0038480001227983 */ /* 0x001ea80000300a00 */
[----:B------:R-:W2:Y:S04]  /*a9b20*/  LDL.LU R33, [R1+0x3840] ;  /* 0x0038400001217983 */ /* 0x000ea80000300800 */
[----:B------:R0:W-:Y:S04]  /*a9b30*/  STL.64 [R1+0xad8], R56 ;  /* 0x000ad83801007387 */ /* 0x0001e80000100a00 */
[----:B0-----:R-:W2:Y:S04]  /*a9b40*/  LDL.LU.64 R56, [R1+0x3838] ;  /* 0x0038380001387983 */ /* 0x001ea80000300a00 */
        /* <DEDUP_REMOVED lines=8> */
[----:B0-----:R-:W-:-:S03]  /*a9bd0*/  IADD3 R30, P3, PT, R27, R15, RZ ;  /* 0x0000000f1b1e7210 */ /* 0x001fc60007f7e0ff */
[----:B------:R0:W-:Y:S01]  /*a9be0*/  STSM.16.M88.4 [R0], R8 ;  /* 0x0000000800007844 */ /* 0x0001e20000000200 */
[----:B-1----:R-:W-:Y:S01]  /*a9bf0*/  IADD3 R28, P0, PT, R27, R17, RZ ;  /* 0x000000111b1c7210 */ /* 0x002fe20007f1e0ff */
[----:B------:R-:W-:-:S04]  /*a9c00*/  IMAD.X R31, R26, 0x1, R18, P3 ;  /* 0x000000011a1f7824 */ /* 0x000fc800018e0612 */
[----:B------:R-:W-:Y:S01]  /*a9c10*/  IMAD.X R29, R26, 0x1, R19, P0 ;  /* 0x000000011a1d7824 */ /* 0x000fe200000e0613 */
[----:B0-----:R-:W-:Y:S02]  /*a9c20*/  SHF.R.S32.HI R8, RZ, 0x1f, R61 ;  /* 0x0000001fff087819 */ /* 0x001fe4000001143d */
[C---:B------:R-:W-:Y:S01]  /*a9c30*/  IADD3 R10, P3, PT, R61.reuse, R12, RZ ;  /* 0x0000000c3d0a7210 */ /* 0x040fe20007f7e0ff */
[----:B------:R0:W-:Y:S04]  /*a9c40*/  STL.64 [R1+0xb58], R30 ;  /* 0x000b581e01007387 */ /* 0x0001e80000100a00 */
[----:B------:R-:W-:Y:S01]  /*a9c50*/  IMAD.X R11, R8, 0x1, R14, P3 ;  /* 0x00000001080b7824 */ /* 0x000fe200018e060e */
[----:B------:R-:W-:Y:S04]  /*a9c60*/  STL.64 [R1+0xb50], R28 ;  /* 0x000b501c01007387 */ /* 0x000fe80000100a00 */
[----:B------:R1:W-:Y:S01]  /*a9c70*/  STL.64 [R1+0xb68], R10 ;  /* 0x000b680a01007387 */ /* 0x0003e20000100a00 */
[----:B0-----:R-:W-:-:S05]  /*a9c80*/  IADD3 R30, P0, PT, R61, R13, RZ ;  /* 0x0000000d3d1e7210 */ /* 0x001fca0007f1e0ff */
[----:B------:R-:W-:Y:S01]  /*a9c90*/  IMAD.X R31, R8, 0x1, R16, P0 ;  /* 0x00000001081f7824 */ /* 0x000fe200000e0610 */
[----:B-1----:R-:W-:-:S04]  /*a9ca0*/  IADD3 R10, P3, PT, R61, R15, RZ ;  /* 0x0000000f3d0a7210 */ /* 0x002fc80007f7e0ff */
[----:B------:R0:W-:Y:S01]  /*a9cb0*/  STL.64 [R1+0xb60], R30 ;  /* 0x000b601e01007387 */ /* 0x0001e20000100a00 */
[----:B------:R-:W-:Y:S01]  /*a9cc0*/  IMAD.X R11, R8, 0x1, R18, P3 ;  /* 0x00000001080b7824 */ /* 0x000fe200018e0612 */
[----:B------:R-:W-:-:S04]  /*a9cd0*/  SHF.R.S32.HI R9, RZ, 0x1f, R48 ;  /* 0x0000001fff097819 */ /* 0x000fc80000011430 */
[----:B------:R1:W-:Y:S01]  /*a9ce0*/  STL.64 [R1+0xb88], R10 ;  /* 0x000b880a01007387 */ /* 0x0003e20000100a00 */
[----:B0-----:R-:W-:-:S05]  /*a9cf0*/  IADD3 R30, P0, PT, R61, R17, RZ ;  /* 0x000000113d1e7210 */ /* 0x001fca0007f1e0ff */
[----:B------:R-:W-:Y:S01]  /*a9d00*/  IMAD.X R31, R8, 0x1, R19, P0 ;  /* 0x00000001081f7824 */ /* 0x000fe200000e0613 */
[----:B-1----:R-:W-:-:S04]  /*a9d10*/  IADD3 R10, P3, PT, R48, R12, RZ ;  /* 0x0000000c300a7210 */ /* 0x002fc80007f7e0ff */
[----:B------:R-:W-:Y:S01]  /*a9d20*/  STL.64 [R1+0xb80], R30 ;  /* 0x000b801e01007387 */ /* 0x000fe20000100a00 */
[----:B------:R-:W-:Y:S01]  /*a9d30*/  IMAD.X R11, R9, 0x1, R14, P3 ;  /* 0x00000001090b7824 */ /* 0x000fe200018e060e */
[----:B------:R-:W-:-:S04]  /*a9d40*/  IADD3 R38, P0, PT, R48, R13, RZ ;  /* 0x0000000d30267210 */ /* 0x000fc80007f1e0ff */
[----:B------:R0:W-:Y:S01]  /*a9d50*/  STL.64 [R1+0xb98], R10 ;  /* 0x000b980a01007387 */ /* 0x0001e20000100a00 */
[----:B------:R-:W-:Y:S01]  /*a9d60*/  LOP3.LUT R28, R39, 0xffff, RZ, 0xc0, !PT ;  /* 0x0000ffff271c7812 */ /* 0x000fe200078ec0ff */
[----:B------:R-:W-:Y:S01]  /*a9d70*/  IMAD.X R39, R9, 0x1, R16, P0 ;  /* 0x0000000109277824 */ /* 0x000fe200000e0610 */
[----:B0-----:R-:W-:-:S04]  /*a9d80*/  IADD3 R10, P3, PT, R48, R15, RZ ;  /* 0x0000000f300a7210 */ /* 0x001fc80007f7e0ff */
[----:B------:R0:W-:Y:S01]  /*a9d90*/  STL.64 [R1+0xb90], R38 ;  /* 0x000b902601007387 */ /* 0x0001e20000100a00 */
[----:B------:R-:W-:Y:S01]  /*a9da0*/  IMAD.X R11, R9, 0x1, R18, P3 ;  /* 0x00000001090b7824 */ /* 0x000fe200018e0612 */
[----:B------:R-:W-:Y:S01]  /*a9db0*/  LOP3.LUT R29, R60, 0xffff, RZ, 0xc0, !PT ;  /* 0x0000ffff3c1d7812 */ /* 0x000fe200078ec0ff */
[----:B------:R-:W-:-:S03]  /*a9dc0*/  IMAD.MOV.U32 R60, RZ, RZ, R46 ;  /* 0x000000ffff3c7224 */ /* 0x000fc600078e002e */
[----:B------:R1:W-:Y:S01]  /*a9dd0*/  STL.64 [R1+0xbb8], R10 ;  /* 0x000bb80a01007387 */ /* 0x0003e20000100a00 */
[----:B0-----:R-:W-:Y:S02]  /*a9de0*/  IADD3 R38, P0, PT, R48, R17, RZ ;  /* 0x0000001130267210 */ /* 0x001fe40007f1e0ff */
[----:B------:R-:W-:Y:S01]  /*a9df0*/  IADD3 R48, P3, PT, R47, R12, RZ ;  /* 0x0000000c2f307210 */ /* 0x000fe20007f7e0ff */
[----:B------:R-:W-:Y:S02]  /*a9e00*/  IMAD.MOV.U32 R46, RZ, RZ, R45 ;  /* 0x000000ffff2e7224 */ /* 0x000fe400078e002d */
[----:B------:R-:W-:Y:S01]  /*a9e10*/  IMAD.MOV.U32 R45, RZ, RZ, R49 ;  /* 0x000000ffff2d7224 */ /* 0x000fe200078e0031 */
[----:B-1----:R-:W-:Y:S01]  /*a9e20*/  SHF.R.S32.HI R11, RZ, 0x1f, R47 ;  /* 0x0000001fff0b7819 */ /* 0x002fe2000001142f */
[----:B------:R-:W-:-:S04]  /*a9e30*/  IMAD.X R39, R9, 0x1, R19, P0 ;  /* 0x0000000109277824 */ /* 0x000fc800000e0613 */
[----:B------:R-:W-:Y:S01]  /*a9e40*/  IMAD.X R49, R11, 0x1, R14, P3 ;  /* 0x000000010b317824 */ /* 0x000fe200018e060e */
[----:B------:R-:W-:Y:S04]  /*a9e50*/  STL.64 [R1+0xbb0], R38 ;  /* 0x000bb02601007387 */ /* 0x000fe80000100a00 */
[----:B------:R0:W-:Y:S04]  /*a9e60*/  STL.64 [R1+0xbd8], R48 ;  /* 0x000bd83001007387 */ /* 0x0001e80000100a00 */
[----:B0-----:R-:W2:Y:S01]  /*a9e70*/  LDL.LU.64 R48, [R1+0x3830] ;  /* 0x0038300001307983 */ /* 0x001ea20000300a00 */
[----:B------:R-:W-:Y:S01]  /*a9e80*/  LOP3.LUT R30, R44, 0xffff, RZ, 0xc0, !PT ;  /* 0x0000ffff2c1e7812 */ /* 0x000fe200078ec0ff */
[----:B------:R-:W-:Y:S01]  /*a9e90*/  IMAD.MOV.U32 R44, RZ, RZ, R20 ;  /* 0x000000ffff2c7224 */ /* 0x000fe200078e0014 */
[----:B------:R-:W-:-:S02]  /*a9ea0*/  LOP3.LUT R27, R40, 0xffff, RZ, 0xc0, !PT ;  /* 0x0000ffff281b7812 */ /* 0x000fc400078ec0ff */
[C---:B------:R-:W-:Y:S02]  /*a9eb0*/  IADD3 R38, P0, PT, R47.reuse, R13, RZ ;  /* 0x0000000d2f267210 */ /* 0x040fe40007f1e0ff */
[----:B------:R-:W-:Y:S02]  /*a9ec0*/  IADD3 R20, P3, PT, R47, R15, RZ ;  /* 0x0000000f2f147210 */ /* 0x000fe40007f7e0ff */
[----:B------:R-:W-:Y:S01]  /*a9ed0*/  PRMT R8, R43, 0x4210, R27 ;  /* 0x000042102b087816 */ /* 0x000fe2000000001b */
[----:B------:R-:W-:Y:S02]  /*a9ee0*/  IMAD.MOV.U32 R43, RZ, RZ, R21 ;  /* 0x000000ffff2b7224 */ /* 0x000fe400078e0015 */
[C---:B------:R-:W-:Y:S02]  /*a9ef0*/  IMAD.X R39, R11.reuse, 0x1, R16, P0 ;  /* 0x000000010b277824 */ /* 0x040fe400000e0610 */
[----:B------:R-:W-:Y:S01]  /*a9f00*/  IMAD.X R21, R11, 0x1, R18, P3 ;  /* 0x000000010b157824 */ /* 0x000fe200018e0612 */
[----:B------:R-:W-:-:S02]  /*a9f10*/  SHF.R.S32.HI R26, RZ, 0x1f, R42 ;  /* 0x0000001fff1a7819 */ /* 0x000fc4000001142a */
[----:B------:R0:W-:Y:S04]  /*a9f20*/  STL.64 [R1+0xbd0], R38 ;  /* 0x000bd02601007387 */ /* 0x0001e80000100a00 */
[----:B------:R1:W-:Y:S01]  /*a9f30*/  STL.64 [R1+0xbf8], R20 ;  /* 0x000bf81401007387 */ /* 0x0003e20000100a00 */
[----:B0-----:R-:W-:Y:S02]  /*a9f40*/  IADD3 R38, P0, PT, R47, R17, RZ ;  /* 0x000000112f267210 */ /* 0x001fe40007f1e0ff */
[----:B-1----:R-:W-:-:S03]  /*a9f50*/  IADD3 R20, P3, PT, R42, R12, RZ ;  /* 0x0000000c2a147210 */ /* 0x002fc60007f7e0ff */
        /* <DEDUP_REMOVED lines=14> */
[----:B------:R-:W-:Y:S01]  /*aa040*/  IMAD.X R21, R25, 0x1, R14, P3 ;  /* 0x0000000119157824 */ /* 0x000fe200018e060e */
[----:B------:R-:W-:Y:S02]  /*aa050*/  PRMT R9, R60, 0x4210, R28 ;  /* 0x000042103c097816 */ /* 0x000fe4000000001c */
[----:B------:R0:W-:Y:S01]  /*aa060*/  STL.64 [R1+0xc38], R38 ;  /* 0x000c382601007387 */ /* 0x0001e20000100a00 */
[----:B------:R-:W-:Y:S02]  /*aa070*/  IMAD.MOV.U32 R60, RZ, RZ, R22 ;  /* 0x000000ffff3c7224 */ /* 0x000fe400078e0016 */
[----:B------:R-:W-:Y:S01]  /*aa080*/  IMAD.MOV.U32 R47, RZ, RZ, R23 ;  /* 0x000000ffff2f7224 */ /* 0x000fe200078e0017 */
[----:B------:R-:W-:Y:S01]  /*aa090*/  STL.64 [R1+0xc70], R20 ;  /* 0x000c701401007387 */ /* 0x000fe20000100a00 */
[----:B------:R-:W-:-:S03]  /*aa0a0*/  NOP ;  /* 0x0000000000007918 */ /* 0x000fc60000000000 */
[----:B------:R-:W1:Y:S01]  /*aa0b0*/  LDS.128 R20, [R0] ;  /* 0x0000000000147984 */ /* 0x000e620000000c00 */
[----:B------:R-:W-:Y:S02]  /*aa0c0*/  IMAD.MOV.U32 R61, RZ, RZ, R44 ;  /* 0x000000ffff3d7224 */ /* 0x000fe400078e002c */
[----:B------:R-:W-:Y:S02]  /*aa0d0*/  IMAD.MOV.U32 R44, RZ, RZ, R43 ;  /* 0x000000ffff2c7224 */ /* 0x000fe400078e002b */
[----:B---3--:R-:W-:Y:S02]  /*aa0e0*/  IMAD.MOV.U32 R43, RZ, RZ, R52 ;  /* 0x000000ffff2b7224 */ /* 0x008fe400078e0034 */
[----:B------:R-:W-:Y:S01]  /*aa0f0*/  IMAD.MOV.U32 R52, RZ, RZ, R50 ;  /* 0x000000ffff347224 */ /* 0x000fe200078e0032 */
[----:B------:R-:W-:Y:S02]  /*aa100*/  IADD3 R50, P0, PT, R5, R13, RZ ;  /* 0x0000000d05327210 */ /* 0x000fe40007f1e0ff */
[----:B------:R-:W-:Y:S01]  /*aa110*/  PRMT R11, R45, 0x4210, R30 ;  /* 0x000042102d0b7816 */ /* 0x000fe2000000001e */
[----:B------:R-:W-:Y:S01]  /*aa120*/  IMAD.MOV.U32 R45, RZ, RZ, R53 ;  /* 0x000000ffff2d7224 */ /* 0x000fe200078e0035 */
[----:B0-----:R-:W-:Y:S01]  /*aa130*/  IADD3 R38, P3, PT, R5, R15, RZ ;  /* 0x0000000f05267210 */ /* 0x001fe20007f7e0ff */
[----:B------:R-:W-:-:S02]  /*aa140*/  IMAD.MOV.U32 R53, RZ, RZ, R51 ;  /* 0x000000ffff357224 */ /* 0x000fc400078e0033 */
[C---:B------:R-:W-:Y:S01]  /*aa150*/  IMAD.X R51, R25.reuse, 0x1, R16, P0 ;  /* 0x0000000119337824 */ /* 0x040fe200000e0610 */
[----:B------:R-:W-:Y:S01]  /*aa160*/  PRMT R10, R46, 0x4210, R29 ;  /* 0x000042102e0a7816 */ /* 0x000fe2000000001d */
[----:B------:R-:W-:Y:S01]  /*aa170*/  IMAD.X R39, R25, 0x1, R18, P3 ;  /* 0x0000000119277824 */ /* 0x000fe200018e0612 */
[----:B------:R-:W-:Y:S01]  /*aa180*/  SHF.R.S32.HI R26, RZ, 0x1f, R59 ;  /* 0x0000001fff1a7819 */ /* 0x000fe2000001143b */
[----:B------:R-:W-:Y:S01]  /*aa190*/  IMAD.MOV.U32 R46, RZ, RZ, R54 ;  /* 0x000000ffff2e7224 */ /* 0x000fe200078e0036 */
[----:B------:R-:W-:Y:S01]  /*aa1a0*/  NOP ;  /* 0x0000000000007918 */ /* 0x000fe20000000000 */
[----:B----4-:R-:W-:Y:S01]  /*aa1b0*/  IMAD.MOV.U32 R54, RZ, RZ, R4 ;  /* 0x000000ffff367224 */ /* 0x010fe200078e0004 */
[----:B------:R-:W-:Y:S01]  /*aa1c0*/  IADD3 R4, P0, PT, R5, R17, RZ ;  /* 0x0000001105047210 */ /* 0x000fe20007f1e0ff */
[----:B-1----:R-:W-:Y:S04]  /*aa1d0*/  STL.64 [R1+0x10], R20 ;  /* 0x0000101401007387 */ /* 0x002fe80000100a00 */
[----:B------:R0:W-:Y:S01]  /*aa1e0*/  STL.64 [R1+0x18], R22 ;  /* 0x0000181601007387 */ /* 0x0001e20000100a00 */
[----:B------:R-:W-:-:S03]  /*aa1f0*/  IMAD.X R5, R25, 0x1, R19, P0 ;  /* 0x0000000119057824 */ /* 0x000fc600000e0613 */
[----:B0-----:R-:W3:Y:S04]  /*aa200*/  LDL.LU.64 R22, [R1+0x3828] ;  /* 0x0038280001167983 */ /* 0x001ee80000300a00 */
[----:B------:R-:W4:Y:S04]  /*aa210*/  LDL.LU.64 R20, [R1+0x3820] ;  /* 0x0038200001147983 */ /* 0x000f280000300a00 */
[----:B------:R0:W-:Y:S04]  /*aa220*/  STL.64 [R1+0xc68], R50 ;  /* 0x000c683201007387 */ /* 0x0001e80000100a00 */
[----:B0-----:R-:W3:Y:S04]  /*aa230*/  LDL.LU.64 R50, [R1+0x3818] ;  /* 0x0038180001327983 */ /* 0x001ee80000300a00 */
        /* <DEDUP_REMOVED lines=9> */
[----:B------:R-:W-:-:S03]  /*aa2d0*/  IMAD.X R39, R26, 0x1, R18, P3 ;  /* 0x000000011a277824 */ /* 0x000fc600018e0612 */
[----:B0-----:R-:W4:Y:S04]  /*aa2e0*/  LDL.LU.64 R4, [R1+0x3810] ;  /* 0x0038100001047983 */ /* 0x001f280000300a00 */
[----:B------:R0:W-:Y:S01]  /*aa2f0*/  STL.64 [R1+0xce8], R38 ;  /* 0x000ce82601007387 */ /* 0x0001e20000100a00 */
[----:B------:R-:W-:Y:S02]  /*aa300*/  IMAD.MOV.U32 R42, RZ, RZ, R55 ;  /* 0x000000ffff2a7224 */ /* 0x000fe400078e0037 */
[----:B------:R-:W-:Y:S01]  /*aa310*/  IMAD.MOV.U32 R55, RZ, RZ, R58 ;  /* 0x000000ffff377224 */ /* 0x000fe200078e003a */
[----:B------:R-:W-:Y:S01]  /*aa320*/  IADD3 R58, P0, PT, R59, R17, RZ ;  /* 0x000000113b3a7210 */ /* 0x000fe20007f1e0ff */
[----:B0-----:R-:W-:Y:S02]  /*aa330*/  IMAD.MOV.U32 R39, RZ, RZ, R47 ;  /* 0x000000ffff277224 */ /* 0x001fe400078e002f */
[----:B------:R-:W-:-:S02]  /*aa340*/  IMAD.MOV.U32 R47, RZ, RZ, R45 ;  /* 0x000000ffff2f7224 */ /* 0x000fc400078e002d */
[----:B------:R-:W-:Y:S01]  /*aa350*/  IMAD.MOV.U32 R45, RZ, RZ, R53 ;  /* 0x000000ffff2d7224 */ /* 0x000fe200078e0035 */
[----:B------:R2:W-:Y:S01]  /*aa360*/  STSM.16.M88.4 [R0], R8 ;  /* 0x0000000800007844 */ /* 0x0005e20000000200 */
[----:B------:R-:W-:Y:S02]  /*aa370*/  IMAD.X R59, R26, 0x1, R19, P0 ;  /* 0x000000011a3b7824 */ /* 0x000fe400000e0613 */
[----:B------:R-:W-:Y:S02]  /*aa380*/  IMAD.MOV.U32 R40, RZ, RZ, R61 ;  /* 0x000000ffff287224 */ /* 0x000fe400078e003d */
[----:B------:R-:W-:Y:S02]  /*aa390*/  IMAD.MOV.U32 R61, RZ, RZ, R60 ;  /* 0x000000ffff3d7224 */ /* 0x000fe400078e003c */
[----:B------:R-:W-:Y:S02]  /*aa3a0*/  IMAD.MOV.U32 R60, RZ, RZ, R46 ;  /* 0x000000ffff3c7224 */ /* 0x000fe400078e002e */
[----:B------:R-:W-:-:S02]  /*aa3b0*/  IMAD.MOV.U32 R46, RZ, RZ, R42 ;  /* 0x000000ffff2e7224 */ /* 0x000fc400078e002a */
[----:B------:R-:W-:Y:S01]  /*aa3c0*/  IMAD.MOV.U32 R42, RZ, RZ, R52 ;  /* 0x000000ffff2a7224 */ /* 0x000fe200078e0034 */
[----:B--2---:R-:W-:Y:S02]  /*aa3d0*/  PRMT R8, R33, 0x5210, R27 ;  /* 0x0000521021087816 */ /* 0x004fe4000000001b */
[----:B------:R-:W-:Y:S01]  /*aa3e0*/  SHF.R.S32.HI R11, RZ, 0x1f, R3 ;  /* 0x0000001fff0b7819 */ /* 0x000fe20000011403 */
[----:B------:R-:W-:Y:S02]  /*aa3f0*/  IMAD.MOV.U32 R52, RZ, RZ, R54 ;  /* 0x000000ffff347224 */ /* 0x000fe400078e0036 */
[----:B------:R-:W-:Y:S02]  /*aa400*/  IMAD.MOV.U32 R54, RZ, RZ, R2 ;  /* 0x000000ffff367224 */ /* 0x000fe400078e0002 */
[----:B------:R-:W-:Y:S01]  /*aa410*/  IMAD.MOV.U32 R53, RZ, RZ, R48 ;  /* 0x000000ffff357224 */ /* 0x000fe200078e0030 */
[----:B------:R-:W-:Y:S01]  /*aa420*/  IADD3 R48, P3, PT, R3, R12, RZ ;  /* 0x0000000c03307210 */ /* 0x000fe20007f7e0ff */
[----:B------:R-:W-:-:S04]  /*aa430*/  IMAD.MOV.U32 R33, RZ, RZ, R49 ;  /* 0x000000ffff217224 */ /* 0x000fc800078e0031 */
[----:B------:R-:W-:-:S04]  /*aa440*/  IMAD.MOV.U32 R32, RZ, RZ, R48 ;  /* 0x000000ffff207224 */ /* 0x000fc800078e0030 */
[----:B------:R-:W-:Y:S01]  /*aa450*/  IMAD.MOV.U32 R26, RZ, RZ, R32 ;  /* 0x000000ffff1a7224 */ /* 0x000fe200078e0020 */
[----:B------:R-:W-:Y:S01]  /*aa460*/  IADD3 R32, P0, PT, R3, R13, RZ ;  /* 0x0000000d03207210 */ /* 0x000fe20007f1e0ff */
[----:B------:R-:W-:Y:S01]  /*aa470*/  IMAD.MOV.U32 R27, RZ, RZ, R33 ;  /* 0x000000ffff1b7224 */ /* 0x000fe200078e0021 */
[----:B------:R0:W-:Y:S01]  /*aa480*/  STL [R1+0xcc0], R48 ;  /* 0x000cc03001007387 */ /* 0x0001e20000100800 */
[----:B------:R-:W-:Y:S01]  /*aa490*/  IMAD.X R27, R11, 0x1, R14, P3 ;  /* 0x000000010b1b7824 */ /* 0x000fe200018e060e */
[----:B------:R-:W-:Y:S01]  /*aa4a0*/  IADD3 R26, P3, PT, R3, R15, RZ ;  /* 0x0000000f031a7210 */ /* 0x000fe20007f7e0ff */
[----:B------:R-:W-:Y:S01]  /*aa4b0*/  IMAD.X R33, R11, 0x1, R16, P0 ;  /* 0x000000010b217824 */ /* 0x000fe200000e0610 */
[----:B------:R-:W-:Y:S01]  /*aa4c0*/  IADD3 R2, P0, PT, R3, R17, RZ ;  /* 0x0000001103027210 */ /* 0x000fe20007f1e0ff */
[----:B0-----:R-:W2:Y:S04]  /*aa4d0*/  LDL.LU.64 R48, [R1+0x3808] ;  /* 0x0038080001307983 */ /* 0x001ea80000300a00 */
[----:B------:R0:W-:Y:S01]  /*aa4e0*/  STL.64 [R1+0xca0], R58 ;  /* 0x000ca03a01007387 */ /* 0x0001e20000100a00 */
[----:B------:R-:W-:-:S03]  /*aa4f0*/  IMAD.X R3, R11, 0x1, R19, P0 ;  /* 0x000000010b037824 */ /* 0x000fc600000e0613 */
[----:B0-----:R-:W2:Y:S04]  /*aa500*/  LDL.LU.64 R58, [R1+0x3800] ;  /* 0x00380000013a7983 */ /* 0x001ea80000300a00 */
[----:B------:R0:W-:Y:S04]  /*aa510*/  STL [R1+0xcc4], R27 ;  /* 0x000cc41b01007387 */ /* 0x0001e80000100800 */
[----:B------:R-:W-:Y:S01]  /*aa520*/  STL.64 [R1+0xcb8], R32 ;  /* 0x000cb82001007387 */ /* 0x000fe20000100a00 */
[----:B0-----:R-:W-:-:S05]  /*aa530*/  IMAD.X R27, R11, 0x1, R18, P3 ;  /* 0x000000010b1b7824 */ /* 0x001fca00018e0612 */
[----:B------:R-:W-:Y:S04]  /*aa540*/  STL.64 [R1+0xce0], R26 ;  /* 0x000ce01a01007387 */ /* 0x000fe80000100a00 */
[----:B------:R0:W-:Y:S04]  /*aa550*/  STL.64 [R1+0xcd8], R2 ;  /* 0x000cd80201007387 */ /* 0x0001e80000100a00 */
[----:B0-----:R-:W2:Y:S01]  /*aa560*/  LDL.LU.64 R2, [R1+0x37f8] ;  /* 0x0037f80001027983 */ /* 0x001ea20000300a00 */
[----:B------:R-:W-:Y:S02]  /*aa570*/  PRMT R9, R34, 0x5210, R28 ;  /* 0x0000521022097816 */ /* 0x000fe4000000001c */
[----:B------:R-:W-:Y:S01]  /*aa580*/  PRMT R10, R35, 0x5210, R29 ;  /* 0x00005210230a7816 */ /* 0x000fe2000000001d */
[----:B------:R-:W-:-:S02]  /*aa590*/  IMAD.MOV.U32 R27, RZ, RZ, R40 ;  /* 0x000000ffff1b7224 */ /* 0x000fc400078e0028 */
[----:B------:R-:W-:Y:S02]  /*aa5a0*/  IMAD.MOV.U32 R31, RZ, RZ, R46 ;  /* 0x000000ffff1f7224 */ /* 0x000fe400078e002e */
[----:B------:R-:W-:Y:S02]  /*aa5b0*/  IMAD.MOV.U32 R46, RZ, RZ, R52 ;  /* 0x000000ffff2e7224 */ /* 0x000fe400078e0034 */
[----:B------:R-:W-:Y:S02]  /*aa5c0*/  IMAD.MOV.U32 R37, RZ, RZ, R53 ;  /* 0x000000ffff257224 */ /* 0x000fe400078e0035 */
[----:B------:R-:W-:Y:S02]  /*aa5d0*/  IMAD.MOV.U32 R40, RZ, RZ, R54 ;  /* 0x000000ffff287224 */ /* 0x000fe400078e0036 */
[----:B------:R-:W-:Y:S01]  /*aa5e0*/  IMAD.MOV.U32 R38, RZ, RZ, R39 ;  /* 0x000000ffff267224 */ /* 0x000fe200078e0027 */
[----:B---3--:R-:W-:Y:S02]  /*aa5f0*/  SHF.R.S32.HI R26, RZ, 0x1f, R50 ;  /* 0x0000001fff1a7819 */ /* 0x008fe40000011432 */
[----:B------:R-:W-:-:S02]  /*aa600*/  IADD3 R32, P3, PT, R50, R12, RZ ;  /* 0x0000000c32207210 */ /* 0x000fc40007f7e0ff */
[----:B------:R-:W-:-:S03]  /*aa610*/  IADD3 R28, P0, PT, R50, R13, RZ ;  /* 0x0000000d321c7210 */ /* 0x000fc60007f1e0ff */
        /* <DEDUP_REMOVED lines=9> */
[----:B------:R0:W-:Y:S02]  /*aa6b0*/  STL.64 [R1+0xd10], R28 ;  /* 0x000d101c01007387 */ /* 0x0001e40000100a00 */
[----:B0-----:R-:W-:Y:S01]  /*aa6c0*/  IMAD.MOV.U32 R28, RZ, RZ, R55 ;  /* 0x000000ffff1c7224 */ /* 0x001fe200078e0037 */
[----:B------:R-:W-:Y:S01]  /*aa6d0*/  NOP ;  /* 0x0000000000007918 */ /* 0x000fe20000000000 */
[----:B------:R-:W0:Y:S01]  /*aa6e0*/  LDS.128 R52, [R0] ;  /* 0x0000000000347984 */ /* 0x000e220000000c00 */
[----:B------:R-:W-:Y:S01]  /*aa6f0*/  IMAD.MOV.U32 R39, RZ, RZ, R51 ;  /* 0x000000ffff277224 */ /* 0x000fe200078e0033 */
[----:B--2---:R-:W-:-:S02]  /*aa700*/  SHF.R.S32.HI R25, RZ, 0x1f, R2 ;  /* 0x0000001fff197819 */ /* 0x004fc40000011402 */
[----:B------:R-:W-:-:S05]  /*aa710*/  IADD3 R50, P3, PT, R2, R12, RZ ;  /* 0x0000000c02327210 */ /* 0x000fca0007f7e0ff */
[----:B------:R-:W-:-:S05]  /*aa720*/  IMAD.X R51, R25, 0x1, R14, P3 ;  /* 0x0000000119337824 */ /* 0x000fca00018e060e */
[----:B------:R-:W-:Y:S04]  /*aa730*/  STL.64 [R1+0xd30], R50 ;  /* 0x000d303201007387 */ /* 0x000fe80000100a00 */
[----:B0-----:R-:W-:Y:S04]  /*aa740*/  STL.64 [R1+0x50], R52 ;  /* 0x0000503401007387 */ /* 0x001fe80000100a00 */
[----:B------:R0:W-:Y:S04]  /*aa750*/  STL.64 [R1+0x58], R54 ;  /* 0x0000583601007387 */ /* 0x0001e80000100a00 */
[----:B0-----:R-:W2:Y:S04]  /*aa760*/  LDL.LU.64 R54, [R1+0x37f0] ;  /* 0x0037f00001367983 */ /* 0x001ea80000300a00 */
[----:B------:R-:W3:Y:S01]  /*aa770*/  LDL.LU.64 R52, [R1+0x37e8] ;  /* 0x0037e80001347983 */ /* 0x000ee20000300a00 */
[----:B------:R-:W-:Y:S01]  /*aa780*/  IMAD.MOV.U32 R33, RZ, RZ, R58 ;  /* 0x000000ffff217224 */ /* 0x000fe200078e003a */
[----:B------:R-:W-:-:S02]  /*aa790*/  IADD3 R58, P0, PT, R2, R13, RZ ;  /* 0x0000000d023a7210 */ /* 0x000fc40007f1e0ff */
[C---:B------:R-:W-:Y:S01]  /*aa7a0*/  IADD3 R50, P3, PT, R2.reuse, R15, RZ ;  /* 0x0000000f02327210 */ /* 0x040fe20007f7e0ff */
[----:B------:R-:W-:Y:S02]  /*aa7b0*/  IMAD.MOV.U32 R34, RZ, RZ, R59 ;  /* 0x000000ffff227224 */ /* 0x000fe400078e003b */
[C---:B------:R-:W-:Y:S02]  /*aa7c0*/  IMAD.X R59, R25.reuse, 0x1, R16, P0 ;  /* 0x00000001193b7824 */ /* 0x040fe400000e0610 */
[C---:B------:R-:W-:Y:S01]  /*aa7d0*/  IMAD.X R51, R25.reuse, 0x1, R18, P3 ;  /* 0x0000000119337824 */ /* 0x040fe200018e0612 */
[----:B------:R-:W-:Y:S02]  /*aa7e0*/  IADD3 R2, P0, PT, R2, R17, RZ ;  /* 0x0000001102027210 */ /* 0x000fe40007f1e0ff */
[----:B------:R0:W-:Y:S01]  /*aa7f0*/  STL.64 [R1+0xd58], R58 ;  /* 0x000d583a01007387 */ /* 0x0001e20000100a00 */
[----:B------:R-:W-:Y:S01]  /*aa800*/  PRMT R11, R36, 0x5210, R30 ;  /* 0x00005210240b7816 */ /* 0x000fe2000000001e */
[----:B------:R-:W-:Y:S01]  /*aa810*/  IMAD.MOV.U32 R36, RZ, RZ, R3 ;  /* 0x000000ffff247224 */ /* 0x000fe200078e0003 */
[----:B------:R-:W-:Y:S01]  /*aa820*/  SHF.R.S32.HI R26, RZ, 0x1f, R27 ;  /* 0x0000001fff1a7819 */ /* 0x000fe2000001141b */
[----:B------:R-:W-:Y:S01]  /*aa830*/  IMAD.MOV.U32 R32, RZ, RZ, R38 ;  /* 0x000000ffff207224 */ /* 0x000fe200078e0026 */
[----:B------:R-:W-:Y:S01]  /*aa840*/  NOP ;  /* 0x0000000000007918 */ /* 0x000fe20000000000 */
[----:B0-----:R-:W3:Y:S01]  /*aa850*/  LDL.LU.64 R58, [R1+0x37e0] ;  /* 0x0037e000013a7983 */ /* 0x001ee20000300a00 */
[----:B------:R-:W-:-:S03]  /*aa860*/  IMAD.X R3, R25, 0x1, R19, P0 ;  /* 0x0000000119037824 */ /* 0x000fc600000e0613 */
[----:B------:R0:W-:Y:S01]  /*aa870*/  STL.64 [R1+0xd78], R50 ;  /* 0x000d783201007387 */ /* 0x0001e20000100a00 */
[----:B------:R-:W-:Y:S02]  /*aa880*/  IMAD.MOV.U32 R38, RZ, RZ, R31 ;  /* 0x000000ffff267224 */ /* 0x000fe400078e001f */
[----:B------:R-:W-:Y:S02]  /*aa890*/  IMAD.MOV.U32 R31, RZ, RZ, R37 ;  /* 0x000000ffff1f7224 */ /* 0x000fe400078e0025 */
[----:B------:R-:W-:Y:S02]  /*aa8a0*/  IMAD.MOV.U32 R37, RZ, RZ, R40 ;  /* 0x000000ffff257224 */ /* 0x000fe400078e0028 */
[----:B------:R-:W-:Y:S01]  /*aa8b0*/  IMAD.MOV.U32 R40, RZ, RZ, R39 ;  /* 0x000000ffff287224 */ /* 0x000fe200078e0027 */
[----:B0-----:R-:W-:Y:S01]  /*aa8c0*/  IADD3 R50, P3, PT, R27, R12, RZ ;  /* 0x0000000c1b327210 */ /* 0x001fe20007f7e0ff */
[----:B------:R-:W-:Y:S02]  /*aa8d0*/  IMAD.MOV.U32 R30, RZ, RZ, R28 ;  /* 0x000000ffff1e7224 */ /* 0x000fe400078e001c */
[----:B------:R-:W-:-:S02]  /*aa8e0*/  IMAD.MOV.U32 R39, RZ, RZ, R44 ;  /* 0x000000ffff277224 */ /* 0x000fc400078e002c */
[C---:B------:R-:W-:Y:S01]  /*aa8f0*/  IMAD.X R51, R26.reuse, 0x1, R14, P3 ;  /* 0x000000011a337824 */ /* 0x040fe200018e060e */
[----:B------:R-:W-:Y:S01]  /*aa900*/  IADD3 R28, P3, PT, R27, R15, RZ ;  /* 0x0000000f1b1c7210 */ /* 0x000fe20007f7e0ff */
[----:B------:R-:W-:Y:S04]  /*aa910*/  STSM.16.M88.4 [R0], R8 ;  /* 0x0000000800007844 */ /* 0x000fe80000000200 */
[----:B------:R0:W-:Y:S01]  /*aa920*/  STL.64 [R1+0xd80], R2 ;  /* 0x000d800201007387 */ /* 0x0001e20000100a00 */
[----:B------:R-:W-:-:S03]  /*aa930*/  IMAD.X R29, R26, 0x1, R18, P3 ;  /* 0x000000011a1d7824 */ /* 0x000fc600018e0612 */
[----:B0-----:R-:W3:Y:S04]  /*aa940*/  LDL.LU.64 R2, [R1+0x37d8] ;  /* 0x0037d80001027983 */ /* 0x001ee80000300a00 */
[----:B------:R0:W-:Y:S04]  /*aa950*/  STL.64 [R1+0xd98], R50 ;  /* 0x000d983201007387 */ /* 0x0001e80000100a00 */
[----:B0-----:R-:W3:Y:S04]  /*aa960*/  LDL.LU.64 R50, [R1+0x37d0] ;  /* 0x0037d00001327983 */ /* 0x001ee80000300a00 */
[----:B------:R-:W-:Y:S01]  /*aa970*/  STL [R1+0x3770], R0 ;  /* 0x0037700001007387 */ /* 0x000fe20000100800 */
[----:B------:R-:W-:-:S02]  /*aa980*/  SHF.R.S32.HI R9, RZ, 0x1f, R36 ;  /* 0x0000001fff097819 */ /* 0x000fc40000011424 */
[----:B------:R-:W-:Y:S01]  /*aa990*/  LOP3.LUT R24, R24, 0xffffefff, RZ, 0xc0, !PT ;  /* 0xffffefff18187812 */ /* 0x000fe200078ec0ff */
[----:B------:R-:W-:Y:S01]  /*aa9a0*/  NOP ;  /* 0x0000000000007918 */ /* 0x000fe20000000000 */
[----:B--2---:R-:W-:Y:S01]  /*aa9b0*/  IMAD.MOV.U32 R25, RZ, RZ, R54 ;  /* 0x000000ffff197224 */ /* 0x004fe200078e0036 */
[----:B------:R-:W-:Y:S01]  /*aa9c0*/  IADD3 R54, P0, PT, R27, R13, RZ ;  /* 0x0000000d1b367210 */ /* 0x000fe20007f1e0ff */
[----:B------:R-:W-:-:S04]  /*aa9d0*/  IMAD.MOV.U32 R44, RZ, RZ, R55 ;  /* 0x000000ffff2c7224 */ /* 0x000fc800078e0037 */
[C---:B------:R-:W-:Y:S01]  /*aa9e0*/  IMAD.X R55, R26.reuse, 0x1, R16, P0 ;  /* 0x000000011a377824 */ /* 0x040fe200000e0610 */
[----:B------:R-:W-:Y:S01]  /*aa9f0*/  IADD3 R10, P0, PT, R27, R17, RZ ;  /* 0x000000111b0a7210 */ /* 0x000fe20007f1e0ff */
[----:B------:R-:W-:Y:S02]  /*aaa00*/  IMAD.MOV.U32 R27, RZ, RZ, R38 ;  /* 0x000000ffff1b7224 */ /* 0x000fe400078e0026 */
[----:B------:R-:W-:Y:S01]  /*aaa10*/  IMAD.MOV.U32 R38, RZ, RZ, R37 ;  /* 0x000000ffff267224 */ /* 0x000fe200078e0025 */
[----:B------:R0:W-:Y:S01]  /*aaa20*/  STL.64 [R1+0xdc8], R54 ;  /* 0x000dc83601007387 */ /* 0x0001e20000100a00 */
[----:B------:R-:W-:Y:S02]  /*aaa30*/  IMAD.MOV.U32 R37, RZ, RZ, R39 ;  /* 0x000000ffff257224 */ /* 0x000fe400078e0027 */
[----:B------:R-:W-:Y:S01]  /*aaa40*/  IMAD.X R11, R26, 0x1, R19, P0 ;  /* 0x000000011a0b7824 */ /* 0x000fe200000e0613 */
[----:B------:R-:W-:Y:S01]  /*aaa50*/  SHF.R.S32.HI R8, RZ, 0x1f, R25 ;  /* 0x0000001fff087819 */ /* 0x000fe20000011419 */
[----:B----4-:R-:W-:Y:S01]  /*aaa60*/  IMAD.MOV.U32 R39, RZ, RZ, R20 ;  /* 0x000000ffff277224 */ /* 0x010fe200078e0014 */
[----:B------:R-:W-:Y:S01]  /*aaa70*/  IADD3 R20, P3, PT, R25, R12, RZ ;  /* 0x0000000c19147210 */ /* 0x000fe20007f7e0ff */
[----:B0-----:R-:W2:Y:S04]  /*aaa80*/  LDL.LU.64 R54, [R1+0x37c8] ;  /* 0x0037c80001367983 */ /* 0x001ea80000300a00 */
[----:B------:R0:W-:Y:S04]  /*aaa90*/  STL.64 [R1+0xde0], R28 ;  /* 0x000de01c01007387 */ /* 0x0001e80000100a00 */
[----:B------:R1:W-:Y:S01]  /*aaaa0*/  STL.64 [R1+0xda0], R10 ;  /* 0x000da00a01007387 */ /* 0x0003e20000100a00 */
[----:B0-----:R-:W-:-:S02]  /*aaab0*/  IMAD.MOV.U32 R28, RZ, RZ, R32 ;  /* 0x000000ffff1c7224 */ /* 0x001fc400078e0020 */
[----:B------:R-:W-:Y:S02]  /*aaac0*/  IMAD.MOV.U32 R32, RZ, RZ, R31 ;  /* 0x000000ffff207224 */ /* 0x000fe400078e001f */
[----:B------:R-:W-:Y:S01]  /*aaad0*/  IMAD.MOV.U32 R31, RZ, RZ, R40 ;  /* 0x000000ffff1f7224 */ /* 0x000fe200078e0028 */
[C---:B-1----:R-:W-:Y:S01]  /*aaae0*/  IADD3 R10, P0, PT, R25.reuse, R13, RZ ;  /* 0x0000000d190a7210 */ /* 0x042fe20007f1e0ff */
[----:B------:R-:W-:Y:S02]  /*aaaf0*/  IMAD.MOV.U32 R40, RZ, RZ, R21 ;  /* 0x000000ffff287224 */ /* 0x000fe400078e0015 */
[C---:B------:R-:W-:Y:S02]  /*aab00*/  IMAD.X R21, R8.reuse, 0x1, R14, P3 ;  /* 0x0000000108157824 */ /* 0x040fe400018e060e */
[----:B------:R-:W-:Y:S01]  /*aab10*/  IMAD.MOV.U32 R29, RZ, RZ, R34 ;  /* 0x000000ffff1d7224 */ /* 0x000fe200078e0022 */
[C---:B------:R-:W-:Y:S01]  /*aab20*/  IADD3 R34, P3, PT, R25.reuse, R15, RZ ;  /* 0x0000000f19227210 */ /* 0x040fe20007f7e0ff */
[C---:B------:R-:W-:Y:S01]  /*aab30*/  IMAD.X R11, R8.reuse, 0x1, R16, P0 ;  /* 0x00000001080b7824 */ /* 0x040fe200000e0610 */
[----:B------:R0:W-:Y:S03]  /*aab40*/  STL.64 [R1+0xdc0], R20 ;  /* 0x000dc01401007387 */ /* 0x0001e60000100a00 */
[----:B------:R-:W-:Y:S01]  /*aab50*/  IMAD.X R35, R8, 0x1, R18, P3 ;  /* 0x0000000108237824 */ /* 0x000fe200018e0612 */
[----:B0-----:R-:W4:Y:S04]  /*aab60*/  LDL.LU.64 R20, [R1+0x37c0] ;  /* 0x0037c00001147983 */ /* 0x001f280000300a00 */
[----:B------:R0:W-:Y:S04]  /*aab70*/  STL.64 [R1+0xdb8], R10 ;  /* 0x000db80a01007387 */ /* 0x0001e80000100a00 */
[----:B------:R1:W-:Y:S01]  /*aab80*/  STL.64 [R1+0xdd8], R34 ;  /* 0x000dd82201007387 */ /* 0x0003e20000100a00 */
[----:B0-----:R-:W-:-:S02]  /*aab90*/  IADD3 R10, P0, PT, R25, R17, RZ ;  /* 0x00000011190a7210 */ /* 0x001fc40007f1e0ff */
        /* <DEDUP_REMOVED lines=33> */
[C---:B------:R-:W-:Y:S01]  /*aadb0*/  IMAD.X R11, R9.reuse, 0x1, R16, P0 ;  /* 0x00000001090b7824 */ /* 0x040fe200000e0610 */
[----:B------:R-:W-:Y:S01]  /*aadc0*/  IADD3 R28, P0, PT, R28, R17, RZ ;  /* 0x000000111c1c7210 */ /* 0x000fe20007f1e0ff */
[----:B------:R-:W-:-:S03]  /*aadd0*/  IMAD.X R35, R9, 0x1, R18, P3 ;  /* 0x0000000109237824 */ /* 0x000fc600018e0612 */
[----:B------:R-:W-:Y:S01]  /*aade0*/  STL.64 [R1+0xe70], R10 ;  /* 0x000e700a01007387 */ /* 0x000fe20000100a00 */
[----:B------:R-:W-:Y:S01]  /*aadf0*/  IMAD.X R29, R9, 0x1, R19, P0 ;  /* 0x00000001091d7824 */ /* 0x000fe200000e0613 */
[----:B------:R-:W-:Y:S02]  /*aae00*/  SHF.R.S32.HI R8, RZ, 0x1f, R5 ;  /* 0x0000001fff087819 */ /* 0x000fe40000011405 */
        /* <DEDUP_REMOVED lines=15> */
[----:B0-----:R-:W-:Y:S01]  /*aaf00*/  IMAD.MOV.U32 R34, RZ, RZ, R4 ;  /* 0x000000ffff227224 */ /* 0x001fe200078e0004 */
        /* <DEDUP_REMOVED lines=9> */
[----:B------:R-:W-:Y:S02]  /*aafa0*/  IMAD.MOV.U32 R33, RZ, RZ, R32 ;  /* 0x000000ffff217224 */ /* 0x000fe400078e0020 */
[----:B------:R-:W-:Y:S01]  /*aafb0*/  IMAD.X R29, R9, 0x1, R19, P0 ;  /* 0x00000001091d7824 */ /* 0x000fe200000e0613 */
[----:B------:R0:W-:Y:S01]  /*aafc0*/  STL.64 [R1+0xf48], R4 ;  /* 0x000f480401007387 */ /* 0x0001e20000100a00 */
[----:B------:R-:W-:Y:S01]  /*aafd0*/  IMAD.MOV.U32 R32, RZ, RZ, R31 ;  /* 0x000000ffff207224 */ /* 0x000fe200078e001f */
[----:B------:R-:W-:Y:S01]  /*aafe0*/  SHF.R.S32.HI R8, RZ, 0x1f, R48 ;  /* 0x0000001fff087819 */ /* 0x000fe20000011430 */
[----:B------:R-:W-:Y:S01]  /*aaff0*/  IMAD.MOV.U32 R31, RZ, RZ, R40 ;  /* 0x000000ffff1f7224 */ /* 0x000fe200078e0028 */
[----:B------:R1:W-:Y:S01]  /*ab000*/  STL.64 [R1+0xf40], R28 ;  /* 0x000f401c01007387 */ /* 0x0003e20000100a00 */
[----:B------:R-:W-:-:S02]  /*ab010*/  IMAD.MOV.U32 R40, RZ, RZ, R61 ;  /* 0x000000ffff287224 */ /* 0x000fc400078e003d */
[----:B------:R-:W-:Y:S02]  /*ab020*/  IMAD.MOV.U32 R61, RZ, RZ, R47 ;  /* 0x000000ffff3d7224 */ /* 0x000fe400078e002f */
[----:B------:R-:W-:Y:S01]  /*ab030*/  IMAD.MOV.U32 R47, RZ, RZ, R6 ;  /* 0x000000ffff2f7224 */ /* 0x000fe200078e0006 */
[C---:B0-----:R-:W-:Y:S01]  /*ab040*/  IADD3 R4, P3, PT, R48.reuse, R12, RZ ;  /* 0x0000000c30047210 */ /* 0x041fe20007f7e0ff */
[----:B------:R-:W-:Y:S01]  /*ab050*/  IMAD.MOV.U32 R11, RZ, RZ, R30 ;  /* 0x000000ffff0b7224 */ /* 0x000fe200078e001e */
[----:B------:R-:W-:Y:S01]  /*ab060*/  IADD3 R6, P0, PT, R48, R13, RZ ;  /* 0x0000000d30067210 */ /* 0x000fe20007f1e0ff */
[----:B-1----:R-:W-:Y:S02]  /*ab070*/  IMAD.MOV.U32 R28, RZ, RZ, R27 ;  /* 0x000000ffff1c7224 */ /* 0x002fe400078e001b */
[----:B------:R-:W-:Y:S02]  /*ab080*/  IMAD.MOV.U32 R27, RZ, RZ, R38 ;  /* 0x000000ffff1b7224 */ /* 0x000fe400078e0026 */
[----:B------:R-:W-:-:S02]  /*ab090*/  IMAD.MOV.U32 R38, RZ, RZ, R37 ;  /* 0x000000ffff267224 */ /* 0x000fc400078e0025 */
[----:B------:R-:W-:Y:S02]  /*ab0a0*/  IMAD.X R5, R8, 0x1, R14, P3 ;  /* 0x0000000108057824 */ /* 0x000fe400018e060e */
[----:B------:R-:W-:Y:S01]  /*ab0b0*/  IMAD.MOV.U32 R30, RZ, RZ, R34 ;  /* 0x000000ffff1e7224 */ /* 0x000fe200078e0022 */
[----:B------:R-:W-:Y:S01]  /*ab0c0*/  IADD3 R34, P3, PT, R48, R15, RZ ;  /* 0x0000000f30227210 */ /* 0x000fe20007f7e0ff */
[----:B------:R-:W-:Y:S02]  /*ab0d0*/  IMAD.MOV.U32 R37, RZ, RZ, R39 ;  /* 0x000000ffff257224 */ /* 0x000fe400078e0027 */
[----:B------:R-:W-:Y:S02]  /*ab0e0*/  IMAD.MOV.U32 R39, RZ, RZ, R60 ;  /* 0x000000ffff277224 */ /* 0x000fe400078e003c */
[----:B------:R-:W-:Y:S02]  /*ab0f0*/  IMAD.MOV.U32 R60, RZ, RZ, R7 ;  /* 0x000000ffff3c7224 */ /* 0x000fe400078e0007 */
[C---:B------:R-:W-:Y:S01]  /*ab100*/  IMAD.X R7, R8.reuse, 0x1, R16, P0 ;  /* 0x0000000108077824 */ /* 0x040fe200000e0610 */
[----:B------:R0:W-:Y:S01]  /*ab110*/  STL.64 [R1+0xf68], R4 ;  /* 0x000f680401007387 */ /* 0x0001e20000100a00 */
[----:B------:R-:W-:Y:S01]  /*ab120*/  IMAD.X R35, R8, 0x1, R18, P3 ;  /* 0x0000000108237824 */ /* 0x000fe200018e0612 */
[----:B------:R-:W-:-:S02]  /*ab130*/  IADD3 R48, P0, PT, R48, R17, RZ ;  /* 0x0000001130307210 */ /* 0x000fc40007f1e0ff */
[----:B------:R-:W-:Y:S01]  /*ab140*/  SHF.R.S32.HI R9, RZ, 0x1f, R11 ;  /* 0x0000001fff097819 */ /* 0x000fe2000001140b */
[----:B------:R-:W-:Y:S01]  /*ab150*/  IMAD.MOV.U32 R36, RZ, RZ, R49 ;  /* 0x000000ffff247224 */ /* 0x000fe200078e0031 */
[----:B0-----:R-:W2:Y:S04]  /*ab160*/  LDL.LU.64 R4, [R1+0x37b8] ;  /* 0x0037b80001047983 */ /* 0x001ea80000300a00 */
[----:B------:R0:W-:Y:S01]  /*ab170*/  STL.64 [R1+0xf60], R6 ;  /* 0x000f600601007387 */ /* 0x0001e20000100a00 */
[----:B------:R-:W-:-:S03]  /*ab180*/  IMAD.X R49, R8, 0x1, R19, P0 ;  /* 0x0000000108317824 */ /* 0x000fc600000e0613 */
[----:B0-----:R-:W2:Y:S04]  /*ab190*/  LDL.LU.64 R6, [R1+0x37b0] ;  /* 0x0037b00001067983 */ /* 0x001ea80000300a00 */
[----:B------:R0:W-:Y:S01]  /*ab1a0*/  STL.64 [R1+0xf78], R34 ;  /* 0x000f782201007387 */ /* 0x0001e20000100a00 */
[----:B---3--:R-:W-:Y:S01]  /*ab1b0*/  IMAD.MOV.U32 R29, RZ, RZ, R52 ;  /* 0x000000ffff1d7224 */ /* 0x008fe200078e0034 */
[C---:B------:R-:W-:Y:S02]  /*ab1c0*/  IADD3 R52, P0, PT, R11.reuse, R13, RZ ;  /* 0x0000000d0b347210 */ /* 0x040fe40007f1e0ff */
[----:B------:R1:W-:Y:S01]  /*ab1d0*/  STL.64 [R1+0xf70], R48 ;  /* 0x000f703001007387 */ /* 0x0003e20000100a00 */
[----:B0-----:R-:W-:-:S03]  /*ab1e0*/  IADD3 R34, P3, PT, R11, R12, RZ ;  /* 0x0000000c0b227210 */ /* 0x001fc60007f7e0ff */
[----:B-1----:R-:W3:Y:S02]  /*ab1f0*/  LDL.LU.64 R48, [R1+0x37a8] ;  /* 0x0037a80001307983 */ /* 0x002ee40000300a00 */
[----:B------:R-:W-:Y:S02]  /*ab200*/  IMAD.X R35, R9, 0x1, R14, P3 ;  /* 0x0000000109237824 */ /* 0x000fe400018e060e */
[----:B------:R-:W-:-:S03]  /*ab210*/  IMAD.MOV.U32 R25, RZ, RZ, R53 ;  /* 0x000000ffff197224 */ /* 0x000fc600078e0035 */
[----:B------:R0:W-:Y:S01]  /*ab220*/  STL.64 [R1+0xf80], R34 ;  /* 0x000f802201007387 */ /* 0x0001e20000100a00 */
[----:B------:R-:W-:Y:S01]  /*ab230*/  IMAD.X R53, R9, 0x1, R16, P0 ;  /* 0x0000000109357824 */ /* 0x000fe200000e0610 */
[C---:B------:R-:W-:Y:S02]  /*ab240*/  IADD3 R10, P0, PT, R11.reuse, R17, RZ ;  /* 0x000000110b0a7210 */ /* 0x040fe40007f1e0ff */
[----:B0-----:R-:W-:Y:S02]  /*ab250*/  IADD3 R34, P3, PT, R11, R15, RZ ;  /* 0x0000000f0b227210 */ /* 0x001fe40007f7e0ff */
[----:B------:R0:W-:Y:S03]  /*ab260*/  STL.64 [R1+0xf38], R52 ;  /* 0x000f383401007387 */ /* 0x0001e60000100a00 */
[C---:B------:R-:W-:Y:S01]  /*ab270*/  IMAD.X R35, R9.reuse, 0x1, R18, P3 ;  /* 0x0000000109237824 */ /* 0x040fe200018e0612 */
[----:B------:R-:W-:Y:S01]  /*ab280*/  SHF.R.S32.HI R8, RZ, 0x1f, R36 ;  /* 0x0000001fff087819 */ /* 0x000fe20000011424 */
[----:B------:R-:W-:Y:S01]  /*ab290*/  IMAD.X R11, R9, 0x1, R19, P0 ;  /* 0x00000001090b7824 */ /* 0x000fe200000e0613 */
        /* <DEDUP_REMOVED lines=12> */
[----:B0-----:R-:W-:-:S05]  /*ab360*/  IADD3 R10, P0, PT, R36, R17, RZ ;  /* 0x00000011240a7210 */ /* 0x001fca0007f1e0ff */
[----:B------:R-:W-:Y:S02]  /*ab370*/  IMAD.X R11, R8, 0x1, R19, P0 ;  /* 0x00000001080b7824 */ /* 0x000fe400000e0613 */
[----:B-1----:R-:W-:Y:S02]  /*ab380*/  IMAD.MOV.U32 R35, RZ, RZ, R28 ;  /* 0x000000ffff237224 */ /* 0x002fe400078e001c */
[----:B------:R-:W-:Y:S02]  /*ab390*/  IMAD.MOV.U32 R28, RZ, RZ, R32 ;  /* 0x000000ffff1c7224 */ /* 0x000fe400078e0020 */
[----:B------:R-:W-:Y:S02]  /*ab3a0*/  IMAD.MOV.U32 R32, RZ, RZ, R31 ;  /* 0x000000ffff207224 */ /* 0x000fe400078e001f */
[----:B------:R-:W-:Y:S02]  /*ab3b0*/  IMAD.MOV.U32 R31, RZ, RZ, R40 ;  /* 0x000000ffff1f7224 */ /* 0x000fe400078e0028 */
[----:B------:R-:W-:-:S02]  /*ab3c0*/  IMAD.MOV.U32 R40, RZ, RZ, R61 ;  /* 0x000000ffff287224 */ /* 0x000fc400078e003d */
[----:B------:R-:W-:Y:S01]  /*ab3d0*/  IMAD.MOV.U32 R61, RZ, RZ, R47 ;  /* 0x000000ffff3d7224 */ /* 0x000fe200078e002f */
[----:B------:R-:W-:Y:S01]  /*ab3e0*/  SHF.R.S32.HI R9, RZ, 0x1f, R30 ;  /* 0x0000001fff097819 */ /* 0x000fe2000001141e */
[----:B------:R-:W-:Y:S01]  /*ab3f0*/  IMAD.MOV.U32 R47, RZ, RZ, R22 ;  /* 0x000000ffff2f7224 */ /* 0x000fe200078e0016 */
[----:B------:R-:W-:Y:S01]  /*ab400*/  IADD3 R22, P3, PT, R30, R12, RZ ;  /* 0x0000000c1e167210 */ /* 0x000fe20007f7e0ff */
[----:B------:R-:W-:Y:S01]  /*ab410*/  IMAD.MOV.U32 R34, RZ, RZ, R38 ;  /* 0x000000ffff227224 */ /* 0x000fe200078e0026 */
[----:B------:R0:W-:Y:S01]  /*ab420*/  STL.64 [R1+0xc98], R10 ;  /* 0x000c980a01007387 */ /* 0x0001e20000100a00 */
[----:B------:R-:W-:Y:S02]  /*ab430*/  IMAD.MOV.U32 R38, RZ, RZ, R37 ;  /* 0x000000ffff267224 */ /* 0x000fe400078e0025 */
[----:B------:R-:W-:Y:S02]  /*ab440*/  IMAD.MOV.U32 R37, RZ, RZ, R39 ;  /* 0x000000ffff257224 */ /* 0x000fe400078e0027 */
[----:B------:R-:W-:-:S02]  /*ab450*/  IMAD.MOV.U32 R39, RZ, RZ, R60 ;  /* 0x000000ffff277224 */ /* 0x000fc400078e003c */
[----:B------:R-:W-:Y:S02]  /*ab460*/  IMAD.MOV.U32 R60, RZ, RZ, R23 ;  /* 0x000000ffff3c7224 */ /* 0x000fe400078e0017 */
        /* <DEDUP_REMOVED lines=12> */
[----:B0-----:R-:W-:Y:S01]  /*ab530*/  IADD3 R22, P3, PT, R25, R12, RZ ;  /* 0x0000000c19167210 */ /* 0x001fe20007f7e0ff */
[----:B------:R-:W-:-:S04]  /*ab540*/  IMAD.MOV.U32 R30, RZ, RZ, R37 ;  /* 0x000000ffff1e7224 */ /* 0x000fc800078e0025 */
[----:B------:R-:W-:Y:S01]  /*ab550*/  IMAD.X R23, R8, 0x1, R14, P3 ;  /* 0x0000000108177824 */ /* 0x000fe200018e060e */
[----:B-1----:R-:W-:Y:S01]  /*ab560*/  IADD3 R10, P0, PT, R25, R13, RZ ;  /* 0x0000000d190a7210 */ /* 0x002fe20007f1e0ff */
[----:B------:R-:W-:-:S03]  /*ab570*/  IMAD.MOV.U32 R37, RZ, RZ, R40 ;  /* 0x000000ffff257224 */ /* 0x000fc600078e0028 */
[----:B------:R0:W-:Y:S01]  /*ab580*/  STL.64 [R1+0x840], R22 ;  /* 0x0008401601007387 */ /* 0x0001e20000100a00 */
[----:B------:R-:W-:Y:S02]  /*ab590*/  IMAD.X R11, R8, 0x1, R16, P0 ;  /* 0x00000001080b7824 */ /* 0x000fe400000e0610 */
[----:B------:R-:W-:Y:S01]  /*ab5a0*/  IMAD.MOV.U32 R36, RZ, RZ, R56 ;  /* 0x000000ffff247224 */ /* 0x000fe200078e0038 */
[----:B------:R-:W-:Y:S01]  /*ab5b0*/  IADD3 R56, P3, PT, R25, R15, RZ ;  /* 0x0000000f19387210 */ /* 0x000fe20007f7e0ff */
[----:B------:R-:W-:Y:S02]  /*ab5c0*/  IMAD.MOV.U32 R40, RZ, RZ, R39 ;  /* 0x000000ffff287224 */ /* 0x000fe400078e0027 */
[----:B------:R-:W-:Y:S01]  /*ab5d0*/  IMAD.MOV.U32 R39, RZ, RZ, R61 ;  /* 0x000000ffff277224 */ /* 0x000fe200078e003d */
[----:B0-----:R-:W2:Y:S01]  /*ab5e0*/  LDL.LU.64 R22, [R1+0x3798] ;  /* 0x0037980001167983 */ /* 0x001ea20000300a00 */
[----:B------:R-:W-:-:S03]  /*ab5f0*/  IMAD.MOV.U32 R61, RZ, RZ, R60 ;  /* 0x000000ffff3d7224 */ /* 0x000fc600078e003c */
[----:B------:R0:W-:Y:S01]  /*ab600*/  STL.64 [R1+0x608], R10 ;  /* 0x0006080a01007387 */ /* 0x0001e20000100a00 */
[----:B------:R-:W-:Y:S02]  /*ab610*/  IMAD.MOV.U32 R60, RZ, RZ, R47 ;  /* 0x000000ffff3c7224 */ /* 0x000fe400078e002f */
[----:B------:R-:W-:Y:S02]  /*ab620*/  IMAD.MOV.U32 R47, RZ, RZ, R57 ;  /* 0x000000ffff2f7224 */ /* 0x000fe400078e0039 */
[----:B------:R-:W-:Y:S01]  /*ab630*/  IMAD.X R57, R8, 0x1, R18, P3 ;  /* 0x0000000108397824 */ /* 0x000fe200018e0612 */
[----:B0-----:R-:W-:-:S04]  /*ab640*/  IADD3 R10, P0, PT, R25, R17, RZ ;  /* 0x00000011190a7210 */ /* 0x001fc80007f1e0ff */
[----:B------:R0:W-:Y:S01]  /*ab650*/  STL.64 [R1+0x510], R56 ;  /* 0x0005103801007387 */ /* 0x0001e20000100a00 */
[----:B------:R-:W-:Y:S01]  /*ab660*/  IMAD.X R11, R8, 0x1, R19, P0 ;  /* 0x00000001080b7824 */ /* 0x000fe200000e0613 */
[----:B------:R-:W-:Y:S02]  /*ab670*/  SHF.R.S32.HI R8, RZ, 0x1f, R36 ;  /* 0x0000001fff087819 */ /* 0x000fe40000011424 */
[----:B0-----:R-:W2:Y:S04]  /*ab680*/  LDL.LU.64 R56, [R1+0x3790] ;  /* 0x0037900001387983 */ /* 0x001ea80000300a00 */
[----:B------:R0:W-:Y:S02]  /*ab690*/  STL.64 [R1+0x2a8], R10 ;  /* 0x0002a80a01007387 */ /* 0x0001e40000100a00 */
[----:B0-----:R-:W-:-:S05]  /*ab6a0*/  IADD3 R10, P0, PT, R36, R12, RZ ;  /* 0x0000000c240a7210 */ /* 0x001fca0007f1e0ff */
[----:B------:R-:W-:-:S05]  /*ab6b0*/  IMAD.X R11, R8, 0x1, R14, P0 ;  /* 0x00000001080b7824 */ /* 0x000fca00000e060e */
[----:B------:R0:W-:Y:S02]  /*ab6c0*/  STL.64 [R1+0x1b8], R10 ;  /* 0x0001b80a01007387 */ /* 0x0001e40000100a00 */
[----:B0-----:R-:W-:-:S05]  /*ab6d0*/  IADD3 R10, P0, PT, R36, R13, RZ ;  /* 0x0000000d240a7210 */ /* 0x001fca0007f1e0ff */
[----:B------:R-:W-:-:S05]  /*ab6e0*/  IMAD.X R11, R8, 0x1, R16, P0 ;  /* 0x00000001080b7824 */ /* 0x000fca00000e0610 */
[----:B------:R0:W-:Y:S01]  /*ab6f0*/  STL.64 [R1+0x1b0], R10 ;  /* 0x0001b00a01007387 */ /* 0x0001e20000100a00 */
[----:B------:R-:W-:Y:S01]  /*ab700*/  VIADD R9, R29, 0x7a ;  /* 0x0000007a1d097836 */ /* 0x000fe20000000000 */
[----:B0-----:R-:W-:-:S05]  /*ab710*/  IADD3 R10, P0, PT, R36, R15, RZ ;  /* 0x0000000f240a7210 */ /* 0x001fca0007f1e0ff */
[----:B------:R-:W-:Y:S01]  /*ab720*/  IMAD.X R11, R8, 0x1, R18, P0 ;  /* 0x00000001080b7824 */ /* 0x000fe200000e0612 */
[----:B------:R-:W-:Y:S01]  /*ab730*/  ISETP.GE.AND P3, PT, R9, UR19, PT ;  /* 0x0000001309007c0c */ /* 0x000fe2000bf66270 */
[----:B------:R-:W-:Y:S01]  /*ab740*/  VIADD R9, R29, 0x7b ;  /* 0x0000007b1d097836 */ /* 0x000fe20000000000 */
[----:B------:R-:W-:Y:S01]  /*ab750*/  LOP3.LUT R58, R58, 0xffff7fff, RZ, 0xc0, !PT ;  /* 0xffff7fff3a3a7812 */ /* 0x000fe200078ec0ff */
[----:B------:R-:W0:Y:S01]  /*ab760*/  LDCU UR19, c[0x0][0x398] ;  /* 0x00007300ff1377ac */ /* 0x000e220008000800 */
[----:B------:R1:W-:Y:S02]  /*ab770*/  STL.64 [R1+0x1a8], R10 ;  /* 0x0001a80a01007387 */ /* 0x0003e40000100a00 */
[----:B-1----:R-:W-:-:S05]  /*ab780*/  IADD3 R10, P0, PT, R36, R17, RZ ;  /* 0x00000011240a7210 */ /* 0x002fca0007f1e0ff */
[----:B------:R-:W-:Y:S01]  /*ab790*/  IMAD.X R11, R8, 0x1, R19, P0 ;  /* 0x00000001080b7824 */ /* 0x000fe200000e0613 */
[----:B------:R-:W-:Y:S02]  /*ab7a0*/  ISETP.GE.AND P0, PT, R9, UR21, PT ;  /* 0x0000001509007c0c */ /* 0x000fe4000bf06270 */
[----:B------:R-:W-:Y:S01]  /*ab7b0*/  @P3 LOP3.LUT R58, R58, 0x8000, RZ, 0xfc, !PT ;  /* 0x000080003a3a3812 */ /* 0x000fe200078efcff */
[----:B------:R-:W-:Y:S01]  /*ab7c0*/  VIADD R8, R29, 0x3 ;  /* 0x000000031d087836 */ /* 0x000fe20000000000 */
[----:B------:R1:W-:Y:S01]  /*ab7d0*/  STL.64 [R1+0x1a0], R10 ;  /* 0x0001a00a01007387 */ /* 0x0003e20000100a00 */
[----:B------:R-:W-:Y:S01]  /*ab7e0*/  ISETP.LT.AND P6, PT, R28, UR7, !P1 ;  /* 0x000000071c007c0c */ /* 0x000fe2000cfc1270 */
[----:B------:R-:W0:Y:S01]  /*ab7f0*/  LDCU UR7, c[0x0][0x398] ;  /* 0x00007300ff0777ac */ /* 0x000e220008000800 */
[----:B------:R-:W-:Y:S02]  /*ab800*/  LOP3.LUT R58, R58, 0xfffeffff, RZ, 0xc0, !PT ;  /* 0xfffeffff3a3a7812 */ /* 0x000fe400078ec0ff */
[----:B------:R-:W-:Y:S01]  /*ab810*/  LOP3.LUT R2, R2, 0xff7fffff, RZ, 0xc0, !PT ;  /* 0xff7fffff02027812 */ /* 0x000fe200078ec0ff */
[----:B------:R-:W0:Y:S03]  /*ab820*/  LDCU UR21, c[0x0][0x398] ;  /* 0x00007300ff1577ac */ /* 0x000e260008000800 */
[----:B------:R-:W-:-:S02]  /*ab830*/  @P0 LOP3.LUT R58, R58, 0x10000, RZ, 0xfc, !PT ;  /* 0x000100003a3a0812 */ /* 0x000fc400078efcff */
[----:B------:R-:W-:Y:S01]  /*ab840*/  ISETP.GE.AND P0, PT, R8, UR17, PT ;  /* 0x0000001108007c0c */ /* 0x000fe2000bf06270 */
[C---:B------:R-:W-:Y:S01]  /*ab850*/  VIADD R8, R29.reuse, 0x2 ;  /* 0x000000021d087836 */ /* 0x040fe20000000000 */
[----:B------:R-:W-:Y:S01]  /*ab860*/  LOP3.LUT R58, R58, 0xfffdffff, RZ, 0xc0, !PT ;  /* 0xfffdffff3a3a7812 */ /* 0x000fe200078ec0ff */
[----:B------:R-:W0:Y:S03]  /*ab870*/  LDCU UR17, c[0x0][0x398] ;  /* 0x00007300ff1177ac */ /* 0x000e260008000800 */
[----:B------:R-:W-:Y:S01]  /*ab880*/  ISETP.GE.AND P3, PT, R8, UR5, PT ;  /* 0x0000000508007c0c */ /* 0x000fe2000bf66270 */
[C---:B------:R-:W-:Y:S01]  /*ab890*/  VIADD R8, R29.reuse, 0x7c ;  /* 0x0000007c1d087836 */ /* 0x040fe20000000000 */
[----:B------:R-:W0:Y:S04]  /*ab8a0*/  LDCU UR5, c[0x0][0x398] ;  /* 0x00007300ff0577ac */ /* 0x000e280008000800 */
[----:B------:R-:W-:Y:S01]  /*ab8b0*/  ISETP.GE.AND P5, PT, R8, UR23, PT ;  /* 0x0000001708007c0c */ /* 0x000fe2000bfa6270 */
[----:B------:R-:W-:Y:S01]  /*ab8c0*/  VIADD R8, R29, 0x7d ;  /* 0x0000007d1d087836 */ /* 0x000fe20000000000 */
[----:B------:R-:W-:Y:S01]  /*ab8d0*/  LOP3.LUT R59, R59, 0xfff7ffff, RZ, 0xc0, !PT ;  /* 0xfff7ffff3b3b7812 */ /* 0x000fe200078ec0ff */
[----:B------:R-:W0:Y:S03]  /*ab8e0*/  LDCU UR23, c[0x0][0x398] ;  /* 0x00007300ff1777ac */ /* 0x000e260008000800 */
[----:B------:R-:W-:Y:S01]  /*ab8f0*/  ISETP.GE.AND P4, PT, R8, UR25, PT ;  /* 0x0000001908007c0c */ /* 0x000fe2000bf86270 */
[----:B------:R-:W-:Y:S01]  /*ab900*/  VIADD R8, R29, 0x7e ;  /* 0x0000007e1d087836 */ /* 0x000fe20000000000 */
[----:B------:R-:W-:Y:S01]  /*ab910*/  LOP3.LUT R51, R51, 0x7fffffff, RZ, 0xc0, !PT ;  /* 0x7fffffff33337812 */ /* 0x000fe200078ec0ff */
[----:B------:R-:W0:Y:S04]  /*ab920*/  LDCU UR25, c[0x0][0x398] ;  /* 0x00007300ff1977ac */ /* 0x000e280008000800 */
[----:B------:R-:W-:-:S04]  /*ab930*/  @P5 LOP3.LUT R58, R58, 0x20000, RZ, 0xfc, !PT ;  /* 0x000200003a3a5812 */ /* 0x000fc800078efcff */
[----:B------:R-:W-:Y:S02]  /*ab940*/  LOP3.LUT R58, R58, 0xfffbffff, RZ, 0xc0, !PT ;  /* 0xfffbffff3a3a7812 */ /* 0x000fe400078ec0ff */
[----:B------:R-:W-:Y:S01]  /*ab950*/  ISETP.GE.AND P5, PT, R8, UR27, PT ;  /* 0x0000001b08007c0c */ /* 0x000fe2000bfa6270 */
[----:B------:R-:W0:Y:S01]  /*ab960*/  LDCU UR27, c[0x0][0x398] ;  /* 0x00007300ff1b77ac */ /* 0x000e220008000800 */
[----:B------:R-:W-:Y:S02]  /*ab970*/  @P4 LOP3.LUT R58, R58, 0x40000, RZ, 0xfc, !PT ;  /* 0x000400003a3a4812 */ /* 0x000fe400078efcff */
[----:B------:R-:W-:Y:S02]  /*ab980*/  SHF.R.S32.HI R8, RZ, 0x1f, R30 ;  /* 0x0000001fff087819 */ /* 0x000fe4000001141e */
[----:B-1----:R-:W-:-:S05]  /*ab990*/  IADD3 R10, P4, PT, R30, R12, RZ ;  /* 0x0000000c1e0a7210 */ /* 0x002fca0007f9e0ff */
[----:B------:R-:W-:-:S05]  /*ab9a0*/  IMAD.X R11, R8, 0x1, R14, P4 ;  /* 0x00000001080b7824 */ /* 0x000fca00020e060e */
[----:B------:R1:W-:Y:S02]  /*ab9b0*/  STL.64 [R1+0x198], R10 ;  /* 0x0001980a01007387 */ /* 0x0003e40000100a00 */
[----:B-1----:R-:W-:-:S05]  /*ab9c0*/  IADD3 R10, P4, PT, R30, R13, RZ ;  /* 0x0000000d1e0a7210 */ /* 0x002fca0007f9e0ff */
[----:B------:R-:W-:-:S05]  /*ab9d0*/  IMAD.X R11, R8, 0x1, R16, P4 ;  /* 0x00000001080b7824 */ /* 0x000fca00020e0610 */
[----:B------:R1:W-:Y:S02]  /*ab9e0*/  STL.64 [R1+0x190], R10 ;  /* 0x0001900a01007387 */ /* 0x0003e40000100a00 */
[----:B-1----:R-:W-:-:S05]  /*ab9f0*/  IADD3 R10, P4, PT, R30, R15, RZ ;  /* 0x0000000f1e0a7210 */ /* 0x002fca0007f9e0ff */
[----:B------:R-:W-:-:S05]  /*aba00*/  IMAD.X R11, R8, 0x1, R18, P4 ;  /* 0x00000001080b7824 */ /* 0x000fca00020e0612 */
[----:B------:R1:W-:Y:S02]  /*aba10*/  STL.64 [R1+0x188], R10 ;  /* 0x0001880a01007387 */ /* 0x0003e40000100a00 */
[----:B-1----:R-:W-:-:S05]  /*aba20*/  IADD3 R10, P4, PT, R30, R17, RZ ;  /* 0x000000111e0a7210 */ /* 0x002fca0007f9e0ff */
[----:B------:R-:W-:Y:S01]  /*aba30*/  IMAD.X R11, R8, 0x1, R19, P4 ;  /* 0x00000001080b7824 */ /* 0x000fe200020e0613 */
[----:B------:R-:W-:-:S04]  /*aba40*/  SHF.R.S32.HI R8, RZ, 0x1f, R35 ;  /* 0x0000001fff087819 */ /* 0x000fc80000011423 */
        /* <DEDUP_REMOVED lines=12> */
[----:B0-----:R-:W-:Y:S02]  /*abb10*/  ISETP.LT.AND P4, PT, R34, UR5, !P1 ;  /* 0x0000000522007c0c */ /* 0x001fe4000cf81270 */
[----:B------:R-:W-:Y:S01]  /*abb20*/  LOP3.LUT R58, R58, 0xfff7ffff, RZ, 0xc0, !PT ;  /* 0xfff7ffff3a3a7812 */ /* 0x000fe200078ec0ff */
[----:B------:R-:W-:Y:S01]  /*abb30*/  VIADD R8, R29, 0x5 ;  /* 0x000000051d087836 */ /* 0x000fe20000000000 */
[----:B--2---:R-:W-:Y:S01]  /*abb40*/  LOP3.LUT R55, R55, 0x7fffffff, RZ, 0xc0, !PT ;  /* 0x7fffffff37377812 */ /* 0x004fe200078ec0ff */
[----:B------:R-:W0:Y:S01]  /*abb50*/  LDCU UR5, c[0x0][0x398] ;  /* 0x00007300ff0577ac */ /* 0x000e220008000800 */
[----:B------:R-:W-:Y:S02]  /*abb60*/  @P5 LOP3.LUT R58, R58, 0x80000, RZ, 0xfc, !PT ;  /* 0x000800003a3a5812 */ /* 0x000fe400078efcff */
[----:B------:R-:W-:-:S05]  /*abb70*/  ISETP.LT.AND P5, PT, R27, UR9, !P1 ;  /* 0x000000091b007c0c */ /* 0x000fca000cfa1270 */
[----:B------:R-:W-:-:S04]  /*abb80*/  @P4 LOP3.LUT R2, R2, 0x800000, RZ, 0xfc, !PT ;  /* 0x0080000002024812 */ /* 0x000fc800078efcff */
[----:B------:R-:W-:-:S04]  /*abb90*/  LOP3.LUT R2, R2, 0xffbfffff, RZ, 0xc0, !PT ;  /* 0xffbfffff02027812 */ /* 0x000fc800078ec0ff */
[----:B------:R-:W-:Y:S02]  /*abba0*/  @P6 LOP3.LUT R2, R2, 0x400000, RZ, 0xfc, !PT ;  /* 0x0040000002026812 */ /* 0x000fe400078efcff */
[C---:B------:R-:W-:Y:S02]  /*abbb0*/  ISETP.LT.AND P4, PT, R33.reuse, UR11, !P1 ;  /* 0x0000000b21007c0c */ /* 0x040fe4000cf81270 */
[----:B------:R-:W-:Y:S02]  /*abbc0*/  LOP3.LUT R2, R2, 0xffdfffff, RZ, 0xc0, !PT ;  /* 0xffdfffff02027812 */ /* 0x000fe400078ec0ff */
[----:B------:R-:W-:Y:S01]  /*abbd0*/  ISETP.GE.AND P1, PT, R33, UR8, PT ;  /* 0x0000000821007c0c */ /* 0x000fe2000bf26270 */
[----:B------:R-:W1:Y:S01]  /*abbe0*/  LDCU.64 UR8, c[0x0][0x398] ;  /* 0x00007300ff0877ac */ /* 0x000e620008000a00 */
[----:B------:R-:W-:Y:S02]  /*abbf0*/  @P5 LOP3.LUT R2, R2, 0x200000, RZ, 0xfc, !PT ;  /* 0x0020000002025812 */ /* 0x000fe400078efcff */
[----:B------:R-:W-:Y:S01]  /*abc00*/  ISETP.LT.AND P1, PT, R29, UR29, !P1 ;  /* 0x0000001d1d007c0c */ /* 0x000fe2000cf21270 */
[----:B------:R-:W2:Y:S01]  /*abc10*/  LDCU UR29, c[0x0][0x398] ;  /* 0x00007300ff1d77ac */ /* 0x000ea20008000800 */
[----:B------:R-:W-:-:S04]  /*abc20*/  LOP3.LUT R2, R2, 0xffefffff, RZ, 0xc0, !PT ;  /* 0xffefffff02027812 */ /* 0x000fc800078ec0ff */
[----:B------:R-:W-:Y:S02]  /*abc30*/  @P4 LOP3.LUT R2, R2, 0x100000, RZ, 0xfc, !PT ;  /* 0x0010000002024812 */ /* 0x000fe400078efcff */
[----:B------:R-:W-:Y:S01]  /*abc40*/  ISETP.LT.AND P5, PT, R34, UR12, !P2 ;  /* 0x0000000c22007c0c */ /* 0x000fe2000d7a1270 */
[----:B------:R-:W0:Y:S01]  /*abc50*/  LDCU.64 UR12, c[0x0][0x398] ;  /* 0x00007300ff0c77ac */ /* 0x000e220008000a00 */
[----:B------:R-:W-:-:S04]  /*abc60*/  LOP3.LUT R2, R2, 0xfff7ffff, RZ, 0xc0, !PT ;  /* 0xfff7ffff02027812 */ /* 0x000fc800078ec0ff */
[----:B------:R-:W-:Y:S02]  /*abc70*/  @P1 LOP3.LUT R2, R2, 0x80000, RZ, 0xfc, !PT ;  /* 0x0008000002021812 */ /* 0x000fe400078efcff */
[----:B------:R-:W-:Y:S01]  /*abc80*/  ISETP.LT.AND P4, PT, R28, UR14, !P2 ;  /* 0x0000000e1c007c0c */ /* 0x000fe2000d781270 */
[----:B------:R-:W0:Y:S01]  /*abc90*/  LDCU UR14, c[0x0][0x398] ;  /* 0x00007300ff0e77ac */ /* 0x000e220008000800 */
        /* <DEDUP_REMOVED lines=10> */
[----:B------:R-:W-:Y:S01]  /*abd40*/  ISETP.GE.AND P1, PT, R34, UR10, PT ;  /* 0x0000000a22007c0c */ /* 0x000fe2000bf26270 */
[----:B------:R-:W2:Y:S01]  /*abd50*/  LDCU.64 UR10, c[0x0][0x398] ;  /* 0x00007300ff0a77ac */ /* 0x000ea20008000a00 */
[----:B------:R-:W-:-:S04]  /*abd60*/  LOP3.LUT R2, R2, 0xffff7fff, RZ, 0xc0, !PT ;  /* 0xffff7fff02027812 */ /* 0x000fc800078ec0ff */
[----:B------:R-:W-:Y:S02]  /*abd70*/  @P2 LOP3.LUT R2, R2, 0x8000, RZ, 0xfc, !PT ;  /* 0x0000800002022812 */ /* 0x000fe400078efcff */
[----:B-1----:R-:W-:Y:S01]  /*abd80*/  ISETP.LT.AND P2, PT, R29, UR9, !P1 ;  /* 0x000000091d007c0c */ /* 0x002fe2000cf41270 */
[----:B------:R-:W1:Y:S01]  /*abd90*/  LDCU UR9, c[0x0][0x398] ;  /* 0x00007300ff0977ac */ /* 0x000e620008000800 */
[----:B------:R-:W-:Y:S02]  /*abda0*/  ISETP.GE.AND P1, PT, R27, UR16, PT ;  /* 0x000000101b007c0c */ /* 0x000fe4000bf26270 */
[----:B------:R-:W-:Y:S01]  /*abdb0*/  LOP3.LUT R2, R2, 0xffffbfff, RZ, 0xc0, !PT ;  /* 0xffffbfff02027812 */ /* 0x000fe200078ec0ff */
[----:B------:R-:W1:Y:S01]  /*abdc0*/  LDCU UR16, c[0x0][0x398] ;  /* 0x00007300ff1077ac */ /* 0x000e620008000800 */
[----:B0-----:R-:W-:Y:S02]  /*abdd0*/  ISETP.LT.AND P1, PT, R29, UR13, !P1 ;  /* 0x0000000d1d007c0c */ /* 0x001fe4000cf21270 */
[----:B------:R-:W-:Y:S01]  /*abde0*/  ISETP.LT.AND P4, PT, R27, UR12, !P0 ;  /* 0x0000000c1b007c0c */ /* 0x000fe2000c781270 */
[----:B------:R-:W0:Y:S04]  /*abdf0*/  LDCU UR13, c[0x0][0x398] ;  /* 0x00007300ff0d77ac */ /* 0x000e280008000800 */
[----:B------:R-:W-:Y:S01]  /*abe00*/  @P2 LOP3.LUT R2, R2, 0x4000, RZ, 0xfc, !PT ;  /* 0x0000400002022812 */ /* 0x000fe200078efcff */
[----:B------:R-:W0:Y:S01]  /*abe10*/  LDCU UR12, c[0x0][0x398] ;  /* 0x00007300ff0c77ac */ /* 0x000e220008000800 */
[----:B------:R-:W-:-:S02]  /*abe20*/  ISETP.LT.AND P2, PT, R34, UR8, !P0 ;  /* 0x0000000822007c0c */ /* 0x000fc4000c741270 */
[----:B------:R-:W-:Y:S01]  /*abe30*/  LOP3.LUT R2, R2, 0xffffdfff, RZ, 0xc0, !PT ;  /* 0xffffdfff02027812 */ /* 0x000fe200078ec0ff */
[----:B------:R-:W0:Y:S03]  /*abe40*/  LDCU UR8, c[0x0][0x398] ;  /* 0x00007300ff0877ac */ /* 0x000e260008000800 */
[----:B------:R-:W-:-:S04]  /*abe50*/  @P1 LOP3.LUT R2, R2, 0x2000, RZ, 0xfc, !PT ;  /* 0x0000200002021812 */ /* 0x000fc800078efcff */
[----:B------:R-:W-:-:S04]  /*abe60*/  LOP3.LUT R2, R2, 0xffffefff, RZ, 0xc0, !PT ;  /* 0xffffefff02027812 */ /* 0x000fc800078ec0ff */
[----:B------:R-:W-:Y:S02]  /*abe70*/  @P2 LOP3.LUT R2, R2, 0x1000, RZ, 0xfc, !PT ;  /* 0x0000100002022812 */ /* 0x000fe400078efcff */
[----:B--2---:R-:W-:Y:S01]  /*abe80*/  ISETP.LT.AND P1, PT, R28, UR10, !P0 ;  /* 0x0000000a1c007c0c */ /* 0x004fe2000c721270 */
[----:B------:R-:W2:Y:S01]  /*abe90*/  LDCU UR10, c[0x0][0x398] ;  /* 0x00007300ff0a77ac */ /* 0x000ea20008000800 */
[----:B------:R-:W-:-:S04]  /*abea0*/  LOP3.LUT R2, R2, 0xfffffbff, RZ, 0xc0, !PT ;  /* 0xfffffbff02027812 */ /* 0x000fc800078ec0ff */
[----:B------:R-:W-:Y:S02]  /*abeb0*/  @P4 LOP3.LUT R2, R2, 0x400, RZ, 0xfc, !PT ;  /* 0x0000040002024812 */ /* 0x000fe400078efcff */
[----:B------:R-:W-:Y:S01]  /*abec0*/  ISETP.LT.AND P2, PT, R33, UR28, !P0 ;  /* 0x0000001c21007c0c */ /* 0x000fe2000c741270 */
[----:B------:R-:W0:Y:S01]  /*abed0*/  LDCU UR28, c[0x0][0x398] ;  /* 0x00007300ff1c77ac */ /* 0x000e220008000800 */
[----:B------:R-:W-:Y:S02]  /*abee0*/  LOP3.LUT R2, R2, 0xfffff7ff, RZ, 0xc0, !PT ;  /* 0xfffff7ff02027812 */ /* 0x000fe400078ec0ff */
[----:B------:R-:W-:Y:S01]  /*abef0*/  ISETP.GE.AND P0, PT, R28, UR4, PT ;  /* 0x000000041c007c0c */ /* 0x000fe2000bf06270 */
[----:B------:R-:W0:Y:S01]  /*abf00*/  LDCU UR4, c[0x0][0x39c] ;  /* 0x00007380ff0477ac */ /* 0x000e220008000800 */
        /* <DEDUP_REMOVED lines=18> */
[----:B------:R-:W1:Y:S01]  /*ac030*/  LDCU UR6, c[0x0][0x398] ;  /* 0x00007300ff0677ac */ /* 0x000e620008000800 */
[----:B------:R-:W-:-:S04]  /*ac040*/  LOP3.LUT R2, R2, 0xffffffdf, RZ, 0xc0, !PT ;  /* 0xffffffdf02027812 */ /* 0x000fc800078ec0ff */
[----:B------:R-:W-:-:S04]  /*ac050*/  @P1 LOP3.LUT R2, R2, 0x20, RZ, 0xfc, !PT ;  /* 0x0000002002021812 */ /* 0x000fc800078efcff */
[----:B------:R-:W-:-:S04]  /*ac060*/  LOP3.LUT R2, R2, 0xffffffef, RZ, 0xc0, !PT ;  /* 0xffffffef02027812 */ /* 0x000fc800078ec0ff */
[----:B------:R-:W-:Y:S02]  /*ac070*/  @P0 LOP3.LUT R2, R2, 0x10, RZ, 0xfc, !PT ;  /* 0x0000001002020812 */ /* 0x000fe400078efcff */
[----:B0-----:R-:W-:Y:S01]  /*ac080*/  ISETP.GE.AND P0, PT, R8, UR4, PT ;  /* 0x0000000408007c0c */ /* 0x001fe2000bf06270 */
[----:B------:R-:W0:Y:S01]  /*ac090*/  LDCU UR4, c[0x0][0x39c] ;  /* 0x00007380ff0477ac */ /* 0x000e220008000800 */
[----:B------:R-:W-:-:S11]  /*ac0a0*/  VIADD R8, R29, 0x6 ;  /* 0x000000061d087836 */ /* 0x000fd60000000000 */
[----:B------:R-:W-:Y:S02]  /*ac0b0*/  @P0 LOP3.LUT R59, R59, 0x80000, RZ, 0xfc, !PT ;  /* 0x000800003b3b0812 */ /* 0x000fe400078efcff */
[----:B0-----:R-:W-:Y:S01]  /*ac0c0*/  ISETP.GE.AND P0, PT, R8, UR4, PT ;  /* 0x0000000408007c0c */ /* 0x001fe2000bf06270 */
[----:B------:R-:W0:Y:S01]  /*ac0d0*/  LDCU UR4, c[0x0][0x39c] ;  /* 0x00007380ff0477ac */ /* 0x000e220008000800 */
[----:B------:R-:W-:Y:S01]  /*ac0e0*/  VIADD R8, R29, 0x7 ;  /* 0x000000071d087836 */ /* 0x000fe20000000000 */
[----:B------:R-:W-:-:S10]  /*ac0f0*/  LOP3.LUT R59, R59, 0xfffbffff, RZ, 0xc0, !PT ;  /* 0xfffbffff3b3b7812 */ /* 0x000fd400078ec0ff */
        /* <DEDUP_REMOVED lines=411> */
[----:B------:R-:W-:-:S05]  /*adab0*/  VIADD R8, R29, 0x5a ;  /* 0x0000005a1d087836 */ /* 0x000fca0000000000 */
        /* <DEDUP_REMOVED lines=14> */
[----:B------:R-:W-:Y:S01]  /*adba0*/  VIADD R8, R29, 0x5f ;  /* 0x0000005f1d087836 */ /* 0x000fe20000000000 */
[----:B----4-:R-:W-:-:S04]  /*adbb0*/  LOP3.LUT R20, R20, 0xffffffdf, RZ, 0xc0, !PT ;  /* 0xffffffdf14147812 */ /* 0x010fc800078ec0ff */
[----:B0-----:R-:W-:Y:S01]  /*adbc0*/  ISETP.GE.AND P6, PT, R8, UR4, PT ;  /* 0x0000000408007c0c */ /* 0x001fe2000bfc6270 */
[----:B------:R-:W0:Y:S01]  /*adbd0*/  LDCU UR4, c[0x0][0x39c] ;  /* 0x00007380ff0477ac */ /* 0x000e220008000800 */
[----:B------:R-:W-:Y:S01]  /*adbe0*/  VIADD R8, R29, 0x60 ;  /* 0x000000601d087836 */ /* 0x000fe20000000000 */
[----:B------:R-:W-:Y:S02]  /*adbf0*/  @P0 LOP3.LUT R20, R20, 0x20, RZ, 0xfc, !PT ;  /* 0x0000002014140812 */ /* 0x000fe400078efcff */
[----:B------:R-:W-:Y:S02]  /*adc00*/  LOP3.LUT R59, R59, 0xffdfffff, RZ, 0xc0, !PT ;  /* 0xffdfffff3b3b7812 */ /* 0x000fe400078ec0ff */
        /* <DEDUP_REMOVED lines=76> */
[----:B------:R-:W-:Y:S01]  /*ae0d0*/  LOP3.LUT R58, R58, 0xffffffef, RZ, 0xc0, !PT ;  /* 0xffffffef3a3a7812 */ /* 0x000fe200078ec0ff */
[----:B------:R-:W-:-:S10]  /*ae0e0*/  VIADD R8, R29, 0x70 ;  /* 0x000000701d087836 */ /* 0x000fd40000000000 */
        /* <DEDUP_REMOVED lines=14> */
[----:B------:R-:W-:Y:S01]  /*ae1d0*/  VIADD R8, R29, 0x73 ;  /* 0x000000731d087836 */ /* 0x000fe20000000000 */
[----:B------:R-:W-:-:S04]  /*ae1e0*/  LOP3.LUT R20, R20, 0xffffffbf, RZ, 0xc0, !PT ;  /* 0xffffffbf14147812 */ /* 0x000fc800078ec0ff */
[----:B------:R-:W-:-:S05]  /*ae1f0*/  @P1 LOP3.LUT R20, R20, 0x40, RZ, 0xfc, !PT ;  /* 0x0000004014141812 */ /* 0x000fca00078efcff */
[----:B------:R-:W-:Y:S02]  /*ae200*/  @P0 LOP3.LUT R58, R58, 0x80, RZ, 0xfc, !PT ;  /* 0x000000803a3a0812 */ /* 0x000fe400078efcff */
[----:B0-----:R-:W-:Y:S01]  /*ae210*/  ISETP.GE.AND P0, PT, R8, UR4, PT ;  /* 0x0000000408007c0c */ /* 0x001fe2000bf06270 */
[----:B------:R-:W0:Y:S01]  /*ae220*/  LDCU UR4, c[0x0][0x39c] ;  /* 0x00007380ff0477ac */ /* 0x000e220008000800 */
[----:B------:R-:W-:-:S04]  /*ae230*/  LOP3.LUT R20, R20, 0xffffff7f, RZ, 0xc0, !PT ;  /* 0xffffff7f14147812 */ /* 0x000fc800078ec0ff */
[----:B------:R-:W-:Y:S01]  /*ae240*/  @P2 LOP3.LUT R20, R20, 0x80, RZ, 0xfc, !PT ;  /* 0x0000008014142812 */ /* 0x000fe200078efcff */
[----:B------:R-:W-:-:S03]  /*ae250*/  VIADD R8, R29, 0x74 ;  /* 0x000000741d087836 */ /* 0x000fc60000000000 */
[----:B------:R-:W-:-:S04]  /*ae260*/  LOP3.LUT R20, R20, 0xfffffeff, RZ, 0xc0, !PT ;  /* 0xfffffeff14147812 */ /* 0x000fc800078ec0ff */
        /* <DEDUP_REMOVED lines=16> */
[----:B------:R-:W-:-:S03]  /*ae370*/  VIADD R8, R29, 0x77 ;  /* 0x000000771d087836 */ /* 0x000fc60000000000 */
[----:B------:R-:W-:Y:S02]  /*ae380*/  @P4 LOP3.LUT R20, R20, 0x10, RZ, 0xfc, !PT ;  /* 0x0000001014144812 */ /* 0x000fe400078efcff */
[----:B------:R-:W-:Y:S02]  /*ae390*/  LOP3.LUT R58, R58, 0xfffff7ff, RZ, 0xc0, !PT ;  /* 0xfffff7ff3a3a7812 */ /* 0x000fe400078ec0ff */
[----:B0-----:R-:W-:Y:S01]  /*ae3a0*/  ISETP.GE.AND P4, PT, R8, UR4, PT ;  /* 0x0000000408007c0c */ /* 0x001fe2000bf86270 */
[----:B------:R-:W0:Y:S02]  /*ae3b0*/  LDCU UR4, c[0x0][0x398] ;  /* 0x00007300ff0477ac */ /* 0x000e240008000800 */
[----:B------:R-:W-:Y:S02]  /*ae3c0*/  @P3 LOP3.LUT R58, R58, 0x800, RZ, 0xfc, !PT ;  /* 0x000008003a3a3812 */ /* 0x000fe400078efcff */
[----:B------:R-:W-:Y:S02]  /*ae3d0*/  LOP3.LUT R20, R20, 0xfffffdff, RZ, 0xc0, !PT ;  /* 0xfffffdff14147812 */ /* 0x000fe400078ec0ff */
[----:B------:R-:W-:-:S02]  /*ae3e0*/  LOP3.LUT R58, R58, 0xffffefff, RZ, 0xc0, !PT ;  /* 0xffffefff3a3a7812 */ /* 0x000fc400078ec0ff */
[----:B------:R-:W-:Y:S02]  /*ae3f0*/  LOP3.LUT P2, RZ, R59, 0x100000, RZ, 0xc0, !PT ;  /* 0x001000003bff7812 */ /* 0x000fe4000784c0ff */
[----:B------:R-:W-:Y:S02]  /*ae400*/  @P5 LOP3.LUT R20, R20, 0x200, RZ, 0xfc, !PT ;  /* 0x0000020014145812 */ /* 0x000fe400078efcff */
[----:B------:R-:W-:Y:S02]  /*ae410*/  @P4 LOP3.LUT R58, R58, 0x1000, RZ, 0xfc, !PT ;  /* 0x000010003a3a4812 */ /* 0x000fe400078efcff */
[----:B------:R-:W-:Y:S02]  /*ae420*/  LOP3.LUT R20, R20, 0xfffffbff, RZ, 0xc0, !PT ;  /* 0xfffffbff14147812 */ /* 0x000fe400078ec0ff */
[----:B0-----:R-:W-:Y:S01]  /*ae430*/  ISETP.LT.AND P4, PT, R34, UR4, !P2 ;  /* 0x0000000422007c0c */ /* 0x001fe2000d781270 */
[----:B------:R-:W0:Y:S01]  /*ae440*/  LDCU UR4, c[0x0][0x398] ;  /* 0x00007300ff0477ac */ /* 0x000e220008000800 */
[----:B------:R-:W-:-:S02]  /*ae450*/  @P6 LOP3.LUT R20, R20, 0x400, RZ, 0xfc, !PT ;  /* 0x0000040014146812 */ /* 0x000fc400078efcff */
[----:B------:R-:W-:Y:S01]  /*ae460*/  ISETP.LT.AND P6, PT, R28, UR5, !P2 ;  /* 0x000000051c007c0c */ /* 0x000fe2000d7c1270 */
[----:B------:R-:W4:Y:S01]  /*ae470*/  LDCU UR5, c[0x0][0x398] ;  /* 0x00007300ff0577ac */ /* 0x000f220008000800 */
[----:B------:R-:W-:Y:S02]  /*ae480*/  LOP3.LUT R2, R2, 0xfffffff7, RZ, 0xc0, !PT ;  /* 0xfffffff702027812 */ /* 0x000fe400078ec0ff */
[----:B-1----:R-:W-:Y:S01]  /*ae490*/  ISETP.LT.AND P5, PT, R27, UR6, !P2 ;  /* 0x000000061b007c0c */ /* 0x002fe2000d7a1270 */
[----:B------:R-:W1:Y:S04]  /*ae4a0*/  LDCU UR6, c[0x0][0x398] ;  /* 0x00007300ff0677ac */ /* 0x000e680008000800 */
[----:B------:R-:W-:-:S04]  /*ae4b0*/  @P4 LOP3.LUT R2, R2, 0x8, RZ, 0xfc, !PT ;  /* 0x0000000802024812 */ /* 0x000fc800078efcff */
[----:B------:R-:W-:-:S04]  /*ae4c0*/  LOP3.LUT R2, R2, 0xfffffffb, RZ, 0xc0, !PT ;  /* 0xfffffffb02027812 */ /* 0x000fc800078ec0ff */
[----:B------:R-:W-:Y:S02]  /*ae4d0*/  @P6 LOP3.LUT R2, R2, 0x4, RZ, 0xfc, !PT ;  /* 0x0000000402026812 */ /* 0x000fe400078efcff */
[----:B------:R-:W-:Y:S01]  /*ae4e0*/  ISETP.LT.AND P4, PT, R33, UR7, !P2 ;  /* 0x0000000721007c0c */ /* 0x000fe2000d781270 */
[----:B------:R-:W1:Y:S01]  /*ae4f0*/  LDCU UR7, c[0x0][0x398] ;  /* 0x00007300ff0777ac */ /* 0x000e620008000800 */
[----:B------:R-:W-:-:S04]  /*ae500*/  LOP3.LUT R2, R2, 0xfffffffd, RZ, 0xc0, !PT ;  /* 0xfffffffd02027812 */ /* 0x000fc800078ec0ff */
[----:B------:R-:W-:Y:S02]  /*ae510*/  @P5 LOP3.LUT R2, R2, 0x2, RZ, 0xfc, !PT ;  /* 0x0000000202025812 */ /* 0x000fe400078efcff */
[----:B------:R-:W-:Y:S02]  /*ae520*/  LOP3.LUT P1, RZ, R59, 0x80000, RZ, 0xc0, !PT ;  /* 0x000800003bff7812 */ /* 0x000fe4000782c0ff */
[----:B------:R-:W-:-:S04]  /*ae530*/  LOP3.LUT R2, R2, 0xfffffffe, RZ, 0xc0, !PT ;  /* 0xfffffffe02027812 */ /* 0x000fc800078ec0ff */
[----:B------:R-:W-:Y:S02]  /*ae540*/  @P4 LOP3.LUT R2, R2, 0x1, RZ, 0xfc, !PT ;  /* 0x0000000102024812 */ /* 0x000fe400078efcff */
[----:B0-----:R-:W-:Y:S01]  /*ae550*/  ISETP.LT.AND P4, PT, R34, UR4, !P1 ;  /* 0x0000000422007c0c */ /* 0x001fe2000cf81270 */
[----:B------:R-:W0:Y:S01]  /*ae560*/  LDCU UR4, c[0x0][0x398] ;  /* 0x00007300ff0477ac */ /* 0x000e220008000800 */
[----:B----4-:R-:W-:Y:S02]  /*ae570*/  ISETP.LT.AND P6, PT, R28, UR5, !P1 ;  /* 0x000000051c007c0c */ /* 0x010fe4000cfc1270 */
[----:B------:R-:W-:Y:S01]  /*ae580*/  LOP3.LUT R4, R4, 0x7fffffff, RZ, 0xc0, !PT ;  /* 0x7fffffff04047812 */ /* 0x000fe200078ec0ff */
[----:B------:R-:W4:Y:S01]  /*ae590*/  LDCU UR5, c[0x0][0x398] ;  /* 0x00007300ff0577ac */ /* 0x000f220008000800 */
[----:B-1----:R-:W-:Y:S02]  /*ae5a0*/  ISETP.LT.AND P5, PT, R27, UR6, !P1 ;  /* 0x000000061b007c0c */ /* 0x002fe4000cfa1270 */
[----:B------:R-:W-:Y:S01]  /*ae5b0*/  LOP3.LUT P0, RZ, R59, 0x40000, RZ, 0xc0, !PT ;  /* 0x000400003bff7812 */ /* 0x000fe2000780c0ff */
[----:B------:R-:W1:Y:S04]  /*ae5c0*/  LDCU UR6, c[0x0][0x398] ;  /* 0x00007300ff0677ac */ /* 0x000e680008000800 */
[----:B------:R-:W-:-:S04]  /*ae5d0*/  @P4 LOP3.LUT R4, R4, 0x80000000, RZ, 0xfc, !PT ;  /* 0x8000000004044812 */ /* 0x000fc800078efcff */
        /* <DEDUP_REMOVED lines=523> */
[----:B-1----:R-:W-:Y:S01]  /*b0690*/  ISETP.LT.AND P5, PT, R28, UR6, !P2 ;  /* 0x000000061c007c0c */ /* 0x002fe2000d7a1270 */
[----:B------:R-:W1:Y:S06]  /*b06a0*/  LDCU UR6, c[0x0][0x398] ;  /* 0x00007300ff0677ac */ /* 0x000e6c0008000800 */
[----:B------:R-:W-:-:S02]  /*b06b0*/  @P4 LOP3.LUT R7, R7, 0x8, RZ, 0xfc, !PT ;  /* 0x0000000807074812 */ /* 0x000fc400078efcff */
[----:B------:R-:W-:Y:S01]  /*b06c0*/  ISETP.LT.AND P4, PT, R34, UR7, !P2 ;  /* 0x0000000722007c0c */ /* 0x000fe2000d781270 */
[----:B------:R-:W1:Y:S01]  /*b06d0*/  LDCU UR7, c[0x0][0x398] ;  /* 0x00007300ff0777ac */ /* 0x000e620008000800 */
[----:B------:R-:W-:Y:S02]  /*b06e0*/  LOP3.LUT R7, R7, 0xfffffffb, RZ, 0xc0, !PT ;  /* 0xfffffffb07077812 */ /* 0x000fe400078ec0ff */
[----:B------:R-:W-:Y:S02]  /*b06f0*/  LOP3.LUT P1, RZ, R51, 0x200000, RZ, 0xc0, !PT ;  /* 0x0020000033ff7812 */ /* 0x000fe4000782c0ff */
[----:B---3--:R-:W-:Y:S02]  /*b0700*/  LOP3.LUT R48, R48, 0xdfffffff, RZ, 0xc0, !PT ;  /* 0xdfffffff30307812 */ /* 0x008fe400078ec0ff */
[----:B------:R-:W-:Y:S02]  /*b0710*/  @P6 LOP3.LUT R7, R7, 0x4, RZ, 0xfc, !PT ;  /* 0x0000000407076812 */ /* 0x000fe400078efcff */
[----:B----4-:R-:W-:Y:S01]  /*b0720*/  ISETP.LT.AND P6, PT, R28, UR5, !P1 ;  /* 0x000000051c007c0c */ /* 0x010fe2000cfc1270 */
[----:B------:R-:W3:Y:S02]  /*b0730*/  LDCU UR5, c[0x0][0x398] ;  /* 0x00007300ff0577ac */ /* 0x000ee40008000800 */
[----:B------:R-:W-:-:S02]  /*b0740*/  @P4 LOP3.LUT R48, R48, 0x20000000, RZ, 0xfc, !PT ;  /* 0x2000000030304812 */ /* 0x000fc400078efcff */
[----:B0-----:R-:W-:Y:S01]  /*b0750*/  ISETP.LT.AND P4, PT, R34, UR4, !P1 ;  /* 0x0000000422007c0c */ /* 0x001fe2000cf81270 */
[----:B------:R-:W0:Y:S01]  /*b0760*/  LDCU UR4, c[0x0][0x398] ;  /* 0x00007300ff0477ac */ /* 0x000e220008000800 */
[----:B------:R-:W-:Y:S02]  /*b0770*/  LOP3.LUT R7, R7, 0xfffffffd, RZ, 0xc0, !PT ;  /* 0xfffffffd07077812 */ /* 0x000fe400078ec0ff */
[----:B------:R-:W-:Y:S02]  /*b0780*/  LOP3.LUT R48, R48, 0x7fffffff, RZ, 0xc0, !PT ;  /* 0x7fffffff30307812 */ /* 0x000fe400078ec0ff */
[----:B------:R-:W-:Y:S02]  /*b0790*/  @P5 LOP3.LUT R7, R7, 0x2, RZ, 0xfc, !PT ;  /* 0x0000000207075812 */ /* 0x000fe400078efcff */
[----:B-1----:R-:W-:Y:S01]  /*b07a0*/  ISETP.LT.AND P5, PT, R27, UR6, !P1 ;  /* 0x000000061b007c0c */ /* 0x002fe2000cfa1270 */
[----:B------:R-:W1:Y:S01]  /*b07b0*/  LDCU UR6, c[0x0][0x398] ;  /* 0x00007300ff0677ac */ /* 0x000e620008000800 */
[----:B------:R-:W-:-:S02]  /*b07c0*/  LOP3.LUT R7, R7, 0xfffffffe, RZ, 0xc0, !PT ;  /* 0xfffffffe07077812 */ /* 0x000fc400078ec0ff */
[----:B------:R-:W-:Y:S02]  /*b07d0*/  @P6 LOP3.LUT R48, R48, 0x80000000, RZ, 0xfc, !PT ;  /* 0x8000000030306812 */ /* 0x000fe400078efcff */
[----:B------:R-:W-:Y:S02]  /*b07e0*/  @P4 LOP3.LUT R7, R7, 0x1, RZ, 0xfc, !PT ;  /* 0x0000000107074812 */ /* 0x000fe400078efcff */
[----:B------:R-:W-:Y:S01]  /*b07f0*/  ISETP.LT.AND P4, PT, R33, UR7, !P1 ;  /* 0x0000000721007c0c */ /* 0x000fe2000cf81270 */
[----:B------:R-:W4:Y:S01]  /*b0800*/  LDCU UR7, c[0x0][0x398] ;  /* 0x00007300ff0777ac */ /* 0x000f220008000800 */
[----:B------:R-:W-:-:S04]  /*b0810*/  LOP3.LUT R48, R48, 0xbfffffff, RZ, 0xc0, !PT ;  /* 0xbfffffff30307812 */ /* 0x000fc800078ec0ff */
[----:B------:R-:W-:Y:S02]  /*b0820*/  @P5 LOP3.LUT R48, R48, 0x40000000, RZ, 0xfc, !PT ;  /* 0x4000000030305812 */ /* 0x000fe400078efcff */
[----:B------:R-:W-:Y:S02]  /*b0830*/  LOP3.LUT P0, RZ, R51, 0x8000, RZ, 0xc0, !PT ;  /* 0x0000800033ff7812 */ /* 0x000fe4000780c0ff */
[----:B------:R-:W-:-:S04]  /*b0840*/  LOP3.LUT R48, R48, 0xfbffffff, RZ, 0xc0, !PT ;  /* 0xfbffffff30307812 */ /* 0x000fc800078ec0ff */
[----:B------:R-:W-:Y:S02]  /*b0850*/  @P4 LOP3.LUT R48, R48, 0x4000000, RZ, 0xfc, !PT ;  /* 0x0400000030304812 */ /* 0x000fe400078efcff */
[----:B0-----:R-:W-:Y:S01]  /*b0860*/  ISETP.LT.AND P4, PT, R33, UR4, !P0 ;  /* 0x0000000421007c0c */ /* 0x001fe2000c781270 */
[----:B------:R-:W0:Y:S01]  /*b0870*/  LDCU UR4, c[0x0][0x398] ;  /* 0x00007300ff0477ac */ /* 0x000e220008000800 */
[----:B---3--:R-:W-:Y:S02]  /*b0880*/  ISETP.LT.AND P6, PT, R27, UR5, !P0 ;  /* 0x000000051b007c0c */ /* 0x008fe4000c7c1270 */
[----:B------:R-:W-:Y:S01]  /*b0890*/  LOP3.LUT R48, R48, 0xefffffff, RZ, 0xc0, !PT ;  /* 0xefffffff30307812 */ /* 0x000fe200078ec0ff */
[----:B------:R-:W3:Y:S01]  /*b08a0*/  LDCU UR5, c[0x0][0x398] ;  /* 0x00007300ff0577ac */ /* 0x000ee20008000800 */
[----:B-1----:R-:W-:Y:S02]  /*b08b0*/  ISETP.LT.AND P5, PT, R28, UR6, !P0 ;  /* 0x000000061c007c0c */ /* 0x002fe4000c7a1270 */
[----:B------:R-:W-:Y:S01]  /*b08c0*/  LOP3.LUT P3, RZ, R51, 0x10000, RZ, 0xc0, !PT ;  /* 0x0001000033ff7812 */ /* 0x000fe2000786c0ff */
[----:B------:R-:W1:Y:S04]  /*b08d0*/  LDCU UR6, c[0x0][0x398] ;  /* 0x00007300ff0677ac */ /* 0x000e680008000800 */
[----:B------:R-:W-:-:S04]  /*b08e0*/  @P4 LOP3.LUT R48, R48, 0x10000000, RZ, 0xfc, !PT ;  /* 0x1000000030304812 */ /* 0x000fc800078efcff */
[----:B------:R-:W-:-:S04]  /*b08f0*/  LOP3.LUT R48, R48, 0xf7ffffff, RZ, 0xc0, !PT ;  /* 0xf7ffffff30307812 */ /* 0x000fc800078ec0ff */
[----:B------:R-:W-:Y:S02]  /*b0900*/  @P6 LOP3.LUT R48, R48, 0x8000000, RZ, 0xfc, !PT ;  /* 0x0800000030306812 */ /* 0x000fe400078efcff */
[----:B----4-:R-:W-:Y:S01]  /*b0910*/  ISETP.LT.AND P4, PT, R34, UR7, !P0 ;  /* 0x0000000722007c0c */ /* 0x010fe2000c781270 */
[----:B------:R-:W4:Y:S01]  /*b0920*/  LDCU UR7, c[0x0][0x398] ;  /* 0x00007300ff0777ac */ /* 0x000f220008000800 */
[----:B------:R-:W-:-:S04]  /*b0930*/  LOP3.LUT R48, R48, 0xfdffffff, RZ, 0xc0, !PT ;  /* 0xfdffffff30307812 */ /* 0x000fc800078ec0ff */
[----:B------:R-:W-:-:S04]  /*b0940*/  @P5 LOP3.LUT R48, R48, 0x2000000, RZ, 0xfc, !PT ;  /* 0x0200000030305812 */ /* 0x000fc800078efcff */
        /* <DEDUP_REMOVED lines=135> */
[----:B------:R-:W-:Y:S02]  /*b11c0*/  @P5 LOP3.LUT R49, R49, 0x2000000, RZ, 0xfc, !PT ;  /* 0x0200000031315812 */ /* 0x000fe400078efcff */
[----:B0-----:R-:W-:Y:S01]  /*b11d0*/  ISETP.LT.AND P6, PT, R34, UR4, !P3 ;  /* 0x0000000422007c0c */ /* 0x001fe2000dfc1270 */
[----:B------:R-:W0:Y:S01]  /*b11e0*/  LDCU UR4, c[0x0][0x398] ;  /* 0x00007300ff0477ac */ /* 0x000e220008000800 */
[----:B------:R-:W-:-:S04]  /*b11f0*/  LOP3.LUT R49, R49, 0xfeffffff, RZ, 0xc0, !PT ;  /* 0xfeffffff31317812 */ /* 0x000fc800078ec0ff */
[----:B------:R-:W-:Y:S02]  /*b1200*/  @P4 LOP3.LUT R49, R49, 0x1000000, RZ, 0xfc, !PT ;  /* 0x0100000031314812 */ /* 0x000fe400078efcff */
[----:B---3--:R-:W-:Y:S01]  /*b1210*/  ISETP.LT.AND P4, PT, R28, UR5, !P3 ;  /* 0x000000051c007c0c */ /* 0x008fe2000df81270 */
[----:B------:R-:W3:Y:S01]  /*b1220*/  LDCU UR5, c[0x0][0x398] ;  /* 0x00007300ff0577ac */ /* 0x000ee20008000800 */
[----:B------:R-:W-:-:S04]  /*b1230*/  LOP3.LUT R49, R49, 0xff7fffff, RZ, 0xc0, !PT ;  /* 0xff7fffff31317812 */ /* 0x000fc800078ec0ff */
[----:B------:R-:W-:Y:S02]  /*b1240*/  @P6 LOP3.LUT R49, R49, 0x800000, RZ, 0xfc, !PT ;  /* 0x0080000031316812 */ /* 0x000fe400078efcff */
[----:B-1----:R-:W-:Y:S01]  /*b1250*/  ISETP.LT.AND P5, PT, R27, UR6, !P3 ;  /* 0x000000061b007c0c */ /* 0x002fe2000dfa1270 */
[----:B------:R-:W1:Y:S01]  /*b1260*/  LDCU UR6, c[0x0][0x398] ;  /* 0x00007300ff0677ac */ /* 0x000e620008000800 */
[----:B------:R-:W-:-:S04]  /*b1270*/  LOP3.LUT R49, R49, 0xffbfffff, RZ, 0xc0, !PT ;  /* 0xffbfffff31317812 */ /* 0x000fc800078ec0ff */
[----:B------:R-:W-:Y:S02]  /*b1280*/  @P4 LOP3.LUT R49, R49, 0x400000, RZ, 0xfc, !PT ;  /* 0x0040000031314812 */ /* 0x000fe400078efcff */
[----:B----4-:R-:W-:Y:S01]  /*b1290*/  ISETP.LT.AND P3, PT, R33, UR7, !P3 ;  /* 0x0000000721007c0c */ /* 0x010fe2000df61270 */
[----:B------:R-:W4:Y:S01]  /*b12a0*/  LDCU UR7, c[0x0][0x398] ;  /* 0x00007300ff0777ac */ /* 0x000f220008000800 */
[----:B------:R-:W-:Y:S02]  /*b12b0*/  LOP3.LUT R49, R49, 0xffdfffff, RZ, 0xc0, !PT ;  /* 0xffdfffff31317812 */ /* 0x000fe400078ec0ff */
[----:B------:R-:W-:Y:S02]  /*b12c0*/  LOP3.LUT P2, RZ, R51, 0x100, RZ, 0xc0, !PT ;  /* 0x0000010033ff7812 */ /* 0x000fe4000784c0ff */
        /* <DEDUP_REMOVED lines=42> */
[----:B-1----:R-:W-:-:S07]  /*b1570*/  ISETP.LT.AND P5, PT, R27, UR6, !P0 ;  /* 0x000000061b007c0c */ /* 0x002fce000c7a1270 */
[----:B------:R-:W-:Y:S01]  /*b1580*/  @P1 LOP3.LUT R49, R49, 0x800, RZ, 0xfc, !PT ;  /* 0x0000080031311812 */ /* 0x000fe200078efcff */
[----:B------:R-:W1:Y:S03]  /*b1590*/  LDCU UR6, c[0x0][0x398] ;  /* 0x00007300ff0677ac */ /* 0x000e660008000800 */
        /* <DEDUP_REMOVED lines=34> */
[----:B------:R-:W-:Y:S02]  /*b17c0*/  LOP3.LUT P6, RZ, R55, 0x2000000, RZ, 0xc0, !PT ;  /* 0x0200000037ff7812 */ /* 0x000fe400078cc0ff */
[----:B------:R-:W-:Y:S02]  /*b17d0*/  LOP3.LUT R49, R49, 0xfffffffb, RZ, 0xc0, !PT ;  /* 0xfffffffb31317812 */ /* 0x000fe400078ec0ff */
[----:B------:R-:W-:Y:S02]  /*b17e0*/  LOP3.LUT P2, RZ, R51, 0x8, RZ, 0xc0, !PT ;  /* 0x0000000833ff7812 */ /* 0x000fe4000784c0ff */
[----:B------:R-:W-:-:S02]  /*b17f0*/  @P5 LOP3.LUT R49, R49, 0x4, RZ, 0xfc, !PT ;  /* 0x0000000431315812 */ /* 0x000fc400078efcff */
[----:B0-----:R-:W-:Y:S01]  /*b1800*/  ISETP.LT.AND P5, PT, R34, UR4, !P2 ;  /* 0x0000000422007c0c */ /* 0x001fe2000d7a1270 */
[----:B------:R-:W0:Y:S01]  /*b1810*/  LDCU UR4, c[0x0][0x398] ;  /* 0x00007300ff0477ac */ /* 0x000e220008000800 */
[----:B----4-:R-:W-:Y:S02]  /*b1820*/  ISETP.LT.AND P3, PT, R33, UR7, !P3 ;  /* 0x0000000721007c0c */ /* 0x010fe4000df61270 */
[----:B------:R-:W-:Y:S01]  /*b1830*/  LOP3.LUT R49, R49, 0xfffffffd, RZ, 0xc0, !PT ;  /* 0xfffffffd31317812 */ /* 0x000fe200078ec0ff */
[----:B------:R-:W4:Y:S01]  /*b1840*/  LDCU UR7, c[0x0][0x398] ;  /* 0x00007300ff0777ac */ /* 0x000f220008000800 */
[----:B------:R-:W-:Y:S02]  /*b1850*/  LOP3.LUT R20, R20, 0xffefffff, RZ, 0xc0, !PT ;  /* 0xffefffff14147812 */ /* 0x000fe400078ec0ff */
[----:B------:R-:W-:Y:S02]  /*b1860*/  @P4 LOP3.LUT R49, R49, 0x2, RZ, 0xfc, !PT ;  /* 0x0000000231314812 */ /* 0x000fe400078efcff */
[----:B------:R-:W-:-:S02]  /*b1870*/  @P6 LOP3.LUT R20, R20, 0x100000, RZ, 0xfc, !PT ;  /* 0x0010000014146812 */ /* 0x000fc400078efcff */
[----:B---3--:R-:W-:Y:S01]  /*b1880*/  ISETP.LT.AND P4, PT, R28, UR5, !P2 ;  /* 0x000000051c007c0c */ /* 0x008fe2000d781270 */
[----:B------:R-:W3:Y:S01]  /*b1890*/  LDCU UR5, c[0x0][0x398] ;  /* 0x00007300ff0577ac */ /* 0x000ee20008000800 */
[----:B------:R-:W-:Y:S02]  /*b18a0*/  LOP3.LUT P6, RZ, R55, 0x4000000, RZ, 0xc0, !PT ;  /* 0x0400000037ff7812 */ /* 0x000fe400078cc0ff */
[----:B------:R-:W-:Y:S02]  /*b18b0*/  LOP3.LUT R50, R50, 0x7fffffff, RZ, 0xc0, !PT ;  /* 0x7fffffff32327812 */ /* 0x000fe400078ec0ff */
[----:B------:R-:W-:Y:S02]  /*b18c0*/  LOP3.LUT R49, R49, 0xfffffffe, RZ, 0xc0, !PT ;  /* 0xfffffffe31317812 */ /* 0x000fe400078ec0ff */
[----:B------:R-:W-:Y:S02]  /*b18d0*/  @P5 LOP3.LUT R50, R50, 0x80000000, RZ, 0xfc, !PT ;  /* 0x8000000032325812 */ /* 0x000fe400078efcff */
[----:B------:R-:W-:-:S02]  /*b18e0*/  @P3 LOP3.LUT R49, R49, 0x1, RZ, 0xfc, !PT ;  /* 0x0000000131313812 */ /* 0x000fc400078efcff */
[----:B-1----:R-:W-:Y:S01]  /*b18f0*/  ISETP.LT.AND P3, PT, R27, UR6, !P2 ;  /* 0x000000061b007c0c */ /* 0x002fe2000d761270 */
[----:B------:R-:W1:Y:S01]  /*b1900*/  LDCU UR6, c[0x0][0x398] ;  /* 0x00007300ff0677ac */ /* 0x000e620008000800 */
[----:B------:R-:W-:Y:S02]  /*b1910*/  LOP3.LUT R50, R50, 0xbfffffff, RZ, 0xc0, !PT ;  /* 0xbfffffff32327812 */ /* 0x000fe400078ec0ff */
[----:B------:R-:W-:Y:S02]  /*b1920*/  LOP3.LUT R20, R20, 0xffdfffff, RZ, 0xc0, !PT ;  /* 0xffdfffff14147812 */ /* 0x000fe400078ec0ff */
[----:B------:R-:W-:Y:S02]  /*b1930*/  @P4 LOP3.LUT R50, R50, 0x40000000, RZ, 0xfc, !PT ;  /* 0x4000000032324812 */ /* 0x000fe400078efcff */
[----:B------:R-:W-:Y:S02]  /*b1940*/  @P6 LOP3.LUT R20, R20, 0x200000, RZ, 0xfc, !PT ;  /* 0x0020000014146812 */ /* 0x000fe400078efcff */
[----:B------:R-:W-:-:S02]  /*b1950*/  LOP3.LUT P6, RZ, R55, 0x8000000, RZ, 0xc0, !PT ;  /* 0x0800000037ff7812 */ /* 0x000fc400078cc0ff */
[----:B----4-:R-:W-:Y:S01]  /*b1960*/  ISETP.LT.AND P2, PT, R33, UR7, !P2 ;  /* 0x0000000721007c0c */ /* 0x010fe2000d741270 */
[----:B------:R-:W4:Y:S01]  /*b1970*/  LDCU UR7, c[0x0][0x398] ;  /* 0x00007300ff0777ac */ /* 0x000f220008000800 */
[----:B------:R-:W-:Y:S02]  /*b1980*/  LOP3.LUT R50, R50, 0xdfffffff, RZ, 0xc0, !PT ;  /* 0xdfffffff32327812 */ /* 0x000fe400078ec0ff */
[----:B------:R-:W-:Y:S02]  /*b1990*/  LOP3.LUT P1, RZ, R51, 0x4, RZ, 0xc0, !PT ;  /* 0x0000000433ff7812 */ /* 0x000fe4000782c0ff */
[----:B------:R-:W-:Y:S02]  /*b19a0*/  @P3 LOP3.LUT R50, R50, 0x20000000, RZ, 0xfc, !PT ;  /* 0x2000000032323812 */ /* 0x000fe400078efcff */
[----:B------:R-:W-:Y:S02]  /*b19b0*/  LOP3.LUT R20, R20, 0xffbfffff, RZ, 0xc0, !PT ;  /* 0xffbfffff14147812 */ /* 0x000fe400078ec0ff */
[----:B0-----:R-:W-:Y:S01]  /*b19c0*/  ISETP.LT.AND P4, PT, R34, UR4, !P1 ;  /* 0x0000000422007c0c */ /* 0x001fe2000cf81270 */
[----:B------:R-:W0:Y:S01]  /*b19d0*/  LDCU UR4, c[0x0][0x398] ;  /* 0x00007300ff0477ac */ /* 0x000e220008000800 */
[----:B------:R-:W-:-:S02]  /*b19e0*/  LOP3.LUT R50, R50, 0xefffffff, RZ, 0xc0, !PT ;  /* 0xefffffff32327812 */ /* 0x000fc400078ec0ff */
[----:B------:R-:W-:Y:S02]  /*b19f0*/  @P6 LOP3.LUT R20, R20, 0x400000, RZ, 0xfc, !PT ;  /* 0x0040000014146812 */ /* 0x000fe400078efcff */
[----:B------:R-:W-:Y:S02]  /*b1a00*/  LOP3.LUT P6, RZ, R55, 0x10000000, RZ, 0xc0, !PT ;  /* 0x1000000037ff7812 */ /* 0x000fe400078cc0ff */
[----:B------:R-:W-:Y:S02]  /*b1a10*/  @P2 LOP3.LUT R50, R50, 0x10000000, RZ, 0xfc, !PT ;  /* 0x1000000032322812 */ /* 0x000fe400078efcff */
[----:B---3--:R-:W-:Y:S01]  /*b1a20*/  ISETP.LT.AND P3, PT, R28, UR5, !P1 ;  /* 0x000000051c007c0c */ /* 0x008fe2000cf61270 */
[----:B------:R-:W3:Y:S01]  /*b1a30*/  LDCU UR5, c[0x0][0x398] ;  /* 0x00007300ff0577ac */ /* 0x000ee20008000800 */
[----:B------:R-:W-:Y:S02]  /*b1a40*/  LOP3.LUT R50, R50, 0xf7ffffff, RZ, 0xc0, !PT ;  /* 0xf7ffffff32327812 */ /* 0x000fe400078ec0ff */
[----:B------:R-:W-:-:S02]  /*b1a50*/  LOP3.LUT R20, R20, 0xff7fffff, RZ, 0xc0, !PT ;  /* 0xff7fffff14147812 */ /* 0x000fc400078ec0ff */
[----:B------:R-:W-:Y:S02]  /*b1a60*/  @P4 LOP3.LUT R50, R50, 0x8000000, RZ, 0xfc, !PT ;  /* 0x0800000032324812 */ /* 0x000fe400078efcff */
[----:B-1----:R-:W-:Y:S01]  /*b1a70*/  ISETP.LT.AND P2, PT, R27, UR6, !P1 ;  /* 0x000000061b007c0c */ /* 0x002fe2000cf41270 */
[----:B------:R-:W1:Y:S01]  /*b1a80*/  LDCU UR6, c[0x0][0x398] ;  /* 0x00007300ff0677ac */ /* 0x000e620008000800 */
[----:B------:R-:W-:Y:S02]  /*b1a90*/  LOP3.LUT R50, R50, 0xfbffffff, RZ, 0xc0, !PT ;  /* 0xfbffffff32327812 */ /* 0x000fe400078ec0ff */
[----:B------:R-:W-:Y:S02]  /*b1aa0*/  @P6 LOP3.LUT R20, R20, 0x800000, RZ, 0xfc, !PT ;  /* 0x0080000014146812 */ /* 0x000fe400078efcff */
[----:B------:R-:W-:Y:S02]  /*b1ab0*/  LOP3.LUT P6, RZ, R55, 0x20000000, RZ, 0xc0, !PT ;  /* 0x2000000037ff7812 */ /* 0x000fe400078cc0ff */
[----:B------:R-:W-:-:S02]  /*b1ac0*/  @P3 LOP3.LUT R50, R50, 0x4000000, RZ, 0xfc, !PT ;  /* 0x0400000032323812 */ /* 0x000fc400078efcff */
[----:B----4-:R-:W-:Y:S01]  /*b1ad0*/  ISETP.LT.AND P1, PT, R33, UR7, !P1 ;  /* 0x0000000721007c0c */ /* 0x010fe2000cf21270 */
[----:B------:R-:W4:Y:S01]  /*b1ae0*/  LDCU UR7, c[0x0][0x398] ;  /* 0x00007300ff0777ac */ /* 0x000f220008000800 */
[----:B------:R-:W-:Y:S02]  /*b1af0*/  LOP3.LUT R50, R50, 0xfdffffff, RZ, 0xc0, !PT ;  /* 0xfdffffff32327812 */ /* 0x000fe400078ec0ff */
[----:B------:R-:W-:Y:S02]  /*b1b00*/  LOP3.LUT R20, R20, 0xfeffffff, RZ, 0xc0, !PT ;  /* 0xfeffffff14147812 */ /* 0x000fe400078ec0ff */
[----:B------:R-:W-:Y:S02]  /*b1b10*/  LOP3.LUT P0, RZ, R51, 0x2, RZ, 0xc0, !PT ;  /* 0x0000000233ff7812 */ /* 0x000fe4000780c0ff */
[----:B------:R-:W-:Y:S02]  /*b1b20*/  @P2 LOP3.LUT R50, R50, 0x2000000, RZ, 0xfc, !PT ;  /* 0x0200000032322812 */ /* 0x000fe400078efcff */
[----:B------:R-:W-:-:S02]  /*b1b30*/  @P6 LOP3.LUT R20, R20, 0x1000000, RZ, 0xfc, !PT ;  /* 0x0100000014146812 */ /* 0x000fc400078efcff */
[----:B0-----:R-:W-:Y:S01]  /*b1b40*/  ISETP.LT.AND P3, PT, R34, UR4, !P0 ;  /* 0x0000000422007c0c */ /* 0x001fe2000c761270 */
[----:B------:R-:W0:Y:S01]  /*b1b50*/  LDCU UR4, c[0x0][0x398] ;  /* 0x00007300ff0477ac */ /* 0x000e220008000800 */
[----:B------:R-:W-:Y:S02]  /*b1b60*/  LOP3.LUT P6, RZ, R55, 0x40000000, RZ, 0xc0, !PT ;  /* 0x4000000037ff7812 */ /* 0x000fe400078cc0ff */
[----:B------:R-:W-:-:S04]  /*b1b70*/  LOP3.LUT R50, R50, 0xfeffffff, RZ, 0xc0, !PT ;  /* 0xfeffffff32327812 */ /* 0x000fc800078ec0ff */
[----:B------:R-:W-:Y:S02]  /*b1b80*/  @P1 LOP3.LUT R50, R50, 0x1000000, RZ, 0xfc, !PT ;  /* 0x0100000032321812 */ /* 0x000fe400078efcff */
[----:B---3--:R-:W-:Y:S01]  /*b1b90*/  ISETP.LT.AND P2, PT, R28, UR5, !P0 ;  /* 0x000000051c007c0c */ /* 0x008fe2000c741270 */
[----:B------:R-:W3:Y:S01]  /*b1ba0*/  LDCU UR5, c[0x0][0x398] ;  /* 0x00007300ff0577ac */ /* 0x000ee20008000800 */
[----:B------:R-:W-:Y:S02]  /*b1bb0*/  LOP3.LUT R50, R50, 0xff7fffff, RZ, 0xc0, !PT ;  /* 0xff7fffff32327812 */ /* 0x000fe400078ec0ff */
[----:B------:R-:W-:Y:S02]  /*b1bc0*/  LOP3.LUT R20, R20, 0xfdffffff, RZ, 0xc0, !PT ;  /* 0xfdffffff14147812 */ /* 0x000fe400078ec0ff */
[----:B------:R-:W-:Y:S02]  /*b1bd0*/  @P3 LOP3.LUT R50, R50, 0x800000, RZ, 0xfc, !PT ;  /* 0x0080000032323812 */ /* 0x000fe400078efcff */
[----:B------:R-:W-:-:S02]  /*b1be0*/  @P6 LOP3.LUT R20, R20, 0x2000000, RZ, 0xfc, !PT ;  /* 0x0200000014146812 */ /* 0x000fc400078efcff */
[----:B------:R-:W-:Y:S02]  /*b1bf0*/  LOP3.LUT P6, RZ, R55, 0x80000000, RZ, 0xc0, !PT ;  /* 0x8000000037ff7812 */ /* 0x000fe400078cc0ff */
[----:B-1----:R-:W-:Y:S01]  /*b1c00*/  ISETP.LT.AND P1, PT, R27, UR6, !P0 ;  /* 0x000000061b007c0c */ /* 0x002fe2000c721270 */
[----:B------:R-:W1:Y:S01]  /*b1c10*/  LDCU UR6, c[0x0][0x398] ;  /* 0x00007300ff0677ac */ /* 0x000e620008000800 */
[----:B------:R-:W-:Y:S02]  /*b1c20*/  LOP3.LUT R50, R50, 0xffbfffff, RZ, 0xc0, !PT ;  /* 0xffbfffff32327812 */ /* 0x000fe400078ec0ff */
[----:B------:R-:W-:Y:S02]  /*b1c30*/  LOP3.LUT R20, R20, 0xfbffffff, RZ, 0xc0, !PT ;  /* 0xfbffffff14147812 */ /* 0x000fe400078ec0ff */
[----:B------:R-:W-:Y:S02]  /*b1c40*/  @P2 LOP3.LUT R50, R50, 0x400000, RZ, 0xfc, !PT ;  /* 0x0040000032322812 */ /* 0x000fe400078efcff */
[----:B----4-:R-:W-:Y:S01]  /*b1c50*/  ISETP.LT.AND P0, PT, R33, UR7, !P0 ;  /* 0x0000000721007c0c */ /* 0x010fe2000c701270 */
[----:B------:R-:W4:Y:S01]  /*b1c60*/  LDCU UR7, c[0x0][0x398] ;  /* 0x00007300ff0777ac */ /* 0x000f220008000800 */
[----:B------:R-:W-:-:S02]  /*b1c70*/  LOP3.LUT R50, R50, 0xffdfffff, RZ, 0xc0, !PT ;  /* 0xffdfffff32327812 */ /* 0x000fc400078ec0ff */
[----:B------:R-:W-:Y:S02]  /*b1c80*/  @P6 LOP3.LUT R20, R20, 0x4000000, RZ, 0xfc, !PT ;  /* 0x0400000014146812 */ /* 0x000fe400078efcff */
[----:B------:R-:W-:Y:S02]  /*b1c90*/  LOP3.LUT P6, RZ, R51, 0x1, RZ, 0xc0, !PT ;  /* 0x0000000133ff7812 */ /* 0x000fe400078cc0ff */
[----:B------:R-:W-:Y:S02]  /*b1ca0*/  @P1 LOP3.LUT R50, R50, 0x200000, RZ, 0xfc, !PT ;  /* 0x0020000032321812 */ /* 0x000fe400078efcff */
[----:B------:R-:W-:Y:S01]  /*b1cb0*/  ISETP.LT.AND P6, PT, R34, UR58, !P6 ;  /* 0x0000003a22007c0c */ /* 0x000fe2000f7c1270 */
[----:B------:R-:W0:Y:S01]  /*b1cc0*/  LDCU UR58, c[0x0][0x398] ;  /* 0x00007300ff3a77ac */ /* 0x000e220008000800 */
[----:B------:R-:W-:-:S04]  /*b1cd0*/  LOP3.LUT R50, R50, 0xffefffff, RZ, 0xc0, !PT ;  /* 0xffefffff32327812 */ /* 0x000fc800078ec0ff */
[----:B------:R-:W-:-:S04]  /*b1ce0*/  @P0 LOP3.LUT R50, R50, 0x100000, RZ, 0xfc, !PT ;  /* 0x0010000032320812 */ /* 0x000fc800078efcff */
[----:B------:R-:W-:-:S04]  /*b1cf0*/  LOP3.LUT R50, R50, 0xfff7ffff, RZ, 0xc0, !PT ;  /* 0xfff7ffff32327812 */ /* 0x000fc800078ec0ff */
[----:B------:R-:W-:Y:S02]  /*b1d00*/  @P6 LOP3.LUT R50, R50, 0x80000, RZ, 0xfc, !PT ;  /* 0x0008000032326812 */ /* 0x000fe400078efcff */
[----:B------:R-:W-:-:S04]  /*b1d10*/  LOP3.LUT P6, RZ, R20, 0x4000000, RZ, 0xc0, !PT ;  /* 0x0400000014ff7812 */ /* 0x000fc800078cc0ff */
[----:B------:R-:W-:Y:S01]  /*b1d20*/  ISETP.LT.AND P6, PT, R34, UR57, !P6 ;  /* 0x0000003922007c0c */ /* 0x000fe2000f7c1270 */
[----:B------:R-:W0:Y:S01]  /*b1d30*/  LDCU UR57, c[0x0][0x398] ;  /* 0x00007300ff3977ac */ /* 0x000e220008000800 */
[----:B------:R-:W-:-:S11]  /*b1d40*/  LOP3.LUT R50, R50, 0xfffeffff, RZ, 0xc0, !PT ;  /* 0xfffeffff32327812 */ /* 0x000fd600078ec0ff */
[----:B------:R-:W-:Y:S02]  /*b1d50*/  @P6 LOP3.LUT R50, R50, 0x10000, RZ, 0xfc, !PT ;  /* 0x0001000032326812 */ /* 0x000fe400078efcff */
[----:B------:R-:W-:-:S04]  /*b1d60*/  LOP3.LUT P6, RZ, R20, 0x2000000, RZ, 0xc0, !PT ;  /* 0x0200000014ff7812 */ /* 0x000fc800078cc0ff */
[----:B------:R-:W-:Y:S02]  /*b1d70*/  ISETP.LT.AND P6, PT, R34, UR56, !P6 ;  /* 0x0000003822007c0c */ /* 0x000fe4000f7c1270 */
[----:B------:R-:W-:Y:S02]  /*b1d80*/  LOP3.LUT R52, R52, 0xbfffffff, RZ, 0xc0, !PT ;  /* 0xbfffffff34347812 */ /* 0x000fe400078ec0ff */
[----:B------:R-:W-:Y:S02]  /*b1d90*/  LOP3.LUT R53, R53, 0xdfffffff, RZ, 0xc0, !PT ;  /* 0xdfffffff35357812 */ /* 0x000fe400078ec0ff */
[----:B------:R-:W-:Y:S02]  /*b1da0*/  LOP3.LUT R54, R54, 0x7fffffff, RZ, 0xc0, !PT ;  /* 0x7fffffff36367812 */ /* 0x000fe400078ec0ff */
[----:B------:R-:W-:Y:S02]  /*b1db0*/  LOP3.LUT R22, R22, 0xfffffffe, RZ, 0xc0, !PT ;  /* 0xfffffffe16167812 */ /* 0x000fe400078ec0ff */
[----:B------:R-:W-:-:S02]  /*b1dc0*/  LOP3.LUT R21, R21, 0x7fffffff, RZ, 0xc0, !PT ;  /* 0x7fffffff15157812 */ /* 0x000fc400078ec0ff */
[----:B------:R-:W-:Y:S02]  /*b1dd0*/  LOP3.LUT R56, R56, 0xbfffffff, RZ, 0xc0, !PT ;  /* 0xbfffffff38387812 */ /* 0x000fe400078ec0ff */
[----:B------:R-:W-:Y:S02]  /*b1de0*/  LOP3.LUT R57, R57, 0xdfffffff, RZ, 0xc0, !PT ;  /* 0xdfffffff39397812 */ /* 0x000fe400078ec0ff */
[----:B------:R-:W-:Y:S02]  /*b1df0*/  LOP3.LUT R23, R23, 0xffbfffff, RZ, 0xc0, !PT ;  /* 0xffbfffff17177812 */ /* 0x000fe400078ec0ff */
[----:B------:R-:W-:Y:S01]  /*b1e00*/  LOP3.LUT R3, R3, 0xfeffffff, RZ, 0xc0, !PT ;  /* 0xfeffffff03037812 */ /* 0x000fe200078ec0ff */
[----:B------:R0:W-:Y:S01]  /*b1e10*/  STL.64 [R1+0x160], R10 ;  /* 0x0001600a01007387 */ /* 0x0001e20000100a00 */
[----:B------:R-:W-:Y:S01]  /*b1e20*/  LOP3.LUT R50, R50, 0xffffdfff, RZ, 0xc0, !PT ;  /* 0xffffdfff32327812 */ /* 0x000fe200078ec0ff */
[----:B------:R-:W0:Y:S03]  /*b1e30*/  LDCU UR56, c[0x0][0x398] ;  /* 0x00007300ff3877ac */ /* 0x000e260008000800 */
[----:B------:R-:W-:-:S02]  /*b1e40*/  @P6 LOP3.LUT R50, R50, 0x2000, RZ, 0xfc, !PT ;  /* 0x0000200032326812 */ /* 0x000fc400078efcff */
[----:B------:R-:W-:-:S04]  /*b1e50*/  LOP3.LUT P6, RZ, R20, 0x1000000, RZ, 0xc0, !PT ;  /* 0x0100000014ff7812 */ /* 0x000fc800078cc0ff */
[----:B------:R-:W-:Y:S01]  /*b1e60*/  ISETP.LT.AND P6, PT, R34, UR55, !P6 ;  /* 0x0000003722007c0c */ /* 0x000fe2000f7c1270 */
[----:B------:R-:W0:Y:S01]  /*b1e70*/  LDCU UR55, c[0x0][0x398] ;  /* 0x00007300ff3777ac */ /* 0x000e220008000800 */
[----:B------:R-:W-:-:S11]  /*b1e80*/  LOP3.LUT R50, R50, 0xfffffbff, RZ, 0xc0, !PT ;  /* 0xfffffbff32327812 */ /* 0x000fd600078ec0ff */
[----:B------:R-:W-:Y:S02]  /*b1e90*/  @P6 LOP3.LUT R50, R50, 0x400, RZ, 0xfc, !PT ;  /* 0x0000040032326812 */ /* 0x000fe400078efcff */
        /* <DEDUP_REMOVED lines=20> */
[----:B------:R-:W-:-:S13]  /*b1fe0*/  LOP3.LUT P6, RZ, R55, 0x40, RZ, 0xc0, !PT ;  /* 0x0000004037ff7812 */ /* 0x000fda00078cc0ff */
[----:B------:R-:W-:Y:S02]  /*b1ff0*/  @P6 LOP3.LUT R20, R20, 0x800, RZ, 0xfc, !PT ;  /* 0x0000080014146812 */ /* 0x000fe400078efcff */
[----:B------:R-:W-:Y:S02]  /*b2000*/  LOP3.LUT P6, RZ, R55, 0x80, RZ, 0xc0, !PT ;  /* 0x0000008037ff7812 */ /* 0x000fe400078cc0ff */
[----:B------:R-:W-:-:S11]  /*b2010*/  LOP3.LUT R20, R20, 0xffffefff, RZ, 0xc0, !PT ;  /* 0xffffefff14147812 */ /* 0x000fd600078ec0ff */
[----:B------:R-:W-:Y:S02]  /*b2020*/  @P6 LOP3.LUT R20, R20, 0x1000, RZ, 0xfc, !PT ;  /* 0x0000100014146812 */ /* 0x000fe400078efcff */
[C---:B------:R-:W-:Y:S02]  /*b2030*/  LOP3.LUT P6, RZ, R55.reuse, 0x100, RZ, 0xc0, !PT ;  /* 0x0000010037ff7812 */ /* 0x040fe400078cc0ff */
[----:B------:R-:W-:Y:S02]  /*b2040*/  LOP3.LUT R20, R20, 0xffffdfff, RZ, 0xc0, !PT ;  /* 0xffffdfff14147812 */ /* 0x000fe400078ec0ff */
[----:B------:R-:W-:-:S09]  /*b2050*/  LOP3.LUT P5, RZ, R55, 0x1000000, RZ, 0xc0, !PT ;  /* 0x0100000037ff7812 */ /* 0x000fd200078ac0ff */
[----:B------:R-:W-:Y:S02]  /*b2060*/  @P6 LOP3.LUT R20, R20, 0x2000, RZ, 0xfc, !PT ;  /* 0x0000200014146812 */ /* 0x000fe400078efcff */
[C---:B------:R-:W-:Y:S02]  /*b2070*/  LOP3.LUT P6, RZ, R55.reuse, 0x200, RZ, 0xc0, !PT ;  /* 0x0000020037ff7812 */ /* 0x040fe400078cc0ff */
[----:B------:R-:W-:Y:S02]  /*b2080*/  LOP3.LUT R20, R20, 0xffffbfff, RZ, 0xc0, !PT ;  /* 0xffffbfff14147812 */ /* 0x000fe400078ec0ff */
[----:B------:R-:W-:Y:S01]  /*b2090*/  ISETP.LT.AND P5, PT, R34, UR50, !P5 ;  /* 0x0000003222007c0c */ /* 0x000fe2000efa1270 */
[----:B------:R-:W0:Y:S01]  /*b20a0*/  LDCU UR50, c[0x0][0x398] ;  /* 0x00007300ff3277ac */ /* 0x000e220008000800 */
[----:B------:R-:W-:-:S07]  /*b20b0*/  LOP3.LUT P4, RZ, R55, 0x800000, RZ, 0xc0, !PT ;  /* 0x0080000037ff7812 */ /* 0x000fce000788c0ff */
[----:B------:R-:W-:Y:S02]  /*b20c0*/  @P6 LOP3.LUT R20, R20, 0x4000, RZ, 0xfc, !PT ;  /* 0x0000400014146812 */ /* 0x000fe400078efcff */
[C---:B------:R-:W-:Y:S02]  /*b20d0*/  LOP3.LUT P6, RZ, R55.reuse, 0x400, RZ, 0xc0, !PT ;  /* 0x0000040037ff7812 */ /* 0x040fe400078cc0ff */
[----:B------:R-:W-:Y:S01]  /*b20e0*/  ISETP.LT.AND P4, PT, R34, UR49, !P4 ;  /* 0x0000003122007c0c */ /* 0x000fe2000e781270 */
[----:B------:R-:W0:Y:S01]  /*b20f0*/  LDCU UR49, c[0x0][0x398] ;  /* 0x00007300ff3177ac */ /* 0x000e220008000800 */
[----:B------:R-:W-:Y:S02]  /*b2100*/  LOP3.LUT R52, R52, 0xf7ffffff, RZ, 0xc0, !PT ;  /* 0xf7ffffff34347812 */ /* 0x000fe400078ec0ff */
[----:B------:R-:W-:Y:S02]  /*b2110*/  LOP3.LUT P3, RZ, R55, 0x400000, RZ, 0xc0, !PT ;  /* 0x0040000037ff7812 */ /* 0x000fe4000786c0ff */
[----:B------:R-:W-:-:S02]  /*b2120*/  @P5 LOP3.LUT R52, R52, 0x8000000, RZ, 0xfc, !PT ;  /* 0x0800000034345812 */ /* 0x000fc400078efcff */
[----:B------:R-:W-:Y:S02]  /*b2130*/  LOP3.LUT R20, R20, 0xffff7fff, RZ, 0xc0, !PT ;  /* 0xffff7fff14147812 */ /* 0x000fe400078ec0ff */
[----:B------:R-:W-:Y:S01]  /*b2140*/  ISETP.LT.AND P3, PT, R34, UR48, !P3 ;  /* 0x0000003022007c0c */ /* 0x000fe2000df61270 */
[----:B------:R-:W0:Y:S01]  /*b2150*/  LDCU UR48, c[0x0][0x398] ;  /* 0x00007300ff3077ac */ /* 0x000e220008000800 */
[----:B------:R-:W-:Y:S02]  /*b2160*/  LOP3.LUT R52, R52, 0xfeffffff, RZ, 0xc0, !PT ;  /* 0xfeffffff34347812 */ /* 0x000fe400078ec0ff */
[----:B------:R-:W-:Y:S02]  /*b2170*/  @P6 LOP3.LUT R20, R20, 0x8000, RZ, 0xfc, !PT ;  /* 0x0000800014146812 */ /* 0x000fe400078efcff */
[C---:B------:R-:W-:Y:S02]  /*b2180*/  LOP3.LUT P6, RZ, R55.reuse, 0x800, RZ, 0xc0, !PT ;  /* 0x0000080037ff7812 */ /* 0x040fe400078cc0ff */
[----:B------:R-:W-:-:S02]  /*b2190*/  LOP3.LUT P2, RZ, R55, 0x200000, RZ, 0xc0, !PT ;  /* 0x0020000037ff7812 */ /* 0x000fc4000784c0ff */
[----:B------:R-:W-:Y:S02]  /*b21a0*/  @P4 LOP3.LUT R52, R52, 0x1000000, RZ, 0xfc, !PT ;  /* 0x0100000034344812 */ /* 0x000fe400078efcff */
[----:B------:R-:W-:Y:S01]  /*b21b0*/  ISETP.LT.AND P2, PT, R34, UR47, !P2 ;  /* 0x0000002f22007c0c */ /* 0x000fe2000d741270 */
[----:B------:R-:W0:Y:S01]  /*b21c0*/  LDCU UR47, c[0x0][0x398] ;  /* 0x00007300ff2f77ac */ /* 0x000e220008000800 */
[----:B------:R-:W-:Y:S02]  /*b21d0*/  LOP3.LUT R52, R52, 0xffdfffff, RZ, 0xc0, !PT ;  /* 0xffdfffff34347812 */ /* 0x000fe400078ec0ff */
[----:B------:R-:W-:Y:S02]  /*b21e0*/  LOP3.LUT R20, R20, 0xfffeffff, RZ, 0xc0, !PT ;  /* 0xfffeffff14147812 */ /* 0x000fe400078ec0ff */
[----:B------:R-:W-:Y:S02]  /*b21f0*/  LOP3.LUT P1, RZ, R55, 0x100000, RZ, 0xc0, !PT ;  /* 0x0010000037ff7812 */ /* 0x000fe4000782c0ff */
[----:B------:R-:W-:-:S02]  /*b2200*/  @P3 LOP3.LUT R52, R52, 0x200000, RZ, 0xfc, !PT ;  /* 0x0020000034343812 */ /* 0x000fc400078efcff */
[----:B------:R-:W-:Y:S02]  /*b2210*/  @P6 LOP3.LUT R20, R20, 0x10000, RZ, 0xfc, !PT ;  /* 0x0001000014146812 */ /* 0x000fe400078efcff */
[----:B------:R-:W-:Y:S01]  /*b2220*/  ISETP.LT.AND P1, PT, R34, UR46, !P1 ;  /* 0x0000002e22007c0c */ /* 0x000fe2000cf21270 */
[----:B------:R-:W0:Y:S01]  /*b2230*/  LDCU UR46, c[0x0][0x398] ;  /* 0x00007300ff2e77ac */ /* 0x000e220008000800 */
[C---:B------:R-:W-:Y:S02]  /*b2240*/  LOP3.LUT P6, RZ, R55.reuse, 0x1000, RZ, 0xc0, !PT ;  /* 0x0000100037ff7812 */ /* 0x040fe400078cc0ff */
[----:B------:R-:W-:Y:S02]  /*b2250*/  LOP3.LUT R52, R52, 0xfffbffff, RZ, 0xc0, !PT ;  /* 0xfffbffff34347812 */ /* 0x000fe400078ec0ff */
[----:B------:R-:W-:Y:S02]  /*b2260*/  LOP3.LUT P0, RZ, R55, 0x80000, RZ, 0xc0, !PT ;  /* 0x0008000037ff7812 */ /* 0x000fe4000780c0ff */
[----:B------:R-:W-:-:S02]  /*b2270*/  @P2 LOP3.LUT R52, R52, 0x40000, RZ, 0xfc, !PT ;  /* 0x0004000034342812 */ /* 0x000fc400078efcff */
[----:B------:R-:W-:Y:S01]  /*b2280*/  ISETP.LT.AND P0, PT, R34, UR45, !P0 ;  /* 0x0000002d22007c0c */ /* 0x000fe2000c701270 */
[----:B------:R-:W0:Y:S01]  /*b2290*/  LDCU UR45, c[0x0][0x398] ;  /* 0x00007300ff2d77ac */ /* 0x000e220008000800 */
[----:B------:R-:W-:Y:S02]  /*b22a0*/  LOP3.LUT R52, R52, 0xffff7fff, RZ, 0xc0, !PT ;  /* 0xffff7fff34347812 */ /* 0x000fe400078ec0ff */
[----:B------:R-:W-:Y:S02]  /*b22b0*/  LOP3.LUT R20, R20, 0xfffdffff, RZ, 0xc0, !PT ;  /* 0xfffdffff14147812 */ /* 0x000fe400078ec0ff */
[----:B------:R-:W-:Y:S02]  /*b22c0*/  LOP3.LUT P2, RZ, R55, 0x40000, RZ, 0xc0, !PT ;  /* 0x0004000037ff7812 */ /* 0x000fe4000784c0ff */
[----:B------:R-:W-:Y:S02]  /*b22d0*/  @P1 LOP3.LUT R52, R52, 0x8000, RZ, 0xfc, !PT ;  /* 0x0000800034341812 */ /* 0x000fe400078efcff */
[----:B------:R-:W-:-:S02]  /*b22e0*/  @P6 LOP3.LUT R20, R20, 0x20000, RZ, 0xfc, !PT ;  /* 0x0002000014146812 */ /* 0x000fc400078efcff */
[C---:B------:R-:W-:Y:S02]  /*b22f0*/  LOP3.LUT P6, RZ, R55.reuse, 0x2000, RZ, 0xc0, !PT ;  /* 0x0000200037ff7812 */ /* 0x040fe400078cc0ff */
[----:B------:R-:W-:Y:S01]  /*b2300*/  ISETP.LT.AND P2, PT, R34, UR44, !P2 ;  /* 0x0000002c22007c0c */ /* 0x000fe2000d741270 */
[----:B------:R-:W0:Y:S01]  /*b2310*/  LDCU UR44, c[0x0][0x398] ;  /* 0x00007300ff2c77ac */ /* 0x000e220008000800 */
[----:B------:R-:W-:Y:S02]  /*b2320*/  LOP3.LUT R52, R52, 0xffffefff, RZ, 0xc0, !PT ;  /* 0xffffefff34347812 */ /* 0x000fe400078ec0ff */
[----:B------:R-:W-:Y:S02]  /*b2330*/  LOP3.LUT P1, RZ, R55, 0x20000, RZ, 0xc0, !PT ;  /* 0x0002000037ff7812 */ /* 0x000fe4000782c0ff */
[----:B------:R-:W-:Y:S02]  /*b2340*/  @P0 LOP3.LUT R52, R52, 0x1000, RZ, 0xfc, !PT ;  /* 0x0000100034340812 */ /* 0x000fe400078efcff */
[----:B------:R-:W-:-:S02]  /*b2350*/  LOP3.LUT R20, R20, 0xfffbffff, RZ, 0xc0, !PT ;  /* 0xfffbffff14147812 */ /* 0x000fc400078ec0ff */
[----:B------:R-:W-:Y:S01]  /*b2360*/  ISETP.LT.AND P4, PT, R34, UR43, !P1 ;  /* 0x0000002b22007c0c */ /* 0x000fe2000cf81270 */
[----:B------:R-:W0:Y:S01]  /*b2370*/  LDCU UR43, c[0x0][0x398] ;  /* 0x00007300ff2b77ac */ /* 0x000e220008000800 */
[----:B------:R-:W-:Y:S02]  /*b2380*/  LOP3.LUT R52, R52, 0xfffffdff, RZ, 0xc0, !PT ;  /* 0xfffffdff34347812 */ /* 0x000fe400078ec0ff */
[----:B------:R-:W-:Y:S02]  /*b2390*/  @P6 LOP3.LUT R20, R20, 0x40000, RZ, 0xfc, !PT ;  /* 0x0004000014146812 */ /* 0x000fe400078efcff */
[C---:B------:R-:W-:Y:S02]  /*b23a0*/  LOP3.LUT P6, RZ, R55.reuse, 0x4000, RZ, 0xc0, !PT ;  /* 0x0000400037ff7812 */ /* 0x040fe400078cc0ff */
[----:B------:R-:W-:Y:S02]  /*b23b0*/  @P2 LOP3.LUT R52, R52, 0x200, RZ, 0xfc, !PT ;  /* 0x0000020034342812 */ /* 0x000fe400078efcff */
[----:B------:R-:W-:-:S02]  /*b23c0*/  LOP3.LUT P0, RZ, R55, 0x10000, RZ, 0xc0, !PT ;  /* 0x0001000037ff7812 */ /* 0x000fc4000780c0ff */
[----:B------:R-:W-:Y:S02]  /*b23d0*/  LOP3.LUT R52, R52, 0xffffffbf, RZ, 0xc0, !PT ;  /* 0xffffffbf34347812 */ /* 0x000fe400078ec0ff */
[----:B------:R-:W-:Y:S02]  /*b23e0*/  LOP3.LUT R20, R20, 0xfff7ffff, RZ, 0xc0, !PT ;  /* 0xfff7ffff14147812 */ /* 0x000fe400078ec0ff */
[----:B------:R-:W-:Y:S02]  /*b23f0*/  @P4 LOP3.LUT R52, R52, 0x40, RZ, 0xfc, !PT ;  /* 0x0000004034344812 */ /* 0x000fe400078efcff */
[----:B------:R-:W-:Y:S01]  /*b2400*/  ISETP.LT.AND P4, PT, R34, UR42, !P0 ;  /* 0x0000002a22007c0c */ /* 0x000fe2000c781270 */
[----:B------:R-:W0:Y:S01]  /*b2410*/  LDCU UR42, c[0x0][0x398] ;  /* 0x00007300ff2a77ac */ /* 0x000e220008000800 */
[----:B------:R-:W-:Y:S02]  /*b2420*/  @P6 LOP3.LUT R20, R20, 0x80000, RZ, 0xfc, !PT ;  /* 0x0008000014146812 */ /* 0x000fe400078efcff */
[----:B------:R-:W-:-:S02]  /*b2430*/  LOP3.LUT P6, RZ, R55, 0x8000, RZ, 0xc0, !PT ;  /* 0x0000800037ff7812 */ /* 0x000fc400078cc0ff */
[----:B------:R-:W-:Y:S02]  /*b2440*/  LOP3.LUT R52, R52, 0xfffffff7, RZ, 0xc0, !PT ;  /* 0xfffffff734347812 */ /* 0x000fe400078ec0ff */
[----:B------:R-:W-:Y:S01]  /*b2450*/  ISETP.LT.AND P6, PT, R34, UR39, !P6 ;  /* 0x0000002722007c0c */ /* 0x000fe2000f7c1270 */
[----:B------:R-:W0:Y:S04]  /*b2460*/  LDCU UR39, c[0x0][0x398] ;  /* 0x00007300ff2777ac */ /* 0x000e280008000800 */
[----:B------:R-:W-:-:S04]  /*b2470*/  @P4 LOP3.LUT R52, R52, 0x8, RZ, 0xfc, !PT ;  /* 0x0000000834344812 */ /* 0x000fc800078efcff */
[----:B------:R-:W-:-:S04]  /*b2480*/  LOP3.LUT R52, R52, 0xfffffffe, RZ, 0xc0, !PT ;  /* 0xfffffffe34347812 */ /* 0x000fc800078ec0ff */
[----:B------:R-:W-:Y:S02]  /*b2490*/  @P6 LOP3.LUT R52, R52, 0x1, RZ, 0xfc, !PT ;  /* 0x0000000134346812 */ /* 0x000fe400078efcff */
[----:B------:R-:W-:-:S04]  /*b24a0*/  LOP3.LUT P6, RZ, R20, 0x80000, RZ, 0xc0, !PT ;  /* 0x0008000014ff7812 */ /* 0x000fc800078cc0ff */
[----:B------:R-:W-:Y:S01]  /*b24b0*/  ISETP.LT.AND P6, PT, R34, UR38, !P6 ;  /* 0x0000002622007c0c */ /* 0x000fe2000f7c1270 */
[----:B------:R-:W0:-:S12]  /*b24c0*/  LDCU UR38, c[0x0][0x398] ;  /* 0x00007300ff2677ac */ /* 0x000e180008000800 */
        /* <DEDUP_REMOVED lines=9> */
[----:B------:R-:W-:Y:S02]  /*b2560*/  LOP3.LUT R53, R53, 0xff7fffff, RZ, 0xc0, !PT ;  /* 0xff7fffff35357812 */ /* 0x000fe400078ec0ff */
[----:B------:R-:W-:-:S04]  /*b2570*/  LOP3.LUT P3, RZ, R55, 0x10, RZ, 0xc0, !PT ;  /* 0x0000001037ff7812 */ /* 0x000fc8000786c0ff */
[----:B------:R-:W-:Y:S01]  /*b2580*/  ISETP.LT.AND P3, PT, R34, UR28, !P3 ;  /* 0x0000001c22007c0c */ /* 0x000fe2000df61270 */
[----:B------:R-:W0:Y:S04]  /*b2590*/  LDCU UR28, c[0x0][0x398] ;  /* 0x00007300ff1c77ac */ /* 0x000e280008000800 */
[----:B------:R-:W-:Y:S02]  /*b25a0*/  @P6 LOP3.LUT R53, R53, 0x800000, RZ, 0xfc, !PT ;  /* 0x0080000035356812 */ /* 0x000fe400078efcff */
[----:B------:R-:W-:-:S04]  /*b25b0*/  LOP3.LUT P6, RZ, R20, 0x10000, RZ, 0xc0, !PT ;  /* 0x0001000014ff7812 */ /* 0x000fc800078cc0ff */
[C---:B------:R-:W-:Y:S01]  /*b25c0*/  ISETP.LT.AND P6, PT, R34.reuse, UR35, !P6 ;  /* 0x0000002322007c0c */ /* 0x040fe2000f7c1270 */
[----:B------:R-:W0:Y:S01]  /*b25d0*/  LDCU UR35, c[0x0][0x398] ;  /* 0x00007300ff2377ac */ /* 0x000e220008000800 */
[----:B------:R-:W-:Y:S02]  /*b25e0*/  LOP3.LUT P2, RZ, R55, 0x8, RZ, 0xc0, !PT ;  /* 0x0000000837ff7812 */ /* 0x000fe4000784c0ff */
[----:B------:R-:W-:Y:S02]  /*b25f0*/  LOP3.LUT R53, R53, 0xffefffff, RZ, 0xc0, !PT ;  /* 0xffefffff35357812 */ /* 0x000fe400078ec0ff */
[----:B------:R-:W-:Y:S01]  /*b2600*/  ISETP.LT.AND P2, PT, R34, UR27, !P2 ;  /* 0x0000001b22007c0c */ /* 0x000fe2000d741270 */
[----:B------:R-:W0:Y:S01]  /*b2610*/  LDCU UR27, c[0x0][0x398] ;  /* 0x00007300ff1b77ac */ /* 0x000e220008000800 */
[----:B------:R-:W-:Y:S02]  /*b2620*/  LOP3.LUT P1, RZ, R55, 0x4, RZ, 0xc0, !PT ;  /* 0x0000000437ff7812 */ /* 0x000fe4000782c0ff */
[----:B------:R-:W-:-:S03]  /*b2630*/  @P3 LOP3.LUT R54, R54, 0x80000000, RZ, 0xfc, !PT ;  /* 0x8000000036363812 */ /* 0x000fc600078efcff */
[----:B------:R-:W-:Y:S02]  /*b2640*/  @P6 LOP3.LUT R53, R53, 0x100000, RZ, 0xfc, !PT ;  /* 0x0010000035356812 */ /* 0x000fe400078efcff */
[----:B------:R-:W-:Y:S02]  /*b2650*/  LOP3.LUT P6, RZ, R20, 0x8000, RZ, 0xc0, !PT ;  /* 0x0000800014ff7812 */ /* 0x000fe400078cc0ff */
[----:B------:R-:W-:Y:S01]  /*b2660*/  ISETP.LT.AND P1, PT, R34, UR26, !P1 ;  /* 0x0000001a22007c0c */ /* 0x000fe2000cf21270 */
[----:B------:R-:W0:Y:S01]  /*b2670*/  LDCU UR26, c[0x0][0x398] ;  /* 0x00007300ff1a77ac */ /* 0x000e220008000800 */
[----:B------:R-:W-:Y:S02]  /*b2680*/  LOP3.LUT R54, R54, 0xefffffff, RZ, 0xc0, !PT ;  /* 0xefffffff36367812 */ /* 0x000fe400078ec0ff */
[----:B------:R-:W-:Y:S01]  /*b2690*/  ISETP.LT.AND P6, PT, R34, UR34, !P6 ;  /* 0x0000002222007c0c */ /* 0x000fe2000f7c1270 */
[----:B------:R-:W0:Y:S01]  /*b26a0*/  LDCU UR34, c[0x0][0x398] ;  /* 0x00007300ff2277ac */ /* 0x000e220008000800 */
[----:B------:R-:W-:-:S02]  /*b26b0*/  LOP3.LUT P0, RZ, R55, 0x2, RZ, 0xc0, !PT ;  /* 0x0000000237ff7812 */ /* 0x000fc4000780c0ff */
[----:B------:R-:W-:Y:S02]  /*b26c0*/  @P2 LOP3.LUT R54, R54, 0x10000000, RZ, 0xfc, !PT ;  /* 0x1000000036362812 */ /* 0x000fe400078efcff */
[----:B------:R-:W-:Y:S01]  /*b26d0*/  ISETP.LT.AND P0, PT, R34, UR25, !P0 ;  /* 0x0000001922007c0c */ /* 0x000fe2000c701270 */
[----:B------:R-:W0:Y:S01]  /*b26e0*/  LDCU UR25, c[0x0][0x398] ;  /* 0x00007300ff1977ac */ /* 0x000e220008000800 */
[----:B------:R-:W-:Y:S02]  /*b26f0*/  LOP3.LUT R54, R54, 0xfdffffff, RZ, 0xc0, !PT ;  /* 0xfdffffff36367812 */ /* 0x000fe400078ec0ff */
[----:B------:R-:W-:Y:S02]  /*b2700*/  LOP3.LUT P4, RZ, R55, 0x1, RZ, 0xc0, !PT ;  /* 0x0000000137ff7812 */ /* 0x000fe4000788c0ff */
[----:B------:R-:W-:Y:S02]  /*b2710*/  LOP3.LUT R53, R53, 0xfffdffff, RZ, 0xc0, !PT ;  /* 0xfffdffff35357812 */ /* 0x000fe400078ec0ff */
[----:B------:R-:W-:-:S02]  /*b2720*/  @P1 LOP3.LUT R54, R54, 0x2000000, RZ, 0xfc, !PT ;  /* 0x0200000036361812 */ /* 0x000fc400078efcff */
[----:B------:R-:W-:Y:S02]  /*b2730*/  @P6 LOP3.LUT R53, R53, 0x20000, RZ, 0xfc, !PT ;  /* 0x0002000035356812 */ /* 0x000fe400078efcff */
[----:B------:R-:W-:Y:S01]  /*b2740*/  ISETP.LT.AND P4, PT, R34, UR24, !P4 ;  /* 0x0000001822007c0c */ /* 0x000fe2000e781270 */
[----:B------:R-:W0:Y:S01]  /*b2750*/  LDCU UR24, c[0x0][0x398] ;  /* 0x00007300ff1877ac */ /* 0x000e220008000800 */
[----:B------:R-:W-:Y:S02]  /*b2760*/  LOP3.LUT P6, RZ, R20, 0x4000, RZ, 0xc0, !PT ;  /* 0x0000400014ff7812 */ /* 0x000fe400078cc0ff */
[----:B------:R-:W-:Y:S02]  /*b2770*/  LOP3.LUT R54, R54, 0xffbfffff, RZ, 0xc0, !PT ;  /* 0xffbfffff36367812 */ /* 0x000fe400078ec0ff */
[----:B------:R-:W-:Y:S01]  /*b2780*/  ISETP.LT.AND P6, PT, R34, UR33, !P6 ;  /* 0x0000002122007c0c */ /* 0x000fe2000f7c1270 */
[----:B------:R-:W0:Y:S01]  /*b2790*/  LDCU UR33, c[0x0][0x398] ;  /* 0x00007300ff2177ac */ /* 0x000e220008000800 */
[----:B------:R-:W-:-:S02]  /*b27a0*/  @P0 LOP3.LUT R54, R54, 0x400000, RZ, 0xfc, !PT ;  /* 0x0040000036360812 */ /* 0x000fc400078efcff */
[----:B------:R-:W-:Y:S02]  /*b27b0*/  LOP3.LUT P0, RZ, R20, 0x20, RZ, 0xc0, !PT ;  /* 0x0000002014ff7812 */ /* 0x000fe4000780c0ff */
[----:B------:R-:W-:Y:S02]  /*b27c0*/  LOP3.LUT R54, R54, 0xfff7ffff, RZ, 0xc0, !PT ;  /* 0xfff7ffff36367812 */ /* 0x000fe400078ec0ff */
[----:B------:R-:W-:Y:S02]  /*b27d0*/  LOP3.LUT R53, R53, 0xffffbfff, RZ, 0xc0, !PT ;  /* 0xffffbfff35357812 */ /* 0x000fe400078ec0ff */
[----:B------:R-:W-:Y:S02]  /*b27e0*/  @P4 LOP3.LUT R54, R54, 0x80000, RZ, 0xfc, !PT ;  /* 0x0008000036364812 */ /* 0x000fe400078efcff */
[----:B------:R-:W-:Y:S01]  /*b27f0*/  ISETP.LT.AND P4, PT, R34, UR23, !P0 ;  /* 0x0000001722007c0c */ /* 0x000fe2000c781270 */
[----:B------:R-:W0:Y:S01]  /*b2800*/  LDCU UR23, c[0x0][0x398] ;  /* 0x00007300ff1777ac */ /* 0x000e220008000800 */
[----:B------:R-:W-:-:S02]  /*b2810*/  @P6 LOP3.LUT R53, R53, 0x4000, RZ, 0xfc, !PT ;  /* 0x0000400035356812 */ /* 0x000fc400078efcff */
[----:B------:R-:W-:Y:S02]  /*b2820*/  LOP3.LUT P6, RZ, R20, 0x2000, RZ, 0xc0, !PT ;  /* 0x0000200014ff7812 */ /* 0x000fe400078cc0ff */
[----:B------:R-:W-:Y:S02]  /*b2830*/  LOP3.LUT R54, R54, 0xfffeffff, RZ, 0xc0, !PT ;  /* 0xfffeffff36367812 */ /* 0x000fe400078ec0ff */
[----:B------:R-:W-:Y:S01]  /*b2840*/  ISETP.LT.AND P6, PT, R34, UR32, !P6 ;  /* 0x0000002022007c0c */ /* 0x000fe2000f7c1270 */
[----:B------:R-:W0:Y:S01]  /*b2850*/  LDCU UR32, c[0x0][0x398] ;  /* 0x00007300ff2077ac */ /* 0x000e220008000800 */
[----:B------:R-:W-:-:S03]  /*b2860*/  LOP3.LUT P1, RZ, R20, 0x40, RZ, 0xc0, !PT ;  /* 0x0000004014ff7812 */ /* 0x000fc6000782c0ff */
[----:B------:R-:W-:Y:S02]  /*b2870*/  @P4 LOP3.LUT R54, R54, 0x10000, RZ, 0xfc, !PT ;  /* 0x0001000036364812 */ /* 0x000fe400078efcff */
[----:B------:R-:W-:Y:S01]  /*b2880*/  ISETP.LT.AND P4, PT, R34, UR22, !P1 ;  /* 0x0000001622007c0c */ /* 0x000fe2000cf81270 */
[----:B------:R-:W0:Y:S01]  /*b2890*/  LDCU UR22, c[0x0][0x398] ;  /* 0x00007300ff1677ac */ /* 0x000e220008000800 */
[----:B------:R-:W-:Y:S02]  /*b28a0*/  LOP3.LUT R53, R53, 0xfffff7ff, RZ, 0xc0, !PT ;  /* 0xfffff7ff35357812 */ /* 0x000fe400078ec0ff */
[----:B------:R-:W-:Y:S02]  /*b28b0*/  LOP3.LUT R54, R54, 0xffffdfff, RZ, 0xc0, !PT ;  /* 0xffffdfff36367812 */ /* 0x000fe400078ec0ff */
[----:B------:R-:W-:Y:S02]  /*b28c0*/  @P6 LOP3.LUT R53, R53, 0x800, RZ, 0xfc, !PT ;  /* 0x0000080035356812 */ /* 0x000fe400078efcff */
[----:B------:R-:W-:-:S02]  /*b28d0*/  LOP3.LUT P6, RZ, R20, 0x1000, RZ, 0xc0, !PT ;  /* 0x0000100014ff7812 */ /* 0x000fc400078cc0ff */
[----:B------:R-:W-:Y:S02]  /*b28e0*/  LOP3.LUT P2, RZ, R20, 0x80, RZ, 0xc0, !PT ;  /* 0x0000008014ff7812 */ /* 0x000fe4000784c0ff */
[----:B------:R-:W-:Y:S01]  /*b28f0*/  ISETP.LT.AND P6, PT, R34, UR31, !P6 ;  /* 0x0000001f22007c0c */ /* 0x000fe2000f7c1270 */
[----:B------:R-:W0:Y:S01]  /*b2900*/  LDCU UR31, c[0x0][0x398] ;  /* 0x00007300ff1f77ac */ /* 0x000e220008000800 */
[----:B------:R-:W-:Y:S02]  /*b2910*/  @P4 LOP3.LUT R54, R54, 0x2000, RZ, 0xfc, !PT ;  /* 0x0000200036364812 */ /* 0x000fe400078efcff */
[----:B------:R-:W-:Y:S01]  /*b2920*/  ISETP.LT.AND P4, PT, R34, UR21, !P2 ;  /* 0x0000001522007c0c */ /* 0x000fe2000d781270 */
[----:B------:R-:W0:Y:S01]  /*b2930*/  LDCU UR21, c[0x0][0x398] ;  /* 0x00007300ff1577ac */ /* 0x000e220008000800 */
[----:B------:R-:W-:Y:S02]  /*b2940*/  LOP3.LUT R53, R53, 0xfffffeff, RZ, 0xc0, !PT ;  /* 0xfffffeff35357812 */ /* 0x000fe400078ec0ff */
[----:B------:R-:W-:-:S02]  /*b2950*/  LOP3.LUT R54, R54, 0xfffffbff, RZ, 0xc0, !PT ;  /* 0xfffffbff36367812 */ /* 0x000fc400078ec0ff */
[----:B------:R-:W-:-:S03]  /*b2960*/  LOP3.LUT P3, RZ, R20, 0x100, RZ, 0xc0, !PT ;  /* 0x0000010014ff7812 */ /* 0x000fc6000786c0ff */
[----:B------:R-:W-:Y:S02]  /*b2970*/  @P6 LOP3.LUT R53, R53, 0x100, RZ, 0xfc, !PT ;  /* 0x0000010035356812 */ /* 0x000fe400078efcff */
[----:B------:R-:W-:Y:S02]  /*b2980*/  LOP3.LUT P6, RZ, R20, 0x800, RZ, 0xc0, !PT ;  /* 0x0000080014ff7812 */ /* 0x000fe400078cc0ff */
[----:B------:R-:W-:Y:S02]  /*b2990*/  @P4 LOP3.LUT R54, R54, 0x400, RZ, 0xfc, !PT ;  /* 0x0000040036364812 */ /* 0x000fe400078efcff */
[C---:B------:R-:W-:Y:S01]  /*b29a0*/  ISETP.LT.AND P4, PT, R34.reuse, UR20, !P3 ;  /* 0x0000001422007c0c */ /* 0x040fe2000df81270 */
[----:B------:R-:W0:Y:S01]  /*b29b0*/  LDCU UR20, c[0x0][0x398] ;  /* 0x00007300ff1477ac */ /* 0x000e220008000800 */
[----:B------:R-:W-:Y:S02]  /*b29c0*/  ISETP.LT.AND P6, PT, R34, UR30, !P6 ;  /* 0x0000001e22007c0c */ /* 0x000fe4000f7c1270 */
[----:B------:R-:W-:Y:S01]  /*b29d0*/  LOP3.LUT P5, RZ, R55, 0x20, RZ, 0xc0, !PT ;  /* 0x0000002037ff7812 */ /* 0x000fe200078ac0ff */
[----:B------:R-:W0:Y:S01]  /*b29e0*/  LDCU UR30, c[0x0][0x398] ;  /* 0x00007300ff1e77ac */ /* 0x000e220008000800 */
[----:B------:R-:W-:-:S02]  /*b29f0*/  @P2 LOP3.LUT R22, R22, 0x1, RZ, 0xfc, !PT ;  /* 0x0000000116162812 */ /* 0x000fc400078efcff */
[----:B------:R-:W-:Y:S02]  /*b2a00*/  LOP3.LUT R54, R54, 0xffffff7f, RZ, 0xc0, !PT ;  /* 0xffffff7f36367812 */ /* 0x000fe400078ec0ff */
[----:B------:R-:W-:Y:S01]  /*b2a10*/  ISETP.LT.AND P5, PT, R34, UR29, !P5 ;  /* 0x0000001d22007c0c */ /* 0x000fe2000efa1270 */
[----:B------:R-:W0:Y:S01]  /*b2a20*/  LDCU UR29, c[0x0][0x398] ;  /* 0x00007300ff1d77ac */ /* 0x000e220008000800 */
[----:B------:R-:W-:Y:S02]  /*b2a30*/  LOP3.LUT R53, R53, 0xffffffdf, RZ, 0xc0, !PT ;  /* 0xffffffdf35357812 */ /* 0x000fe400078ec0ff */
[----:B------:R-:W-:Y:S02]  /*b2a40*/  @P4 LOP3.LUT R54, R54, 0x80, RZ, 0xfc, !PT ;  /* 0x0000008036364812 */ /* 0x000fe400078efcff */
[----:B------:R-:W-:Y:S02]  /*b2a50*/  LOP3.LUT R22, R22, 0xfffffffd, RZ, 0xc0, !PT ;  /* 0xfffffffd16167812 */ /* 0x000fe400078ec0ff */
[----:B------:R-:W-:-:S02]  /*b2a60*/  LOP3.LUT P4, RZ, R20, 0x10, RZ, 0xc0, !PT ;  /* 0x0000001014ff7812 */ /* 0x000fc4000788c0ff */
[----:B------:R-:W-:Y:S02]  /*b2a70*/  @P6 LOP3.LUT R53, R53, 0x20, RZ, 0xfc, !PT ;  /* 0x0000002035356812 */ /* 0x000fe400078efcff */
[----:B------:R-:W-:Y:S02]  /*b2a80*/  @P3 LOP3.LUT R22, R22, 0x2, RZ, 0xfc, !PT ;  /* 0x0000000216163812 */ /* 0x000fe400078efcff */
[----:B------:R-:W-:Y:S01]  /*b2a90*/  ISETP.LT.AND P3, PT, R34, UR19, !P4 ;  /* 0x0000001322007c0c */ /* 0x000fe2000e761270 */
[----:B------:R-:W0:Y:S01]  /*b2aa0*/  LDCU UR19, c[0x0][0x398] ;  /* 0x00007300ff1377ac */ /* 0x000e220008000800 */
[----:B------:R-:W-:Y:S02]  /*b2ab0*/  LOP3.LUT R53, R53, 0xfffffffb, RZ, 0xc0, !PT ;  /* 0xfffffffb35357812 */ /* 0x000fe400078ec0ff */
[----:B------:R-:W-:Y:S02]  /*b2ac0*/  LOP3.LUT R22, R22, 0xfffffffb, RZ, 0xc0, !PT ;  /* 0xfffffffb16167812 */ /* 0x000fe400078ec0ff */
[----:B------:R-:W-:-:S02]  /*b2ad0*/  @P5 LOP3.LUT R53, R53, 0x4, RZ, 0xfc, !PT ;  /* 0x0000000435355812 */ /* 0x000fc400078efcff */
[----:B------:R-:W-:Y:S02]  /*b2ae0*/  LOP3.LUT P5, RZ, R20, 0x200, RZ, 0xc0, !PT ;  /* 0x0000020014ff7812 */ /* 0x000fe400078ac0ff */
[----:B------:R-:W-:Y:S02]  /*b2af0*/  LOP3.LUT R54, R54, 0xffffffef, RZ, 0xc0, !PT ;  /* 0xffffffef36367812 */ /* 0x000fe400078ec0ff */
[----:B------:R-:W-:Y:S02]  /*b2b00*/  @P4 LOP3.LUT R22, R22, 0x4, RZ, 0xfc, !PT ;  /* 0x0000000416164812 */ /* 0x000fe400078efcff */
[----:B------:R-:W-:Y:S02]  /*b2b10*/  @P3 LOP3.LUT R54, R54, 0x10, RZ, 0xfc, !PT ;  /* 0x0000001036363812 */ /* 0x000fe400078efcff */
[----:B------:R-:W-:Y:S01]  /*b2b20*/  ISETP.LT.AND P3, PT, R34, UR18, !P5 ;  /* 0x0000001222007c0c */ /* 0x000fe2000ef61270 */
[----:B------:R-:W0:Y:S01]  /*b2b30*/  LDCU UR18, c[0x0][0x398] ;  /* 0x00007300ff1277ac */ /* 0x000e220008000800 */
[----:B------:R-:W-:-:S02]  /*b2b40*/  LOP3.LUT P6, RZ, R20, 0x400, RZ, 0xc0, !PT ;  /* 0x0000040014ff7812 */ /* 0x000fc400078cc0ff */
[----:B------:R-:W-:-:S04]  /*b2b50*/  LOP3.LUT R22, R22, 0xfffffff7, RZ, 0xc0, !PT ;  /* 0xfffffff716167812 */ /* 0x000fc800078ec0ff */
[----:B------:R-:W-:Y:S02]  /*b2b60*/  @P5 LOP3.LUT R22, R22, 0x8, RZ, 0xfc, !PT ;  /* 0x0000000816165812 */ /* 0x000fe400078efcff */
[----:B------:R-:W-:Y:S02]  /*b2b70*/  LOP3.LUT R54, R54, 0xfffffffd, RZ, 0xc0, !PT ;  /* 0xfffffffd36367812 */ /* 0x000fe400078ec0ff */
[----:B------:R-:W-:Y:S02]  /*b2b80*/  LOP3.LUT R22, R22, 0xffffffef, RZ, 0xc0, !PT ;  /* 0xffffffef16167812 */ /* 0x000fe400078ec0ff */
[----:B------:R-:W-:Y:S02]  /*b2b90*/  @P3 LOP3.LUT R54, R54, 0x2, RZ, 0xfc, !PT ;  /* 0x0000000236363812 */ /* 0x000fe400078efcff */
[----:B------:R-:W-:Y:S01]  /*b2ba0*/  ISETP.LT.AND P3, PT, R34, UR17, !P6 ;  /* 0x0000001122007c0c */ /* 0x000fe2000f761270 */
[----:B------:R-:W0:Y:S01]  /*b2bb0*/  LDCU UR17, c[0x0][0x398] ;  /* 0x00007300ff1177ac */ /* 0x000e220008000800 */
[----:B------:R-:W-:-:S02]  /*b2bc0*/  @P6 LOP3.LUT R22, R22, 0x10, RZ, 0xfc, !PT ;  /* 0x0000001016166812 */ /* 0x000fc400078efcff */
[----:B------:R-:W-:Y:S02]  /*b2bd0*/  LOP3.LUT P6, RZ, R58, 0x20, RZ, 0xc0, !PT ;  /* 0x000000203aff7812 */ /* 0x000fe400078cc0ff */
[----:B------:R-:W-:-:S11]  /*b2be0*/  LOP3.LUT R22, R22, 0xff7fffff, RZ, 0xc0, !PT ;  /* 0xff7fffff16167812 */ /* 0x000fd600078ec0ff */
[----:B------:R-:W-:Y:S02]  /*b2bf0*/  @P6 LOP3.LUT R22, R22, 0x800000, RZ, 0xfc, !PT ;  /* 0x0080000016166812 */ /* 0x000fe400078efcff */
        /* <DEDUP_REMOVED lines=28> */
[----:B------:R-:W-:Y:S02]  /*b2dc0*/  LOP3.LUT R20, R20, 0xfffffffd, RZ, 0xc0, !PT ;  /* 0xfffffffd14147812 */ /* 0x000fe400078ec0ff */
[----:B------:R-:W-:Y:S02]  /*b2dd0*/  @P0 LOP3.LUT R21, R21, 0x80000000, RZ, 0xfc, !PT ;  /* 0x8000000015150812 */ /* 0x000fe400078efcff */
[----:B------:R-:W-:-:S07]  /*b2de0*/  LOP3.LUT P2, RZ, R59, 0x200000, RZ, 0xc0, !PT ;  /* 0x002000003bff7812 */ /* 0x000fce000784c0ff */
[----:B------:R-:W-:Y:S02]  /*b2df0*/  @P6 LOP3.LUT R20, R20, 0x2, RZ, 0xfc, !PT ;  /* 0x0000000214146812 */ /* 0x000fe400078efcff */
[----:B------:R-:W-:Y:S02]  /*b2e00*/  LOP3.LUT P6, RZ, R59, 0x4000000, RZ, 0xc0, !PT ;  /* 0x040000003bff7812 */ /* 0x000fe400078cc0ff */
[----:B------:R-:W-:Y:S02]  /*b2e10*/  LOP3.LUT R21, R21, 0xbfffffff, RZ, 0xc0, !PT ;  /* 0xbfffffff15157812 */ /* 0x000fe400078ec0ff */
[----:B------:R-:W-:Y:S01]  /*b2e20*/  ISETP.LT.AND P2, PT, R34, UR16, !P2 ;  /* 0x0000001022007c0c */ /* 0x000fe2000d741270 */
[----:B------:R-:W0:Y:S01]  /*b2e30*/  LDCU UR16, c[0x0][0x398] ;  /* 0x00007300ff1077ac */ /* 0x000e220008000800 */
[----:B------:R-:W-:Y:S02]  /*b2e40*/  LOP3.LUT R20, R20, 0xfffffffb, RZ, 0xc0, !PT ;  /* 0xfffffffb14147812 */ /* 0x000fe400078ec0ff */
[----:B------:R-:W-:-:S02]  /*b2e50*/  @P1 LOP3.LUT R21, R21, 0x40000000, RZ, 0xfc, !PT ;  /* 0x4000000015151812 */ /* 0x000fc400078efcff */
[C---:B------:R-:W-:Y:S02]  /*b2e60*/  LOP3.LUT P1, RZ, R59.reuse, 0x400000, RZ, 0xc0, !PT ;  /* 0x004000003bff7812 */ /* 0x040fe4000782c0ff */
[----:B------:R-:W-:Y:S02]  /*b2e70*/  @P3 LOP3.LUT R56, R56, 0x40000000, RZ, 0xfc, !PT ;  /* 0x4000000038383812 */ /* 0x000fe400078efcff */
[----:B------:R-:W-:Y:S02]  /*b2e80*/  @P6 LOP3.LUT R20, R20, 0x4, RZ, 0xfc, !PT ;  /* 0x0000000414146812 */ /* 0x000fe400078efcff */
[----:B------:R-:W-:Y:S02]  /*b2e90*/  LOP3.LUT P6, RZ, R59, 0x2000000, RZ, 0xc0, !PT ;  /* 0x020000003bff7812 */ /* 0x000fe400078cc0ff */
[----:B------:R-:W-:Y:S01]  /*b2ea0*/  ISETP.LT.AND P1, PT, R34, UR15, !P1 ;  /* 0x0000000f22007c0c */ /* 0x000fe2000cf21270 */
[----:B------:R-:W0:Y:S01]  /*b2eb0*/  LDCU UR15, c[0x0][0x398] ;  /* 0x00007300ff0f77ac */ /* 0x000e220008000800 */
[----:B------:R-:W-:-:S02]  /*b2ec0*/  LOP3.LUT R56, R56, 0xf7ffffff, RZ, 0xc0, !PT ;  /* 0xf7ffffff38387812 */ /* 0x000fc400078ec0ff */
[----:B------:R-:W-:Y:S02]  /*b2ed0*/  LOP3.LUT P0, RZ, R59, 0x800000, RZ, 0xc0, !PT ;  /* 0x008000003bff7812 */ /* 0x000fe4000780c0ff */
[----:B------:R-:W-:Y:S02]  /*b2ee0*/  @P2 LOP3.LUT R56, R56, 0x8000000, RZ, 0xfc, !PT ;  /* 0x0800000038382812 */ /* 0x000fe400078efcff */
[----:B------:R-:W-:Y:S02]  /*b2ef0*/  LOP3.LUT R20, R20, 0xfffffff7, RZ, 0xc0, !PT ;  /* 0xfffffff714147812 */ /* 0x000fe400078ec0ff */
[----:B------:R-:W-:Y:S01]  /*b2f00*/  ISETP.LT.AND P0, PT, R34, UR14, !P0 ;  /* 0x0000000e22007c0c */ /* 0x000fe2000c701270 */
[----:B------:R-:W0:Y:S01]  /*b2f10*/  LDCU UR14, c[0x0][0x398] ;  /* 0x00007300ff0e77ac */ /* 0x000e220008000800 */
[----:B------:R-:W-:Y:S02]  /*b2f20*/  LOP3.LUT R56, R56, 0xfeffffff, RZ, 0xc0, !PT ;  /* 0xfeffffff38387812 */ /* 0x000fe400078ec0ff */
[----:B------:R-:W-:-:S02]  /*b2f30*/  @P6 LOP3.LUT R20, R20, 0x8, RZ, 0xfc, !PT ;  /* 0x0000000814146812 */ /* 0x000fc400078efcff */
        /* <DEDUP_REMOVED lines=19> */
[----:B--2---:R-:W-:Y:S01]  /*b3070*/  ISETP.LT.AND P6, PT, R34, UR10, !P6 ;  /* 0x0000000a22007c0c */ /* 0x004fe2000f7c1270 */
[----:B------:R-:W2:Y:S01]  /*b3080*/  LDCU UR10, c[0x0][0x398] ;  /* 0x00007300ff0a77ac */ /* 0x000ea20008000800 */
        /* <DEDUP_REMOVED lines=13> */
[----:B----4-:R-:W-:Y:S01]  /*b3160*/  ISETP.LT.AND P6, PT, R34, UR7, !P6 ;  /* 0x0000000722007c0c */ /* 0x010fe2000f7c1270 */
[----:B------:R-:W4:Y:S01]  /*b3170*/  LDCU UR7, c[0x0][0x398] ;  /* 0x00007300ff0777ac */ /* 0x000f220008000800 */
[----:B------:R-:W-:-:S11]  /*b3180*/  LOP3.LUT R56, R56, 0xfffffffe, RZ, 0xc0, !PT ;  /* 0xfffffffe38387812 */ /* 0x000fd600078ec0ff */
[----:B------:R-:W-:Y:S02]  /*b3190*/  @P6 LOP3.LUT R56, R56, 0x1, RZ, 0xfc, !PT ;  /* 0x0000000138386812 */ /* 0x000fe400078efcff */
[----:B------:R-:W-:-:S04]  /*b31a0*/  LOP3.LUT P6, RZ, R22, 0x20000000, RZ, 0xc0, !PT ;  /* 0x2000000016ff7812 */ /* 0x000fc800078cc0ff */
[----:B-1----:R-:W-:Y:S01]  /*b31b0*/  ISETP.LT.AND P6, PT, R34, UR6, !P6 ;  /* 0x0000000622007c0c */ /* 0x002fe2000f7c1270 */
[----:B------:R-:W1:-:S12]  /*b31c0*/  LDCU UR6, c[0x0][0x398] ;  /* 0x00007300ff0677ac */ /* 0x000e580008000800 */
[----:B------:R-:W-:Y:S02]  /*b31d0*/  @P6 LOP3.LUT R57, R57, 0x20000000, RZ, 0xfc, !PT ;  /* 0x2000000039396812 */ /* 0x000fe400078efcff */
[----:B------:R-:W-:-:S04]  /*b31e0*/  LOP3.LUT P6, RZ, R22, 0x10000000, RZ, 0xc0, !PT ;  /* 0x1000000016ff7812 */ /* 0x000fc800078cc0ff */
[----:B---3--:R-:W-:Y:S01]  /*b31f0*/  ISETP.LT.AND P6, PT, R34, UR5, !P6 ;  /* 0x0000000522007c0c */ /* 0x008fe2000f7c1270 */
[----:B------:R-:W3:Y:S01]  /*b3200*/  LDCU UR5, c[0x0][0x398] ;  /* 0x00007300ff0577ac */ /* 0x000ee20008000800 */
[----:B------:R-:W-:-:S11]  /*b3210*/  LOP3.LUT R57, R57, 0xfbffffff, RZ, 0xc0, !PT ;  /* 0xfbffffff39397812 */ /* 0x000fd600078ec0ff */
[----:B------:R-:W-:Y:S02]  /*b3220*/  @P6 LOP3.LUT R57, R57, 0x4000000, RZ, 0xfc, !PT ;  /* 0x0400000039396812 */ /* 0x000fe400078efcff */
[----:B------:R-:W-:-:S04]  /*b3230*/  LOP3.LUT P6, RZ, R22, 0x8000000, RZ, 0xc0, !PT ;  /* 0x0800000016ff7812 */ /* 0x000fc800078cc0ff */
[----:B0-----:R-:W-:Y:S01]  /*b3240*/  ISETP.LT.AND P6, PT, R34, UR4, !P6 ;  /* 0x0000000422007c0c */ /* 0x001fe2000f7c1270 */
        /* <DEDUP_REMOVED lines=17> */
[----:B------:R-:W-:-:S09]  /*b3360*/  LOP3.LUT P2, RZ, R58, 0x200, RZ, 0xc0, !PT ;  /* 0x000002003aff7812 */ /* 0x000fd2000784c0ff */
[----:B------:R-:W-:Y:S02]  /*b3370*/  @P6 LOP3.LUT R57, R57, 0x4000, RZ, 0xfc, !PT ;  /* 0x0000400039396812 */ /* 0x000fe400078efcff */
[----:B------:R-:W-:-:S04]  /*b3380*/  LOP3.LUT P6, RZ, R22, 0x800000, RZ, 0xc0, !PT ;  /* 0x0080000016ff7812 */ /* 0x000fc800078cc0ff */
[----:B------:R-:W-:Y:S01]  /*b3390*/  ISETP.LT.AND P6, PT, R34, UR19, !P6 ;  /* 0x0000001322007c0c */ /* 0x000fe2000f7c1270 */
[----:B------:R-:W0:Y:S01]  /*b33a0*/  LDCU UR19, c[0x0][0x398] ;  /* 0x00007300ff1377ac */ /* 0x000e220008000800 */
[----:B------:R-:W-:Y:S02]  /*b33b0*/  LOP3.LUT P5, RZ, R58, 0x40, RZ, 0xc0, !PT ;  /* 0x000000403aff7812 */ /* 0x000fe400078ac0ff */
[C---:B------:R-:W-:Y:S02]  /*b33c0*/  ISETP.LT.AND P2, PT, R34.reuse, UR35, !P2 ;  /* 0x0000002322007c0c */ /* 0x040fe4000d741270 */
[----:B------:R-:W-:Y:S01]  /*b33d0*/  ISETP.LT.AND P5, PT, R34, UR23, !P5 ;  /* 0x0000001722007c0c */ /* 0x000fe2000efa1270 */
[----:B------:R-:W0:Y:S01]  /*b33e0*/  LDCU UR23, c[0x0][0x398] ;  /* 0x00007300ff1777ac */ /* 0x000e220008000800 */
[----:B------:R-:W-:Y:S02]  /*b33f0*/  LOP3.LUT R57, R57, 0xfffff7ff, RZ, 0xc0, !PT ;  /* 0xfffff7ff39397812 */ /* 0x000fe400078ec0ff */
[----:B------:R-:W-:-:S02]  /*b3400*/  LOP3.LUT P1, RZ, R58, 0x400, RZ, 0xc0, !PT ;  /* 0x000004003aff7812 */ /* 0x000fc4000782c0ff */
[C---:B------:R-:W-:Y:S02]  /*b3410*/  LOP3.LUT P4, RZ, R58.reuse, 0x80, RZ, 0xc0, !PT ;  /* 0x000000803aff7812 */ /* 0x040fe4000788c0ff */
[C---:B------:R-:W-:Y:S02]  /*b3420*/  LOP3.LUT P3, RZ, R58.reuse, 0x100, RZ, 0xc0, !PT ;  /* 0x000001003aff7812 */ /* 0x040fe4000786c0ff */
[----:B------:R-:W-:Y:S02]  /*b3430*/  LOP3.LUT P0, RZ, R58, 0x800, RZ, 0xc0, !PT ;  /* 0x000008003aff7812 */ /* 0x000fe4000780c0ff */
[----:B------:R-:W-:Y:S02]  /*b3440*/  @P6 LOP3.LUT R57, R57, 0x800, RZ, 0xfc, !PT ;  /* 0x0000080039396812 */ /* 0x000fe400078efcff */
[----:B------:R-:W-:Y:S02]  /*b3450*/  ISETP.LT.AND P1, PT, R34, UR39, !P1 ;  /* 0x0000002722007c0c */ /* 0x000fe4000cf21270 */
[----:B------:R-:W-:-:S02]  /*b3460*/  LOP3.LUT R58, R58, 0x7fffffff, RZ, 0xc0, !PT ;  /* 0x7fffffff3a3a7812 */ /* 0x000fc400078ec0ff */
[----:B------:R-:W-:Y:S02]  /*b3470*/  ISETP.LT.AND P4, PT, R34, UR27, !P4 ;  /* 0x0000001b22007c0c */ /* 0x000fe4000e781270 */
[----:B------:R-:W-:Y:S02]  /*b3480*/  LOP3.LUT R57, R57, 0xfffffeff, RZ, 0xc0, !PT ;  /* 0xfffffeff39397812 */ /* 0x000fe400078ec0ff */
[----:B------:R-:W-:Y:S02]  /*b3490*/  @P2 LOP3.LUT R58, R58, 0x80000000, RZ, 0xfc, !PT ;  /* 0x800000003a3a2812 */ /* 0x000fe400078efcff */
[----:B------:R-:W-:Y:S02]  /*b34a0*/  @P5 LOP3.LUT R57, R57, 0x100, RZ, 0xfc, !PT ;  /* 0x0000010039395812 */ /* 0x000fe400078efcff */
[----:B------:R-:W-:Y:S02]  /*b34b0*/  LOP3.LUT P5, RZ, R58, 0x1000, RZ, 0xc0, !PT ;  /* 0x000010003aff7812 */ /* 0x000fe400078ac0ff */
[----:B------:R-:W-:-:S02]  /*b34c0*/  ISETP.LT.AND P0, PT, R34, UR45, !P0 ;  /* 0x0000002d22007c0c */ /* 0x000fc4000c701270 */
[----:B------:R-:W-:Y:S02]  /*b34d0*/  LOP3.LUT R58, R58, 0xefffffff, RZ, 0xc0, !PT ;  /* 0xefffffff3a3a7812 */ /* 0x000fe400078ec0ff */
[----:B------:R-:W-:Y:S02]  /*b34e0*/  LOP3.LUT R57, R57, 0xffffffdf, RZ, 0xc0, !PT ;  /* 0xffffffdf39397812 */ /* 0x000fe400078ec0ff */
[----:B------:R-:W-:Y:S02]  /*b34f0*/  @P1 LOP3.LUT R58, R58, 0x10000000, RZ, 0xfc, !PT ;  /* 0x100000003a3a1812 */ /* 0x000fe400078efcff */
[----:B------:R-:W-:Y:S02]  /*b3500*/  @P4 LOP3.LUT R57, R57, 0x20, RZ, 0xfc, !PT ;  /* 0x0000002039394812 */ /* 0x000fe400078efcff */
[C---:B------:R-:W-:Y:S02]  /*b3510*/  LOP3.LUT P4, RZ, R58.reuse, 0x2000, RZ, 0xc0, !PT ;  /* 0x000020003aff7812 */ /* 0x040fe4000788c0ff */
[----:B------:R-:W-:-:S04]  /*b3520*/  LOP3.LUT R58, R58, 0xfdffffff, RZ, 0xc0, !PT ;  /* 0xfdffffff3a3a7812 */ /* 0x000fc800078ec0ff */
[----:B------:R-:W-:-:S04]  /*b3530*/  @P0 LOP3.LUT R58, R58, 0x2000000, RZ, 0xfc, !PT ;  /* 0x020000003a3a0812 */ /* 0x000fc800078efcff */
[----:B------:R-:W-:Y:S02]  /*b3540*/  LOP3.LUT P1, RZ, R58, 0x40000, RZ, 0xc0, !PT ;  /* 0x000400003aff7812 */ /* 0x000fe4000782c0ff */
[----:B------:R-:W-:Y:S02]  /*b3550*/  LOP3.LUT R22, R22, 0xffdfffff, RZ, 0xc0, !PT ;  /* 0xffdfffff16167812 */ /* 0x000fe400078ec0ff */
[----:B------:R-:W-:-:S09]  /*b3560*/  LOP3.LUT P6, RZ, R55, 0x2000000, RZ, 0xc0, !PT ;  /* 0x0200000037ff7812 */ /* 0x000fd200078cc0ff */
[----:B------:R-:W-:Y:S02]  /*b3570*/  @P1 LOP3.LUT R22, R22, 0x200000, RZ, 0xfc, !PT ;  /* 0x0020000016161812 */ /* 0x000fe400078efcff */
[----:B------:R-:W-:Y:S02]  /*b3580*/  LOP3.LUT P1, RZ, R58, 0x20000, RZ, 0xc0, !PT ;  /* 0x000200003aff7812 */ /* 0x000fe4000782c0ff */
[----:B------:R-:W-:-:S11]  /*b3590*/  LOP3.LUT R22, R22, 0xffbfffff, RZ, 0xc0, !PT ;  /* 0xffbfffff16167812 */ /* 0x000fd600078ec0ff */
[----:B------:R-:W-:-:S04]  /*b35a0*/  @P1 LOP3.LUT R22, R22, 0x400000, RZ, 0xfc, !PT ;  /* 0x0040000016161812 */ /* 0x000fc800078efcff */
[----:B------:R-:W-:-:S04]  /*b35b0*/  LOP3.LUT R22, R22, 0xffffbfff, RZ, 0xc0, !PT ;  /* 0xffffbfff16167812 */ /* 0x000fc800078ec0ff */
        /* <DEDUP_REMOVED lines=40> */
[----:B0-----:R-:W-:Y:S01]  /*b3840*/  ISETP.LT.AND P6, PT, R28, UR23, !P6 ;  /* 0x000000171c007c0c */ /* 0x001fe2000f7c1270 */
[----:B------:R-:W0:Y:S01]  /*b3850*/  LDCU UR23, c[0x0][0x398] ;  /* 0x00007300ff1777ac */ /* 0x000e220008000800 */
[----:B------:R-:W-:Y:S02]  /*b3860*/  ISETP.LT.AND P3, PT, R34, UR31, !P3 ;  /* 0x0000001f22007c0c */ /* 0x000fe4000df61270 */
[----:B------:R-:W-:Y:S02]  /*b3870*/  LOP3.LUT R50, R50, 0xffffffbf, RZ, 0xc0, !PT ;  /* 0xffffffbf32327812 */ /* 0x000fe400078ec0ff */
[----:B------:R-:W-:Y:S02]  /*b3880*/  LOP3.LUT R57, R57, 0xfffffffb, RZ, 0xc0, !PT ;  /* 0xfffffffb39397812 */ /* 0x000fe400078ec0ff */
[----:B------:R-:W-:-:S05]  /*b3890*/  ISETP.LT.AND P4, PT, R34, UR53, !P4 ;  /* 0x0000003522007c0c */ /* 0x000fca000e781270 */
[----:B------:R-:W-:Y:S02]  /*b38a0*/  @P6 LOP3.LUT R50, R50, 0x40, RZ, 0xfc, !PT ;  /* 0x0000004032326812 */ /* 0x000fe400078efcff */
[----:B------:R-:W-:Y:S02]  /*b38b0*/  LOP3.LUT P6, RZ, R22, 0x10000, RZ, 0xc0, !PT ;  /* 0x0001000016ff7812 */ /* 0x000fe400078cc0ff */
[----:B------:R-:W-:Y:S02]  /*b38c0*/  @P3 LOP3.LUT R57, R57, 0x4, RZ, 0xfc, !PT ;  /* 0x0000000439393812 */ /* 0x000fe400078efcff */
[----:B------:R-:W-:Y:S01]  /*b38d0*/  ISETP.LT.AND P6, PT, R28, UR19, !P6 ;  /* 0x000000131c007c0c */ /* 0x000fe2000f7c1270 */
[----:B------:R-:W0:Y:S01]  /*b38e0*/  LDCU UR19, c[0x0][0x398] ;  /* 0x00007300ff1377ac */ /* 0x000e220008000800 */
[----:B------:R-:W-:Y:S02]  /*b38f0*/  LOP3.LUT P3, RZ, R58, 0x4000, RZ, 0xc0, !PT ;  /* 0x000040003aff7812 */ /* 0x000fe4000786c0ff */
[----:B------:R-:W-:-:S02]  /*b3900*/  LOP3.LUT R59, R59, 0xffefffff, RZ, 0xc0, !PT ;  /* 0xffefffff3b3b7812 */ /* 0x000fc400078ec0ff */
[----:B------:R-:W-:Y:S02]  /*b3910*/  ISETP.LT.AND P3, PT, R34, UR57, !P3 ;  /* 0x0000003922007c0c */ /* 0x000fe4000df61270 */
[----:B------:R-:W-:Y:S02]  /*b3920*/  LOP3.LUT R50, R50, 0xfffffff7, RZ, 0xc0, !PT ;  /* 0xfffffff732327812 */ /* 0x000fe400078ec0ff */
[----:B------:R-:W-:Y:S02]  /*b3930*/  LOP3.LUT P2, RZ, R58, 0x8000, RZ, 0xc0, !PT ;  /* 0x000080003aff7812 */ /* 0x000fe4000784c0ff */
[----:B------:R-:W-:Y:S02]  /*b3940*/  @P4 LOP3.LUT R59, R59, 0x100000, RZ, 0xfc, !PT ;  /* 0x001000003b3b4812 */ /* 0x000fe400078efcff */
[----:B------:R-:W-:Y:S02]  /*b3950*/  @P6 LOP3.LUT R50, R50, 0x8, RZ, 0xfc, !PT ;  /* 0x0000000832326812 */ /* 0x000fe400078efcff */
[----:B------:R-:W-:-:S02]  /*b3960*/  ISETP.LT.AND P2, PT, R34, UR61, !P2 ;  /* 0x0000003d22007c0c */ /* 0x000fc4000d741270 */
[----:B------:R-:W-:Y:S02]  /*b3970*/  LOP3.LUT P6, RZ, R22, 0x8000, RZ, 0xc0, !PT ;  /* 0x0000800016ff7812 */ /* 0x000fe400078cc0ff */
[----:B------:R-:W-:Y:S02]  /*b3980*/  LOP3.LUT R59, R59, 0xfffdffff, RZ, 0xc0, !PT ;  /* 0xfffdffff3b3b7812 */ /* 0x000fe400078ec0ff */
[----:B------:R-:W-:Y:S02]  /*b3990*/  LOP3.LUT P1, RZ, R58, 0x10000, RZ, 0xc0, !PT ;  /* 0x000100003aff7812 */ /* 0x000fe4000782c0ff */
[----:B------:R-:W-:Y:S01]  /*b39a0*/  ISETP.LT.AND P6, PT, R28, UR15, !P6 ;  /* 0x0000000f1c007c0c */ /* 0x000fe2000f7c1270 */
[----:B------:R-:W0:Y:S01]  /*b39b0*/  LDCU UR15, c[0x0][0x398] ;  /* 0x00007300ff0f77ac */ /* 0x000e220008000800 */
[----:B------:R-:W-:Y:S02]  /*b39c0*/  @P3 LOP3.LUT R59, R59, 0x20000, RZ, 0xfc, !PT ;  /* 0x000200003b3b3812 */ /* 0x000fe400078efcff */
[----:B------:R-:W-:-:S02]  /*b39d0*/  ISETP.LT.AND P1, PT, R34, UR65, !P1 ;  /* 0x0000004122007c0c */ /* 0x000fc4000cf21270 */
[----:B------:R-:W-:Y:S02]  /*b39e0*/  LOP3.LUT R59, R59, 0xffffbfff, RZ, 0xc0, !PT ;  /* 0xffffbfff3b3b7812 */ /* 0x000fe400078ec0ff */
[----:B------:R-:W-:Y:S02]  /*b39f0*/  ISETP.LT.AND P5, PT, R34, UR49, !P5 ;  /* 0x0000003122007c0c */ /* 0x000fe4000efa1270 */
[----:B------:R-:W-:Y:S02]  /*b3a00*/  @P2 LOP3.LUT R59, R59, 0x4000, RZ, 0xfc, !PT ;  /* 0x000040003b3b2812 */ /* 0x000fe400078efcff */
[----:B------:R-:W-:Y:S02]  /*b3a10*/  LOP3.LUT R50, R50, 0xfffffffe, RZ, 0xc0, !PT ;  /* 0xfffffffe32327812 */ /* 0x000fe400078ec0ff */
[----:B------:R-:W-:Y:S02]  /*b3a20*/  LOP3.LUT R59, R59, 0xfffff7ff, RZ, 0xc0, !PT ;  /* 0xfffff7ff3b3b7812 */ /* 0x000fe400078ec0ff */
[----:B------:R-:W-:-:S02]  /*b3a30*/  @P6 LOP3.LUT R50, R50, 0x1, RZ, 0xfc, !PT ;  /* 0x0000000132326812 */ /* 0x000fc400078efcff */
[----:B------:R-:W-:Y:S02]  /*b3a40*/  LOP3.LUT P6, RZ, R22, 0x4000, RZ, 0xc0, !PT ;  /* 0x0000400016ff7812 */ /* 0x000fe400078cc0ff */
[C---:B------:R-:W-:Y:S02]  /*b3a50*/  LOP3.LUT P0, RZ, R58.reuse, 0x80000, RZ, 0xc0, !PT ;  /* 0x000800003aff7812 */ /* 0x040fe4000780c0ff */
[----:B------:R-:W-:Y:S02]  /*b3a60*/  LOP3.LUT R58, R58, 0xffbfffff, RZ, 0xc0, !PT ;  /* 0xffbfffff3a3a7812 */ /* 0x000fe400078ec0ff */
[----:B------:R-:W-:Y:S02]  /*b3a70*/  @P1 LOP3.LUT R59, R59, 0x800, RZ, 0xfc, !PT ;  /* 0x000008003b3b1812 */ /* 0x000fe400078efcff */
[----:B------:R-:W-:Y:S02]  /*b3a80*/  LOP3.LUT P1, RZ, R22, 0x400000, RZ, 0xc0, !PT ;  /* 0x0040000016ff7812 */ /* 0x000fe4000782c0ff */
[----:B------:R-:W-:Y:S01]  /*b3a90*/  ISETP.LT.AND P6, PT, R28, UR11, !P6 ;  /* 0x0000000b1c007c0c */ /* 0x000fe2000f7c1270 */
[----:B------:R-:W1:Y:S01]  /*b3aa0*/  LDCU UR11, c[0x0][0x398] ;  /* 0x00007300ff0b77ac */ /* 0x000e620008000800 */
[----:B------:R-:W-:-:S02]  /*b3ab0*/  @P5 LOP3.LUT R58, R58, 0x400000, RZ, 0xfc, !PT ;  /* 0x004000003a3a5812 */ /* 0x000fc400078efcff */
[C---:B------:R-:W-:Y:S02]  /*b3ac0*/  LOP3.LUT P5, RZ, R55.reuse, 0x1000000, RZ, 0xc0, !PT ;  /* 0x0100000037ff7812 */ /* 0x040fe400078ac0ff */
[----:B------:R-:W-:Y:S02]  /*b3ad0*/  ISETP.LT.AND P1, PT, R34, UR69, !P1 ;  /* 0x0000004522007c0c */ /* 0x000fe4000cf21270 */
[----:B0-----:R-:W-:Y:S01]  /*b3ae0*/  ISETP.LT.AND P5, PT, R28, UR23, !P5 ;  /* 0x000000171c007c0c */ /* 0x001fe2000efa1270 */
[----:B------:R-:W0:Y:S01]  /*b3af0*/  LDCU UR23, c[0x0][0x398] ;  /* 0x00007300ff1777ac */ /* 0x000e220008000800 */
[----:B------:R-:W-:Y:S02]  /*b3b00*/  LOP3.LUT R52, R52, 0xdfffffff, RZ, 0xc0, !PT ;  /* 0xdfffffff34347812 */ /* 0x000fe400078ec0ff */
[----:B------:R-:W-:Y:S02]  /*b3b10*/  LOP3.LUT P4, RZ, R55, 0x800000, RZ, 0xc0, !PT ;  /* 0x0080000037ff7812 */ /* 0x000fe4000788c0ff */
[----:B------:R-:W-:-:S02]  /*b3b20*/  LOP3.LUT R59, R59, 0xfffffeff, RZ, 0xc0, !PT ;  /* 0xfffffeff3b3b7812 */ /* 0x000fc400078ec0ff */
[----:B------:R-:W-:Y:S02]  /*b3b30*/  @P6 LOP3.LUT R52, R52, 0x20000000, RZ, 0xfc, !PT ;  /* 0x2000000034346812 */ /* 0x000fe400078efcff */
[----:B------:R-:W-:Y:S01]  /*b3b40*/  ISETP.LT.AND P4, PT, R28, UR19, !P4 ;  /* 0x000000131c007c0c */ /* 0x000fe2000e781270 */
[----:B------:R-:W0:Y:S01]  /*b3b50*/  LDCU UR19, c[0x0][0x398] ;  /* 0x00007300ff1377ac */ /* 0x000e220008000800 */
[----:B------:R-:W-:Y:S02]  /*b3b60*/  @P1 LOP3.LUT R59, R59, 0x100, RZ, 0xfc, !PT ;  /* 0x000001003b3b1812 */ /* 0x000fe400078efcff */
[----:B------:R-:W-:Y:S02]  /*b3b70*/  LOP3.LUT R52, R52, 0xfbffffff, RZ, 0xc0, !PT ;  /* 0xfbffffff34347812 */ /* 0x000fe400078ec0ff */
[----:B------:R-:W-:Y:S02]  /*b3b80*/  LOP3.LUT P1, RZ, R22, 0x200000, RZ, 0xc0, !PT ;  /* 0x0020000016ff7812 */ /* 0x000fe4000782c0ff */
[----:B------:R-:W-:-:S02]  /*b3b90*/  LOP3.LUT P3, RZ, R55, 0x400000, RZ, 0xc0, !PT ;  /* 0x0040000037ff7812 */ /* 0x000fc4000786c0ff */
[----:B------:R-:W-:Y:S02]  /*b3ba0*/  @P5 LOP3.LUT R52, R52, 0x4000000, RZ, 0xfc, !PT ;  /* 0x0400000034345812 */ /* 0x000fe400078efcff */
[----:B------:R-:W-:Y:S02]  /*b3bb0*/  ISETP.LT.AND P1, PT, R34, UR73, !P1 ;  /* 0x0000004922007c0c */ /* 0x000fe4000cf21270 */
[----:B------:R-:W-:Y:S01]  /*b3bc0*/  ISETP.LT.AND P3, PT, R28, UR15, !P3 ;  /* 0x0000000f1c007c0c */ /* 0x000fe2000df61270 */
[----:B------:R-:W0:Y:S01]  /*b3bd0*/  LDCU UR15, c[0x0][0x398] ;  /* 0x00007300ff0f77ac */ /* 0x000e220008000800 */
[----:B------:R-:W-:Y:S02]  /*b3be0*/  LOP3.LUT R52, R52, 0xff7fffff, RZ, 0xc0, !PT ;  /* 0xff7fffff34347812 */ /* 0x000fe400078ec0ff */
[----:B------:R-:W-:Y:S02]  /*b3bf0*/  LOP3.LUT P2, RZ, R55, 0x200000, RZ, 0xc0, !PT ;  /* 0x0020000037ff7812 */ /* 0x000fe4000784c0ff */
[----:B------:R-:W-:-:S02]  /*b3c00*/  @P4 LOP3.LUT R52, R52, 0x800000, RZ, 0xfc, !PT ;  /* 0x0080000034344812 */ /* 0x000fc400078efcff */
[----:B------:R-:W-:Y:S02]  /*b3c10*/  ISETP.LT.AND P0, PT, R34, UR77, !P0 ;  /* 0x0000004d22007c0c */ /* 0x000fe4000c701270 */
[----:B------:R-:W-:Y:S02]  /*b3c20*/  LOP3.LUT R59, R59, 0xffffffdf, RZ, 0xc0, !PT ;  /* 0xffffffdf3b3b7812 */ /* 0x000fe400078ec0ff */
[----:B-1----:R-:W-:Y:S01]  /*b3c30*/  ISETP.LT.AND P2, PT, R28, UR11, !P2 ;  /* 0x0000000b1c007c0c */ /* 0x002fe2000d741270 */
[----:B------:R-:W1:Y:S01]  /*b3c40*/  LDCU UR11, c[0x0][0x398] ;  /* 0x00007300ff0b77ac */ /* 0x000e620008000800 */
[----:B------:R-:W-:Y:S02]  /*b3c50*/  LOP3.LUT R52, R52, 0xffefffff, RZ, 0xc0, !PT ;  /* 0xffefffff34347812 */ /* 0x000fe400078ec0ff */
[----:B------:R-:W-:Y:S02]  /*b3c60*/  @P1 LOP3.LUT R59, R59, 0x20, RZ, 0xfc, !PT ;  /* 0x000000203b3b1812 */ /* 0x000fe400078efcff */
[----:B------:R-:W-:-:S02]  /*b3c70*/  LOP3.LUT P1, RZ, R55, 0x100000, RZ, 0xc0, !PT ;  /* 0x0010000037ff7812 */ /* 0x000fc4000782c0ff */
[----:B------:R-:W-:Y:S02]  /*b3c80*/  @P3 LOP3.LUT R52, R52, 0x100000, RZ, 0xfc, !PT ;  /* 0x0010000034343812 */ /* 0x000fe400078efcff */
[----:B------:R-:W-:Y:S02]  /*b3c90*/  LOP3.LUT R59, R59, 0xfffffffb, RZ, 0xc0, !PT ;  /* 0xfffffffb3b3b7812 */ /* 0x000fe400078ec0ff */
[----:B0-----:R-:W-:Y:S01]  /*b3ca0*/  ISETP.LT.AND P3, PT, R28, UR23, !P1 ;  /* 0x000000171c007c0c */ /* 0x001fe2000cf61270 */
[----:B------:R-:W0:Y:S01]  /*b3cb0*/  LDCU UR23, c[0x0][0x398] ;  /* 0x00007300ff1777ac */ /* 0x000e220008000800 */
[----:B------:R-:W-:Y:S02]  /*b3cc0*/  LOP3.LUT R52, R52, 0xfffdffff, RZ, 0xc0, !PT ;  /* 0xfffdffff34347812 */ /* 0x000fe400078ec0ff */
[----:B------:R-:W-:Y:S02]  /*b3cd0*/  @P0 LOP3.LUT R59, R59, 0x4, RZ, 0xfc, !PT ;  /* 0x000000043b3b0812 */ /* 0x000fe400078efcff */
[----:B------:R-:W-:-:S02]  /*b3ce0*/  LOP3.LUT P0, RZ, R55, 0x80000, RZ, 0xc0, !PT ;  /* 0x0008000037ff7812 */ /* 0x000fc4000780c0ff */
[----:B------:R-:W-:Y:S02]  /*b3cf0*/  @P2 LOP3.LUT R52, R52, 0x20000, RZ, 0xfc, !PT ;  /* 0x0002000034342812 */ /* 0x000fe400078efcff */
[----:B------:R-:W-:Y:S01]  /*b3d00*/  ISETP.LT.AND P1, PT, R28, UR19, !P0 ;  /* 0x000000131c007c0c */ /* 0x000fe2000c721270 */
[----:B------:R-:W0:Y:S01]  /*b3d10*/  LDCU UR19, c[0x0][0x398] ;  /* 0x00007300ff1377ac */ /* 0x000e220008000800 */
[----:B------:R-:W-:-:S04]  /*b3d20*/  LOP3.LUT R52, R52, 0xffffbfff, RZ, 0xc0, !PT ;  /* 0xffffbfff34347812 */ /* 0x000fc800078ec0ff */
[----:B------:R-:W-:-:S04]  /*b3d30*/  @P3 LOP3.LUT R52, R52, 0x4000, RZ, 0xfc, !PT ;  /* 0x0000400034343812 */ /* 0x000fc800078efcff */
[----:B------:R-:W-:-:S04]  /*b3d40*/  LOP3.LUT R52, R52, 0xfffff7ff, RZ, 0xc0, !PT ;  /* 0xfffff7ff34347812 */ /* 0x000fc800078ec0ff */
[----:B------:R-:W-:Y:S02]  /*b3d50*/  @P1 LOP3.LUT R52, R52, 0x800, RZ, 0xfc, !PT ;  /* 0x0000080034341812 */ /* 0x000fe400078efcff */
[C---:B------:R-:W-:Y:S02]  /*b3d60*/  LOP3.LUT P1, RZ, R55.reuse, 0x8000, RZ, 0xc0, !PT ;  /* 0x0000800037ff7812 */ /* 0x040fe4000782c0ff */
[----:B------:R-:W-:Y:S02]  /*b3d70*/  LOP3.LUT P6, RZ, R55, 0x40, RZ, 0xc0, !PT ;  /* 0x0000004037ff7812 */ /* 0x000fe400078cc0ff */
[----:B------:R-:W-:-:S09]  /*b3d80*/  LOP3.LUT R22, R22, 0xffffdfff, RZ, 0xc0, !PT ;  /* 0xffffdfff16167812 */ /* 0x000fd200078ec0ff */
        /* <DEDUP_REMOVED lines=15> */
[C---:B------:R-:W-:Y:S02]  /*b3e80*/  LOP3.LUT P6, RZ, R55.reuse, 0x800, RZ, 0xc0, !PT ;  /* 0x0000080037ff7812 */ /* 0x040fe400078cc0ff */
[----:B------:R-:W-:Y:S02]  /*b3e90*/  LOP3.LUT R22, R22, 0xfffffbff, RZ, 0xc0, !PT ;  /* 0xfffffbff16167812 */ /* 0x000fe400078ec0ff */
[----:B------:R-:W-:-:S04]  /*b3ea0*/  LOP3.LUT P2, RZ, R55, 0x40000, RZ, 0xc0, !PT ;  /* 0x0004000037ff7812 */ /* 0x000fc8000784c0ff */
[----:B------:R-:W-:Y:S01]  /*b3eb0*/  ISETP.LT.AND P2, PT, R28, UR15, !P2 ;  /* 0x0000000f1c007c0c */ /* 0x000fe2000d741270 */
[----:B------:R-:W0:Y:S04]  /*b3ec0*/  LDCU UR15, c[0x0][0x398] ;  /* 0x00007300ff0f77ac */ /* 0x000e280008000800 */
[----:B------:R-:W-:Y:S02]  /*b3ed0*/  @P6 LOP3.LUT R22, R22, 0x400, RZ, 0xfc, !PT ;  /* 0x0000040016166812 */ /* 0x000fe400078efcff */
[C---:B------:R-:W-:Y:S02]  /*b3ee0*/  LOP3.LUT P6, RZ, R55.reuse, 0x1000, RZ, 0xc0, !PT ;  /* 0x0000100037ff7812 */ /* 0x040fe400078cc0ff */
[----:B------:R-:W-:Y:S02]  /*b3ef0*/  LOP3.LUT P0, RZ, R55, 0x20000, RZ, 0xc0, !PT ;  /* 0x0002000037ff7812 */ /* 0x000fe4000780c0ff */
[----:B------:R-:W-:-:S02]  /*b3f00*/  LOP3.LUT R22, R22, 0xfffff7ff, RZ, 0xc0, !PT ;  /* 0xfffff7ff16167812 */ /* 0x000fc400078ec0ff */
[----:B-1----:R-:W-:Y:S01]  /*b3f10*/  ISETP.LT.AND P0, PT, R28, UR11, !P0 ;  /* 0x0000000b1c007c0c */ /* 0x002fe2000c701270 */
[----:B------:R-:W1:Y:S01]  /*b3f20*/  LDCU UR11, c[0x0][0x398] ;  /* 0x00007300ff0b77ac */ /* 0x000e620008000800 */
[----:B------:R-:W-:Y:S02]  /*b3f30*/  LOP3.LUT R52, R52, 0xfffffeff, RZ, 0xc0, !PT ;  /* 0xfffffeff34347812 */ /* 0x000fe400078ec0ff */
[C---:B------:R-:W-:Y:S02]  /*b3f40*/  LOP3.LUT P1, RZ, R55.reuse, 0x10000, RZ, 0xc0, !PT ;  /* 0x0001000037ff7812 */ /* 0x040fe4000782c0ff */
[----:B------:R-:W-:Y:S02]  /*b3f50*/  @P2 LOP3.LUT R52, R52, 0x100, RZ, 0xfc, !PT ;  /* 0x0000010034342812 */ /* 0x000fe400078efcff */
[----:B------:R-:W-:Y:S02]  /*b3f60*/  @P6 LOP3.LUT R22, R22, 0x800, RZ, 0xfc, !PT ;  /* 0x0000080016166812 */ /* 0x000fe400078efcff */
[----:B------:R-:W-:-:S02]  /*b3f70*/  LOP3.LUT P6, RZ, R55, 0x2000, RZ, 0xc0, !PT ;  /* 0x0000200037ff7812 */ /* 0x000fc400078cc0ff */
[----:B0-----:R-:W-:Y:S01]  /*b3f80*/  ISETP.LT.AND P1, PT, R28, UR23, !P1 ;  /* 0x000000171c007c0c */ /* 0x001fe2000cf21270 */
[----:B------:R-:W0:Y:S01]  /*b3f90*/  LDCU UR23, c[0x0][0x398] ;  /* 0x00007300ff1777ac */ /* 0x000e220008000800 */
[----:B------:R-:W-:Y:S02]  /*b3fa0*/  LOP3.LUT R52, R52, 0xffffffdf, RZ, 0xc0, !PT ;  /* 0xffffffdf34347812 */ /* 0x000fe400078ec0ff */
[----:B------:R-:W-:Y:S02]  /*b3fb0*/  LOP3.LUT R22, R22, 0xffffefff, RZ, 0xc0, !PT ;  /* 0xffffefff16167812 */ /* 0x000fe400078ec0ff */
[----:B------:R-:W-:-:S04]  /*b3fc0*/  @P0 LOP3.LUT R52, R52, 0x20, RZ, 0xfc, !PT ;  /* 0x0000002034340812 */ /* 0x000fc800078efcff */
[----:B------:R-:W-:Y:S02]  /*b3fd0*/  LOP3.LUT R52, R52, 0xfffffffb, RZ, 0xc0, !PT ;  /* 0xfffffffb34347812 */ /* 0x000fe400078ec0ff */
[----:B------:R-:W-:Y:S02]  /*b3fe0*/  @P6 LOP3.LUT R22, R22, 0x1000, RZ, 0xfc, !PT ;  /* 0x0000100016166812 */ /* 0x000fe400078efcff */
[----:B------:R-:W-:Y:S02]  /*b3ff0*/  @P1 LOP3.LUT R52, R52, 0x4, RZ, 0xfc, !PT ;  /* 0x0000000434341812 */ /* 0x000fe400078efcff */
[----:B------:R-:W-:-:S04]  /*b4000*/  LOP3.LUT P1, RZ, R22, 0x2000, RZ, 0xc0, !PT ;  /* 0x0000200016ff7812 */ /* 0x000fc8000782c0ff */
[C---:B------:R-:W-:Y:S01]  /*b4010*/  ISETP.LT.AND P1, PT, R28.reuse, UR19, !P1 ;  /* 0x000000131c007c0c */ /* 0x040fe2000cf21270 */
[----:B------:R-:W0:Y:S01]  /*b4020*/  LDCU UR19, c[0x0][0x398] ;  /* 0x00007300ff1377ac */ /* 0x000e220008000800 */
[----:B------:R-:W-:Y:S02]  /*b4030*/  LOP3.LUT P6, RZ, R55, 0x4000, RZ, 0xc0, !PT ;  /* 0x0000400037ff7812 */ /* 0x000fe400078cc0ff */
[----:B------:R-:W-:Y:S02]  /*b4040*/  LOP3.LUT R53, R53, 0x7fffffff, RZ, 0xc0, !PT ;  /* 0x7fffffff35357812 */ /* 0x000fe400078ec0ff */
[----:B------:R-:W-:Y:S01]  /*b4050*/  ISETP.LT.AND P6, PT, R28, UR15, !P6 ;  /* 0x0000000f1c007c0c */ /* 0x000fe2000f7c1270 */
[----:B------:R-:W0:Y:S06]  /*b4060*/  LDCU UR15, c[0x0][0x398] ;  /* 0x00007300ff0f77ac */ /* 0x000e2c0008000800 */
[----:B------:R-:W-:-:S04]  /*b4070*/  @P1 LOP3.LUT R53, R53, 0x80000000, RZ, 0xfc, !PT ;  /* 0x8000000035351812 */ /* 0x000fc800078efcff */
[----:B------:R-:W-:-:S04]  /*b4080*/  LOP3.LUT R53, R53, 0xefffffff, RZ, 0xc0, !PT ;  /* 0xefffffff35357812 */ /* 0x000fc800078ec0ff */
[----:B------:R-:W-:Y:S02]  /*b4090*/  @P6 LOP3.LUT R53, R53, 0x10000000, RZ, 0xfc, !PT ;  /* 0x1000000035356812 */ /* 0x000fe400078efcff */
[----:B------:R-:W-:-:S04]  /*b40a0*/  LOP3.LUT P6, RZ, R22, 0x1000, RZ, 0xc0, !PT ;  /* 0x0000100016ff7812 */ /* 0x000fc800078cc0ff */
[----:B-1----:R-:W-:Y:S01]  /*b40b0*/  ISETP.LT.AND P6, PT, R28, UR11, !P6 ;  /* 0x0000000b1c007c0c */ /* 0x002fe2000f7c1270 */
[----:B------:R-:W1:Y:S01]  /*b40c0*/  LDCU UR11, c[0x0][0x398] ;  /* 0x00007300ff0b77ac */ /* 0x000e620008000800 */
        /* <DEDUP_REMOVED lines=34> */
[C---:B------:R-:W-:Y:S01]  /*b42f0*/  ISETP.LT.AND P6, PT, R28.reuse, UR15, !P6 ;  /* 0x0000000f1c007c0c */ /* 0x040fe2000f7c1270 */
[----:B------:R-:W2:Y:S01]  /*b4300*/  LDCU UR15, c[0x0][0x398] ;  /* 0x00007300ff0f77ac */ /* 0x000ea20008000800 */
[C---:B0-----:R-:W-:Y:S02]  /*b4310*/  ISETP.LT.AND P4, PT, R28.reuse, UR23, !P4 ;  /* 0x000000171c007c0c */ /* 0x041fe4000e781270 */
[C---:B------:R-:W-:Y:S01]  /*b4320*/  LOP3.LUT P5, RZ, R55.reuse, 0x20, RZ, 0xc0, !PT ;  /* 0x0000002037ff7812 */ /* 0x040fe200078ac0ff */
[----:B------:R-:W0:Y:S01]  /*b4330*/  LDCU UR23, c[0x0][0x398] ;  /* 0x00007300ff1777ac */ /* 0x000e220008000800 */
[----:B------:R-:W-:Y:S02]  /*b4340*/  LOP3.LUT P3, RZ, R55, 0x8, RZ, 0xc0, !PT ;  /* 0x0000000837ff7812 */ /* 0x000fe4000786c0ff */
[C---:B-1----:R-:W-:Y:S01]  /*b4350*/  ISETP.LT.AND P5, PT, R28.reuse, UR11, !P5 ;  /* 0x0000000b1c007c0c */ /* 0x042fe2000efa1270 */
[----:B------:R-:W1:Y:S01]  /*b4360*/  LDCU UR11, c[0x0][0x398] ;  /* 0x00007300ff0b77ac */ /* 0x000e620008000800 */
[----:B------:R-:W-:-:S02]  /*b4370*/  ISETP.LT.AND P3, PT, R28, UR19, !P3 ;  /* 0x000000131c007c0c */ /* 0x000fc4000df61270 */
[----:B------:R-:W-:Y:S01]  /*b4380*/  LOP3.LUT R54, R54, 0xbfffffff, RZ, 0xc0, !PT ;  /* 0xbfffffff36367812 */ /* 0x000fe200078ec0ff */
[----:B------:R-:W0:Y:S01]  /*b4390*/  LDCU UR19, c[0x0][0x398] ;  /* 0x00007300ff1377ac */ /* 0x000e220008000800 */
[C---:B------:R-:W-:Y:S02]  /*b43a0*/  LOP3.LUT P2, RZ, R55.reuse, 0x4, RZ, 0xc0, !PT ;  /* 0x0000000437ff7812 */ /* 0x040fe4000784c0ff */
[----:B------:R-:W-:Y:S02]  /*b43b0*/  @P4 LOP3.LUT R54, R54, 0x40000000, RZ, 0xfc, !PT ;  /* 0x4000000036364812 */ /* 0x000fe400078efcff */
[----:B--2---:R-:W-:Y:S01]  /*b43c0*/  ISETP.LT.AND P2, PT, R28, UR15, !P2 ;  /* 0x0000000f1c007c0c */ /* 0x004fe2000d741270 */
[----:B------:R-:W2:Y:S01]  /*b43d0*/  LDCU UR15, c[0x0][0x398] ;  /* 0x00007300ff0f77ac */ /* 0x000ea20008000800 */
[----:B------:R-:W-:Y:S02]  /*b43e0*/  LOP3.LUT R54, R54, 0xf7ffffff, RZ, 0xc0, !PT ;  /* 0xf7ffffff36367812 */ /* 0x000fe400078ec0ff */
[----:B------:R-:W-:-:S02]  /*b43f0*/  LOP3.LUT P0, RZ, R55, 0x2, RZ, 0xc0, !PT ;  /* 0x0000000237ff7812 */ /* 0x000fc4000780c0ff */
[----:B------:R-:W-:Y:S02]  /*b4400*/  @P3 LOP3.LUT R54, R54, 0x8000000, RZ, 0xfc, !PT ;  /* 0x0800000036363812 */ /* 0x000fe400078efcff */
[----:B-1----:R-:W-:Y:S01]  /*b4410*/  ISETP.LT.AND P0, PT, R28, UR11, !P0 ;  /* 0x0000000b1c007c0c */ /* 0x002fe2000c701270 */
[----:B------:R-:W1:Y:S01]  /*b4420*/  LDCU UR11, c[0x0][0x398] ;  /* 0x00007300ff0b77ac */ /* 0x000e620008000800 */
[----:B------:R-:W-:Y:S02]  /*b4430*/  LOP3.LUT R54, R54, 0xfeffffff, RZ, 0xc0, !PT ;  /* 0xfeffffff36367812 */ /* 0x000fe400078ec0ff */
[----:B------:R-:W-:Y:S02]  /*b4440*/  LOP3.LUT P1, RZ, R55, 0x1, RZ, 0xc0, !PT ;  /* 0x0000000137ff7812 */ /* 0x000fe4000782c0ff */
[----:B------:R-:W-:Y:S02]  /*b4450*/  @P2 LOP3.LUT R54, R54, 0x1000000, RZ, 0xfc, !PT ;  /* 0x0100000036362812 */ /* 0x000fe400078efcff */
[----:B0-----:R-:W-:Y:S01]  /*b4460*/  ISETP.LT.AND P1, PT, R28, UR23, !P1 ;  /* 0x000000171c007c0c */ /* 0x001fe2000cf21270 */
[----:B------:R-:W0:Y:S01]  /*b4470*/  LDCU UR23, c[0x0][0x398] ;  /* 0x00007300ff1777ac */ /* 0x000e220008000800 */
[----:B------:R-:W-:-:S04]  /*b4480*/  LOP3.LUT R54, R54, 0xffdfffff, RZ, 0xc0, !PT ;  /* 0xffdfffff36367812 */ /* 0x000fc800078ec0ff */
[----:B------:R-:W-:Y:S02]  /*b4490*/  @P0 LOP3.LUT R54, R54, 0x200000, RZ, 0xfc, !PT ;  /* 0x0020000036360812 */ /* 0x000fe400078efcff */
[----:B------:R-:W-:Y:S02]  /*b44a0*/  LOP3.LUT P0, RZ, R21, 0x80000000, RZ, 0xc0, !PT ;  /* 0x8000000015ff7812 */ /* 0x000fe4000780c0ff */
[----:B------:R-:W-:-:S04]  /*b44b0*/  LOP3.LUT R54, R54, 0xfffbffff, RZ, 0xc0, !PT ;  /* 0xfffbffff36367812 */ /* 0x000fc800078ec0ff */
[----:B------:R-:W-:Y:S02]  /*b44c0*/  @P1 LOP3.LUT R54, R54, 0x40000, RZ, 0xfc, !PT ;  /* 0x0004000036361812 */ /* 0x000fe400078efcff */
[----:B------:R-:W-:Y:S01]  /*b44d0*/  ISETP.LT.AND P1, PT, R28, UR19, !P0 ;  /* 0x000000131c007c0c */ /* 0x000fe2000c721270 */
[----:B------:R-:W0:Y:S01]  /*b44e0*/  LDCU UR19, c[0x0][0x398] ;  /* 0x00007300ff1377ac */ /* 0x000e220008000800 */
[----:B------:R-:W-:-:S03]  /*b44f0*/  LOP3.LUT R54, R54, 0xffff7fff, RZ, 0xc0, !PT ;  /* 0xffff7fff36367812 */ /* 0x000fc600078ec0ff */
[----:B------:R-:W-:-:S08]  /*b4500*/  @P0 LOP3.LUT R23, R23, 0x400000, RZ, 0xfc, !PT ;  /* 0x0040000017170812 */ /* 0x000fd000078efcff */
[----:B------:R-:W-:Y:S02]  /*b4510*/  @P1 LOP3.LUT R54, R54, 0x8000, RZ, 0xfc, !PT ;  /* 0x0000800036361812 */ /* 0x000fe400078efcff */
[----:B------:R-:W-:-:S04]  /*b4520*/  LOP3.LUT P1, RZ, R21, 0x40000000, RZ, 0xc0, !PT ;  /* 0x4000000015ff7812 */ /* 0x000fc8000782c0ff */
[----:B--2---:R-:W-:Y:S01]  /*b4530*/  ISETP.LT.AND P0, PT, R28, UR15, !P1 ;  /* 0x0000000f1c007c0c */ /* 0x004fe2000cf01270 */
[----:B------:R-:W2:Y:S01]  /*b4540*/  LDCU UR15, c[0x0][0x398] ;  /* 0x00007300ff0f77ac */ /* 0x000ea20008000800 */
[----:B------:R-:W-:Y:S02]  /*b4550*/  LOP3.LUT R54, R54, 0xffffefff, RZ, 0xc0, !PT ;  /* 0xffffefff36367812 */ /* 0x000fe400078ec0ff */
[----:B------:R-:W-:Y:S02]  /*b4560*/  LOP3.LUT P2, RZ, R22, 0x1, RZ, 0xc0, !PT ;  /* 0x0000000116ff7812 */ /* 0x000fe4000784c0ff */
[----:B------:R-:W-:-:S07]  /*b4570*/  LOP3.LUT R23, R23, 0xffdfffff, RZ, 0xc0, !PT ;  /* 0xffdfffff17177812 */ /* 0x000fce00078ec0ff */
[----:B------:R-:W-:Y:S02]  /*b4580*/  @P0 LOP3.LUT R54, R54, 0x1000, RZ, 0xfc, !PT ;  /* 0x0000100036360812 */ /* 0x000fe400078efcff */
[----:B-1----:R-:W-:Y:S01]  /*b4590*/  ISETP.LT.AND P0, PT, R28, UR11, !P2 ;  /* 0x0000000b1c007c0c */ /* 0x002fe2000d701270 */
[----:B------:R-:W1:Y:S01]  /*b45a0*/  LDCU UR11, c[0x0][0x398] ;  /* 0x00007300ff0b77ac */ /* 0x000e620008000800 */
[----:B------:R-:W-:Y:S02]  /*b45b0*/  LOP3.LUT R54, R54, 0xfffffdff, RZ, 0xc0, !PT ;  /* 0xfffffdff36367812 */ /* 0x000fe400078ec0ff */
[----:B------:R-:W-:Y:S02]  /*b45c0*/  LOP3.LUT P3, RZ, R22, 0x2, RZ, 0xc0, !PT ;  /* 0x0000000216ff7812 */ /* 0x000fe4000786c0ff */
[----:B------:R-:W-:Y:S02]  /*b45d0*/  @P1 LOP3.LUT R23, R23, 0x200000, RZ, 0xfc, !PT ;  /* 0x0020000017171812 */ /* 0x000fe400078efcff */
[----:B------:R-:W-:-:S02]  /*b45e0*/  LOP3.LUT R53, R53, 0xffffffef, RZ, 0xc0, !PT ;  /* 0xffffffef35357812 */ /* 0x000fc400078ec0ff */
[----:B------:R-:W-:-:S03]  /*b45f0*/  LOP3.LUT R23, R23, 0xff7fffff, RZ, 0xc0, !PT ;  /* 0xff7fffff17177812 */ /* 0x000fc600078ec0ff */
[----:B------:R-:W-:Y:S02]  /*b4600*/  @P0 LOP3.LUT R54, R54, 0x200, RZ, 0xfc, !PT ;  /* 0x0000020036360812 */ /* 0x000fe400078efcff */
[----:B0-----:R-:W-:Y:S01]  /*b4610*/  ISETP.LT.AND P0, PT, R28, UR23, !P3 ;  /* 0x000000171c007c0c */ /* 0x001fe2000df01270 */
[----:B------:R-:W0:Y:S01]  /*b4620*/  LDCU UR23, c[0x0][0x398] ;  /* 0x00007300ff1777ac */ /* 0x000e220008000800 */
[----:B------:R-:W-:Y:S02]  /*b4630*/  @P2 LOP3.LUT R23, R23, 0x800000, RZ, 0xfc, !PT ;  /* 0x0080000017172812 */ /* 0x000fe400078efcff */
[----:B------:R-:W-:Y:S02]  /*b4640*/  @P6 LOP3.LUT R53, R53, 0x10, RZ, 0xfc, !PT ;  /* 0x0000001035356812 */ /* 0x000fe400078efcff */
[----:B------:R-:W-:Y:S02]  /*b4650*/  LOP3.LUT P4, RZ, R22, 0x4, RZ, 0xc0, !PT ;  /* 0x0000000416ff7812 */ /* 0x000fe4000788c0ff */
[----:B------:R-:W-:-:S02]  /*b4660*/  LOP3.LUT R23, R23, 0xfeffffff, RZ, 0xc0, !PT ;  /* 0xfeffffff17177812 */ /* 0x000fc400078ec0ff */
[----:B------:R-:W-:Y:S02]  /*b4670*/  LOP3.LUT R54, R54, 0xffffffbf, RZ, 0xc0, !PT ;  /* 0xffffffbf36367812 */ /* 0x000fe400078ec0ff */
[----:B------:R-:W-:Y:S02]  /*b4680*/  LOP3.LUT R53, R53, 0xfffffffd, RZ, 0xc0, !PT ;  /* 0xfffffffd35357812 */ /* 0x000fe400078ec0ff */
[----:B------:R-:W-:Y:S02]  /*b4690*/  @P3 LOP3.LUT R23, R23, 0x1000000, RZ, 0xfc, !PT ;  /* 0x0100000017173812 */ /* 0x000fe400078efcff */
        /* <DEDUP_REMOVED lines=10> */
[----:B--2---:R-:W-:Y:S01]  /*b4740*/  ISETP.LT.AND P0, PT, R28, UR15, !P5 ;  /* 0x0000000f1c007c0c */ /* 0x004fe2000ef01270 */
[----:B------:R-:W2:Y:S01]  /*b4750*/  LDCU UR15, c[0x0][0x398] ;  /* 0x00007300ff0f77ac */ /* 0x000ea20008000800 */
        /* <DEDUP_REMOVED lines=45> */
[----:B------:R-:W-:Y:S02]  /*b4a30*/  LOP3.LUT R54, R54, 0xfffffffe, RZ, 0xc0, !PT ;  /* 0xfffffffe36367812 */ /* 0x000fe400078ec0ff */
[----:B------:R-:W-:-:S07]  /*b4a40*/  LOP3.LUT P6, RZ, R22, 0x10, RZ, 0xc0, !PT ;  /* 0x0000001016ff7812 */ /* 0x000fce00078cc0ff */
[----:B------:R-:W-:Y:S02]  /*b4a50*/  @P5 LOP3.LUT R21, R21, 0x10000000, RZ, 0xfc, !PT ;  /* 0x1000000015155812 */ /* 0x000fe400078efcff */
[----:B------:R-:W-:Y:S02]  /*b4a60*/  LOP3.LUT P5, RZ, R59, 0x400000, RZ, 0xc0, !PT ;  /* 0x004000003bff7812 */ /* 0x000fe400078ac0ff */
[----:B------:R-:W-:Y:S02]  /*b4a70*/  @P0 LOP3.LUT R54, R54, 0x1, RZ, 0xfc, !PT ;  /* 0x0000000136360812 */ /* 0x000fe400078efcff */
[----:B------:R-:W-:Y:S02]  /*b4a80*/  LOP3.LUT R21, R21, 0xdfffffff, RZ, 0xc0, !PT ;  /* 0xdfffffff15157812 */ /* 0x000fe400078ec0ff */
[----:B-1----:R-:W-:Y:S01]  /*b4a90*/  ISETP.LT.AND P0, PT, R28, UR11, !P6 ;  /* 0x0000000b1c007c0c */ /* 0x002fe2000f701270 */
[----:B------:R-:W1:Y:S06]  /*b4aa0*/  LDCU UR11, c[0x0][0x398] ;  /* 0x00007300ff0b77ac */ /* 0x000e6c0008000800 */
[----:B------:R-:W-:-:S02]  /*b4ab0*/  @P5 LOP3.LUT R21, R21, 0x20000000, RZ, 0xfc, !PT ;  /* 0x2000000015155812 */ /* 0x000fc400078efcff */
[----:B------:R-:W-:Y:S02]  /*b4ac0*/  LOP3.LUT P5, RZ, R59, 0x200000, RZ, 0xc0, !PT ;  /* 0x002000003bff7812 */ /* 0x000fe400078ac0ff */
[----:B------:R-:W-:Y:S02]  /*b4ad0*/  LOP3.LUT R56, R56, 0xdfffffff, RZ, 0xc0, !PT ;  /* 0xdfffffff38387812 */ /* 0x000fe400078ec0ff */
[----:B0-----:R-:W-:Y:S01]  /*b4ae0*/  ISETP.LT.AND P5, PT, R28, UR23, !P5 ;  /* 0x000000171c007c0c */ /* 0x001fe2000efa1270 */
[----:B------:R-:W0:Y:S01]  /*b4af0*/  LDCU UR23, c[0x0][0x398] ;  /* 0x00007300ff1777ac */ /* 0x000e220008000800 */
[----:B------:R-:W-:-:S04]  /*b4b00*/  @P0 LOP3.LUT R56, R56, 0x20000000, RZ, 0xfc, !PT ;  /* 0x2000000038380812 */ /* 0x000fc800078efcff */
[----:B------:R-:W-:-:S07]  /*b4b10*/  LOP3.LUT R56, R56, 0xfbffffff, RZ, 0xc0, !PT ;  /* 0xfbffffff38387812 */ /* 0x000fce00078ec0ff */
        /* <DEDUP_REMOVED lines=63> */
[----:B------:R-:W-:-:S11]  /*b4f10*/  LOP3.LUT R57, R57, 0xfff7ffff, RZ, 0xc0, !PT ;  /* 0xfff7ffff39397812 */ /* 0x000fd600078ec0ff */
[----:B------:R-:W-:Y:S02]  /*b4f20*/  @P5 LOP3.LUT R57, R57, 0x80000, RZ, 0xfc, !PT ;  /* 0x0008000039395812 */ /* 0x000fe400078efcff */
[----:B------:R-:W-:-:S04]  /*b4f30*/  LOP3.LUT P5, RZ, R21, 0x10000, RZ, 0xc0, !PT ;  /* 0x0001000015ff7812 */ /* 0x000fc800078ac0ff */
[----:B------:R-:W-:Y:S02]  /*b4f40*/  ISETP.LT.AND P5, PT, R28, UR12, !P5 ;  /* 0x0000000c1c007c0c */ /* 0x000fe4000efa1270 */
[----:B------:R-:W-:Y:S02]  /*b4f50*/  LOP3.LUT R57, R57, 0xfffeffff, RZ, 0xc0, !PT ;  /* 0xfffeffff39397812 */ /* 0x000fe400078ec0ff */
[----:B------:R-:W-:-:S09]  /*b4f60*/  LOP3.LUT R23, R23, 0xf7ffffff, RZ, 0xc0, !PT ;  /* 0xf7ffffff17177812 */ /* 0x000fd200078ec0ff */
[----:B------:R-:W-:Y:S02]  /*b4f70*/  @P5 LOP3.LUT R57, R57, 0x10000, RZ, 0xfc, !PT ;  /* 0x0001000039395812 */ /* 0x000fe400078efcff */
[----:B------:R-:W-:-:S04]  /*b4f80*/  LOP3.LUT P5, RZ, R21, 0x8000, RZ, 0xc0, !PT ;  /* 0x0000800015ff7812 */ /* 0x000fc800078ac0ff */
[----:B------:R-:W-:Y:S02]  /*b4f90*/  ISETP.LT.AND P5, PT, R28, UR16, !P5 ;  /* 0x000000101c007c0c */ /* 0x000fe4000efa1270 */
[----:B------:R-:W-:Y:S02]  /*b4fa0*/  @P6 LOP3.LUT R23, R23, 0x8000000, RZ, 0xfc, !PT ;  /* 0x0800000017176812 */ /* 0x000fe400078efcff */
[----:B------:R-:W-:Y:S02]  /*b4fb0*/  LOP3.LUT P6, RZ, R58, 0x20, RZ, 0xc0, !PT ;  /* 0x000000203aff7812 */ /* 0x000fe400078cc0ff */
[----:B------:R-:W-:Y:S02]  /*b4fc0*/  LOP3.LUT R57, R57, 0xffffdfff, RZ, 0xc0, !PT ;  /* 0xffffdfff39397812 */ /* 0x000fe400078ec0ff */
[----:B------:R-:W-:Y:S02]  /*b4fd0*/  ISETP.LT.AND P6, PT, R28, UR20, !P6 ;  /* 0x000000141c007c0c */ /* 0x000fe4000f7c1270 */
[----:B------:R-:W-:-:S03]  /*b4fe0*/  LOP3.LUT P2, RZ, R58, 0x200, RZ, 0xc0, !PT ;  /* 0x000002003aff7812 */ /* 0x000fc6000784c0ff */
[----:B------:R-:W-:Y:S02]  /*b4ff0*/  @P5 LOP3.LUT R57, R57, 0x2000, RZ, 0xfc, !PT ;  /* 0x0000200039395812 */ /* 0x000fe400078efcff */
[----:B------:R-:W-:Y:S02]  /*b5000*/  LOP3.LUT P5, RZ, R21, 0x4000, RZ, 0xc0, !PT ;  /* 0x0000400015ff7812 */ /* 0x000fe400078ac0ff */
[C---:B------:R-:W-:Y:S02]  /*b5010*/  ISETP.LT.AND P2, PT, R28.reuse, UR36, !P2 ;  /* 0x000000241c007c0c */ /* 0x040fe4000d741270 */
[----:B------:R-:W-:Y:S02]  /*b5020*/  ISETP.LT.AND P5, PT, R28, UR24, !P5 ;  /* 0x000000181c007c0c */ /* 0x000fe4000efa1270 */
        /* <DEDUP_REMOVED lines=91> */
[----:B--2---:R-:W-:Y:S01]  /*b55e0*/  ISETP.LT.AND P6, PT, R27, UR15, !P6 ;  /* 0x0000000f1b007c0c */ /* 0x004fe2000f7c1270 */
[----:B------:R-:W2:Y:S01]  /*b55f0*/  LDCU UR15, c[0x0][0x398] ;  /* 0x00007300ff0f77ac */ /* 0x000ea20008000800 */
        /* <DEDUP_REMOVED lines=13> */
[----:B-1----:R-:W-:Y:S01]  /*b56d0*/  ISETP.LT.AND P6, PT, R27, UR11, !P6 ;  /* 0x0000000b1b007c0c */ /* 0x002fe2000f7c1270 */
[----:B------:R-:W1:Y:S01]  /*b56e0*/  LDCU UR11, c[0x0][0x398] ;  /* 0x00007300ff0b77ac */ /* 0x000e620008000800 */
[----:B------:R-:W-:-:S02]  /*b56f0*/  @P5 LOP3.LUT R58, R58, 0x200000, RZ, 0xfc, !PT ;  /* 0x002000003a3a5812 */ /* 0x000fc400078efcff */
[----:B------:R-:W-:Y:S02]  /*b5700*/  LOP3.LUT P5, RZ, R55, 0x1000000, RZ, 0xc0, !PT ;  /* 0x0100000037ff7812 */ /* 0x000fe400078ac0ff */
[----:B------:R-:W-:Y:S02]  /*b5710*/  ISETP.LT.AND P1, PT, R28, UR70, !P1 ;  /* 0x000000461c007c0c */ /* 0x000fe4000cf21270 */
[----:B0-----:R-:W-:Y:S01]  /*b5720*/  ISETP.LT.AND P5, PT, R27, UR23, !P5 ;  /* 0x000000171b007c0c */ /* 0x001fe2000efa1270 */
[----:B------:R-:W0:Y:S01]  /*b5730*/  LDCU UR23, c[0x0][0x398] ;  /* 0x00007300ff1777ac */ /* 0x000e220008000800 */
[----:B------:R-:W-:Y:S02]  /*b5740*/  LOP3.LUT R52, R52, 0xefffffff, RZ, 0xc0, !PT ;  /* 0xefffffff34347812 */ /* 0x000fe400078ec0ff */
[----:B------:R-:W-:Y:S02]  /*b5750*/  LOP3.LUT P4, RZ, R55, 0x800000, RZ, 0xc0, !PT ;  /* 0x0080000037ff7812 */ /* 0x000fe4000788c0ff */
[----:B------:R-:W-:-:S02]  /*b5760*/  LOP3.LUT R59, R59, 0xffffff7f, RZ, 0xc0, !PT ;  /* 0xffffff7f3b3b7812 */ /* 0x000fc400078ec0ff */
[----:B------:R-:W-:Y:S02]  /*b5770*/  @P6 LOP3.LUT R52, R52, 0x10000000, RZ, 0xfc, !PT ;  /* 0x1000000034346812 */ /* 0x000fe400078efcff */
[----:B------:R-:W-:Y:S02]  /*b5780*/  LOP3.LUT P6, RZ, R55, 0x40, RZ, 0xc0, !PT ;  /* 0x0000004037ff7812 */ /* 0x000fe400078cc0ff */
[----:B------:R-:W-:Y:S01]  /*b5790*/  ISETP.LT.AND P4, PT, R27, UR19, !P4 ;  /* 0x000000131b007c0c */ /* 0x000fe2000e781270 */
[----:B------:R-:W0:Y:S01]  /*b57a0*/  LDCU UR19, c[0x0][0x398] ;  /* 0x00007300ff1377ac */ /* 0x000e220008000800 */
[----:B------:R-:W-:Y:S02]  /*b57b0*/  @P1 LOP3.LUT R59, R59, 0x80, RZ, 0xfc, !PT ;  /* 0x000000803b3b1812 */ /* 0x000fe400078efcff */
[----:B------:R-:W-:Y:S02]  /*b57c0*/  LOP3.LUT R52, R52, 0xfdffffff, RZ, 0xc0, !PT ;  /* 0xfdffffff34347812 */ /* 0x000fe400078ec0ff */
[----:B------:R-:W-:-:S02]  /*b57d0*/  LOP3.LUT P1, RZ, R21, 0x1000, RZ, 0xc0, !PT ;  /* 0x0000100015ff7812 */ /* 0x000fc4000782c0ff */
[----:B------:R-:W-:Y:S02]  /*b57e0*/  LOP3.LUT P3, RZ, R55, 0x400000, RZ, 0xc0, !PT ;  /* 0x0040000037ff7812 */ /* 0x000fe4000786c0ff */
[----:B------:R-:W-:Y:S02]  /*b57f0*/  @P5 LOP3.LUT R52, R52, 0x2000000, RZ, 0xfc, !PT ;  /* 0x0200000034345812 */ /* 0x000fe400078efcff */
[----:B------:R-:W-:Y:S02]  /*b5800*/  ISETP.LT.AND P1, PT, R28, UR74, !P1 ;  /* 0x0000004a1c007c0c */ /* 0x000fe4000cf21270 */
[----:B------:R-:W-:Y:S02]  /*b5810*/  LOP3.LUT R23, R23, 0xefffffff, RZ, 0xc0, !PT ;  /* 0xefffffff17177812 */ /* 0x000fe400078ec0ff */
[----:B--2---:R-:W-:Y:S01]  /*b5820*/  ISETP.LT.AND P3, PT, R27, UR15, !P3 ;  /* 0x0000000f1b007c0c */ /* 0x004fe2000df61270 */
[----:B------:R-:W2:Y:S01]  /*b5830*/  LDCU UR15, c[0x0][0x398] ;  /* 0x00007300ff0f77ac */ /* 0x000ea20008000800 */
[----:B------:R-:W-:-:S02]  /*b5840*/  LOP3.LUT R52, R52, 0xffbfffff, RZ, 0xc0, !PT ;  /* 0xffbfffff34347812 */ /* 0x000fc400078ec0ff */
[----:B------:R-:W-:Y:S02]  /*b5850*/  @P6 LOP3.LUT R23, R23, 0x10000000, RZ, 0xfc, !PT ;  /* 0x1000000017176812 */ /* 0x000fe400078efcff */
[C---:B------:R-:W-:Y:S02]  /*b5860*/  LOP3.LUT P2, RZ, R55.reuse, 0x200000, RZ, 0xc0, !PT ;  /* 0x0020000037ff7812 */ /* 0x040fe4000784c0ff */
[----:B------:R-:W-:Y:S02]  /*b5870*/  LOP3.LUT P6, RZ, R55, 0x80, RZ, 0xc0, !PT ;  /* 0x0000008037ff7812 */ /* 0x000fe400078cc0ff */
[----:B------:R-:W-:Y:S02]  /*b5880*/  @P4 LOP3.LUT R52, R52, 0x400000, RZ, 0xfc, !PT ;  /* 0x0040000034344812 */ /* 0x000fe400078efcff */
[----:B----4-:R-:W-:Y:S02]  /*b5890*/  ISETP.LT.AND P0, PT, R28, UR7, !P0 ;  /* 0x000000071c007c0c */ /* 0x010fe4000c701270 */
[----:B------:R-:W-:-:S02]  /*b58a0*/  LOP3.LUT R59, R59, 0xffffffef, RZ, 0xc0, !PT ;  /* 0xffffffef3b3b7812 */ /* 0x000fc400078ec0ff */
[----:B-1----:R-:W-:Y:S01]  /*b58b0*/  ISETP.LT.AND P2, PT, R27, UR11, !P2 ;  /* 0x0000000b1b007c0c */ /* 0x002fe2000d741270 */
[----:B------:R-:W1:Y:S01]  /*b58c0*/  LDCU UR11, c[0x0][0x398] ;  /* 0x00007300ff0b77ac */ /* 0x000e620008000800 */
[----:B------:R-:W-:Y:S02]  /*b58d0*/  LOP3.LUT R52, R52, 0xfff7ffff, RZ, 0xc0, !PT ;  /* 0xfff7ffff34347812 */ /* 0x000fe400078ec0ff */
[----:B------:R-:W-:Y:S02]  /*b58e0*/  @P1 LOP3.LUT R59, R59, 0x10, RZ, 0xfc, !PT ;  /* 0x000000103b3b1812 */ /* 0x000fe400078efcff */
[----:B------:R-:W-:Y:S02]  /*b58f0*/  LOP3.LUT P1, RZ, R55, 0x100000, RZ, 0xc0, !PT ;  /* 0x0010000037ff7812 */ /* 0x000fe4000782c0ff */
[----:B------:R-:W-:Y:S02]  /*b5900*/  @P3 LOP3.LUT R52, R52, 0x80000, RZ, 0xfc, !PT ;  /* 0x0008000034343812 */ /* 0x000fe400078efcff */
[----:B------:R-:W-:-:S02]  /*b5910*/  LOP3.LUT R23, R23, 0xdfffffff, RZ, 0xc0, !PT ;  /* 0xdfffffff17177812 */ /* 0x000fc400078ec0ff */
[----:B------:R-:W-:Y:S02]  /*b5920*/  LOP3.LUT R59, R59, 0xfffffffd, RZ, 0xc0, !PT ;  /* 0xfffffffd3b3b7812 */ /* 0x000fe400078ec0ff */
[----:B0-----:R-:W-:Y:S01]  /*b5930*/  ISETP.LT.AND P3, PT, R27, UR23, !P1 ;  /* 0x000000171b007c0c */ /* 0x001fe2000cf61270 */
[----:B------:R-:W0:Y:S01]  /*b5940*/  LDCU UR23, c[0x0][0x398] ;  /* 0x00007300ff1777ac */ /* 0x000e220008000800 */
[----:B------:R-:W-:Y:S02]  /*b5950*/  LOP3.LUT R52, R52, 0xfffeffff, RZ, 0xc0, !PT ;  /* 0xfffeffff34347812 */ /* 0x000fe400078ec0ff */
[----:B------:R-:W-:Y:S02]  /*b5960*/  @P6 LOP3.LUT R23, R23, 0x20000000, RZ, 0xfc, !PT ;  /* 0x2000000017176812 */ /* 0x000fe400078efcff */
[----:B------:R-:W-:Y:S02]  /*b5970*/  LOP3.LUT P6, RZ, R55, 0x100, RZ, 0xc0, !PT ;  /* 0x0000010037ff7812 */ /* 0x000fe400078cc0ff */
[----:B------:R-:W-:-:S02]  /*b5980*/  @P0 LOP3.LUT R59, R59, 0x2, RZ, 0xfc, !PT ;  /* 0x000000023b3b0812 */ /* 0x000fc400078efcff */
[----:B------:R-:W-:Y:S02]  /*b5990*/  LOP3.LUT P0, RZ, R55, 0x80000, RZ, 0xc0, !PT ;  /* 0x0008000037ff7812 */ /* 0x000fe4000780c0ff */
[----:B------:R-:W-:Y:S02]  /*b59a0*/  @P2 LOP3.LUT R52, R52, 0x10000, RZ, 0xfc, !PT ;  /* 0x0001000034342812 */ /* 0x000fe400078efcff */
[----:B------:R-:W-:Y:S01]  /*b59b0*/  ISETP.LT.AND P1, PT, R27, UR19, !P0 ;  /* 0x000000131b007c0c */ /* 0x000fe2000c721270 */
[----:B------:R-:W4:Y:S01]  /*b59c0*/  LDCU UR19, c[0x0][0x398] ;  /* 0x00007300ff1377ac */ /* 0x000f220008000800 */
[----:B------:R-:W-:Y:S02]  /*b59d0*/  LOP3.LUT R52, R52, 0xffffdfff, RZ, 0xc0, !PT ;  /* 0xffffdfff34347812 */ /* 0x000fe400078ec0ff */
[----:B------:R-:W-:Y:S02]  /*b59e0*/  LOP3.LUT R23, R23, 0xbfffffff, RZ, 0xc0, !PT ;  /* 0xbfffffff17177812 */ /* 0x000fe400078ec0ff */
[----:B------:R-:W-:-:S02]  /*b59f0*/  @P3 LOP3.LUT R52, R52, 0x2000, RZ, 0xfc, !PT ;  /* 0x0000200034343812 */ /* 0x000fc400078efcff */
[----:B------:R-:W-:Y:S02]  /*b5a00*/  @P6 LOP3.LUT R23, R23, 0x40000000, RZ, 0xfc, !PT ;  /* 0x4000000017176812 */ /* 0x000fe400078efcff */
[----:B------:R-:W-:Y:S02]  /*b5a10*/  LOP3.LUT P6, RZ, R55, 0x200, RZ, 0xc0, !PT ;  /* 0x0000020037ff7812 */ /* 0x000fe400078cc0ff */
[----:B------:R-:W-:-:S04]  /*b5a20*/  LOP3.LUT R52, R52, 0xfffffbff, RZ, 0xc0, !PT ;  /* 0xfffffbff34347812 */ /* 0x000fc800078ec0ff */
[----:B------:R-:W-:Y:S02]  /*b5a30*/  @P1 LOP3.LUT R52, R52, 0x400, RZ, 0xfc, !PT ;  /* 0x0000040034341812 */ /* 0x000fe400078efcff */
[----:B------:R-:W-:Y:S02]  /*b5a40*/  LOP3.LUT P1, RZ, R55, 0x8000, RZ, 0xc0, !PT ;  /* 0x0000800037ff7812 */ /* 0x000fe4000782c0ff */
[----:B------:R-:W-:Y:S02]  /*b5a50*/  LOP3.LUT R23, R23, 0x7fffffff, RZ, 0xc0, !PT ;  /* 0x7fffffff17177812 */ /* 0x000fe400078ec0ff */
[----:B------:R-:W-:Y:S02]  /*b5a60*/  LOP3.LUT R21, R21, 0xffffffef, RZ, 0xc0, !PT ;  /* 0xffffffef15157812 */ /* 0x000fe400078ec0ff */
[----:B------:R-:W-:Y:S02]  /*b5a70*/  @P6 LOP3.LUT R23, R23, 0x80000000, RZ, 0xfc, !PT ;  /* 0x8000000017176812 */ /* 0x000fe400078efcff */
[----:B------:R-:W-:-:S05]  /*b5a80*/  LOP3.LUT P6, RZ, R55, 0x400, RZ, 0xc0, !PT ;  /* 0x0000040037ff7812 */ /* 0x000fca00078cc0ff */
[----:B------:R-:W-:-:S04]  /*b5a90*/  @P1 LOP3.LUT R21, R21, 0x10, RZ, 0xfc, !PT ;  /* 0x0000001015151812 */ /* 0x000fc800078efcff */
[----:B------:R-:W-:-:S04]  /*b5aa0*/  LOP3.LUT R21, R21, 0xfffffffe, RZ, 0xc0, !PT ;  /* 0xfffffffe15157812 */ /* 0x000fc800078ec0ff */
[----:B------:R-:W-:Y:S02]  /*b5ab0*/  @P6 LOP3.LUT R21, R21, 0x1, RZ, 0xfc, !PT ;  /* 0x0000000115156812 */ /* 0x000fe400078efcff */
[----:B------:R-:W-:Y:S02]  /*b5ac0*/  LOP3.LUT P6, RZ, R55, 0x800, RZ, 0xc0, !PT ;  /* 0x0000080037ff7812 */ /* 0x000fe400078cc0ff */
[----:B------:R-:W-:Y:S02]  /*b5ad0*/  LOP3.LUT R21, R21, 0xfffffffd, RZ, 0xc0, !PT ;  /* 0xfffffffd15157812 */ /* 0x000fe400078ec0ff */
[----:B------:R-:W-:-:S04]  /*b5ae0*/  LOP3.LUT P2, RZ, R55, 0x40000, RZ, 0xc0, !PT ;  /* 0x0004000037ff7812 */ /* 0x000fc8000784c0ff */
[----:B--2---:R-:W-:Y:S01]  /*b5af0*/  ISETP.LT.AND P2, PT, R27, UR15, !P2 ;  /* 0x0000000f1b007c0c */ /* 0x004fe2000d741270 */
[----:B------:R-:W2:Y:S04]  /*b5b00*/  LDCU UR15, c[0x0][0x398] ;  /* 0x00007300ff0f77ac */ /* 0x000ea80008000800 */
[----:B------:R-:W-:Y:S02]  /*b5b10*/  @P6 LOP3.LUT R21, R21, 0x2, RZ, 0xfc, !PT ;  /* 0x0000000215156812 */ /* 0x000fe400078efcff */
[C---:B------:R-:W-:Y:S02]  /*b5b20*/  LOP3.LUT P6, RZ, R55.reuse, 0x1000, RZ, 0xc0, !PT ;  /* 0x0000100037ff7812 */ /* 0x040fe400078cc0ff */
[----:B------:R-:W-:Y:S02]  /*b5b30*/  LOP3.LUT P0, RZ, R55, 0x20000, RZ, 0xc0, !PT ;  /* 0x0002000037ff7812 */ /* 0x000fe4000780c0ff */
[----:B------:R-:W-:-:S02]  /*b5b40*/  LOP3.LUT R21, R21, 0xfffffffb, RZ, 0xc0, !PT ;  /* 0xfffffffb15157812 */ /* 0x000fc400078ec0ff */
[----:B-1----:R-:W-:Y:S01]  /*b5b50*/  ISETP.LT.AND P0, PT, R27, UR11, !P0 ;  /* 0x0000000b1b007c0c */ /* 0x002fe2000c701270 */
[----:B------:R-:W1:Y:S01]  /*b5b60*/  LDCU UR11, c[0x0][0x398] ;  /* 0x00007300ff0b77ac */ /* 0x000e620008000800 */
[----:B------:R-:W-:Y:S02]  /*b5b70*/  LOP3.LUT R52, R52, 0xffffff7f, RZ, 0xc0, !PT ;  /* 0xffffff7f34347812 */ /* 0x000fe400078ec0ff */
[----:B------:R-:W-:Y:S02]  /*b5b80*/  LOP3.LUT P1, RZ, R55, 0x10000, RZ, 0xc0, !PT ;  /* 0x0001000037ff7812 */ /* 0x000fe4000782c0ff */
        /* <DEDUP_REMOVED lines=12> */
[----:B----4-:R-:W-:Y:S01]  /*b5c50*/  ISETP.LT.AND P1, PT, R27, UR19, !P1 ;  /* 0x000000131b007c0c */ /* 0x010fe2000cf21270 */
[----:B------:R-:W4:Y:S01]  /*b5c60*/  LDCU UR19, c[0x0][0x398] ;  /* 0x00007300ff1377ac */ /* 0x000f220008000800 */
[----:B------:R-:W-:Y:S02]  /*b5c70*/  LOP3.LUT P6, RZ, R55, 0x4000, RZ, 0xc0, !PT ;  /* 0x0000400037ff7812 */ /* 0x000fe400078cc0ff */
[----:B------:R-:W-:Y:S02]  /*b5c80*/  LOP3.LUT R53, R53, 0xbfffffff, RZ, 0xc0, !PT ;  /* 0xbfffffff35357812 */ /* 0x000fe400078ec0ff */
[----:B--2---:R-:W-:Y:S01]  /*b5c90*/  ISETP.LT.AND P6, PT, R27, UR15, !P6 ;  /* 0x0000000f1b007c0c */ /* 0x004fe2000f7c1270 */
[----:B------:R-:W2:Y:S06]  /*b5ca0*/  LDCU UR15, c[0x0][0x398] ;  /* 0x00007300ff0f77ac */ /* 0x000eac0008000800 */
        /* <DEDUP_REMOVED lines=36> */
[----:B------:R-:W-:Y:S02]  /*b5ef0*/  LOP3.LUT R53, R53, 0xffffffbf, RZ, 0xc0, !PT ;  /* 0xffffffbf35357812 */ /* 0x000fe400078ec0ff */
[----:B------:R-:W-:-:S09]  /*b5f00*/  LOP3.LUT P4, RZ, R55, 0x10, RZ, 0xc0, !PT ;  /* 0x0000001037ff7812 */ /* 0x000fd2000788c0ff */
[----:B------:R-:W-:Y:S02]  /*b5f10*/  @P6 LOP3.LUT R53, R53, 0x40, RZ, 0xfc, !PT ;  /* 0x0000004035356812 */ /* 0x000fe400078efcff */
[----:B------:R-:W-:-:S04]  /*b5f20*/  LOP3.LUT P6, RZ, R23, 0x10000000, RZ, 0xc0, !PT ;  /* 0x1000000017ff7812 */ /* 0x000fc800078cc0ff */
[C---:B--2---:R-:W-:Y:S01]  /*b5f30*/  ISETP.LT.AND P6, PT, R27.reuse, UR15, !P6 ;  /* 0x0000000f1b007c0c */ /* 0x044fe2000f7c1270 */
[----:B------:R-:W2:Y:S01]  /*b5f40*/  LDCU UR15, c[0x0][0x398] ;  /* 0x00007300ff0f77ac */ /* 0x000ea20008000800 */
[----:B0-----:R-:W-:Y:S02]  /*b5f50*/  ISETP.LT.AND P4, PT, R27, UR23, !P4 ;  /* 0x000000171b007c0c */ /* 0x001fe4000e781270 */
[C---:B------:R-:W-:Y:S01]  /*b5f60*/  LOP3.LUT P5, RZ, R55.reuse, 0x20, RZ, 0xc0, !PT ;  /* 0x0000002037ff7812 */ /* 0x040fe200078ac0ff */
[----:B------:R-:W0:Y:S01]  /*b5f70*/  LDCU UR23, c[0x0][0x398] ;  /* 0x00007300ff1777ac */ /* 0x000e220008000800 */
[----:B------:R-:W-:Y:S02]  /*b5f80*/  LOP3.LUT P3, RZ, R55, 0x8, RZ, 0xc0, !PT ;  /* 0x0000000837ff7812 */ /* 0x000fe4000786c0ff */
[C---:B-1----:R-:W-:Y:S01]  /*b5f90*/  ISETP.LT.AND P5, PT, R27.reuse, UR11, !P5 ;  /* 0x0000000b1b007c0c */ /* 0x042fe2000efa1270 */
[----:B------:R-:W1:Y:S01]  /*b5fa0*/  LDCU UR11, c[0x0][0x398] ;  /* 0x00007300ff0b77ac */ /* 0x000e620008000800 */
[----:B----4-:R-:W-:-:S02]  /*b5fb0*/  ISETP.LT.AND P3, PT, R27, UR19, !P3 ;  /* 0x000000131b007c0c */ /* 0x010fc4000df61270 */
[----:B------:R-:W-:Y:S01]  /*b5fc0*/  LOP3.LUT R54, R54, 0xdfffffff, RZ, 0xc0, !PT ;  /* 0xdfffffff36367812 */ /* 0x000fe200078ec0ff */
[----:B------:R-:W4:Y:S01]  /*b5fd0*/  LDCU UR19, c[0x0][0x398] ;  /* 0x00007300ff1377ac */ /* 0x000f220008000800 */
[----:B------:R-:W-:Y:S02]  /*b5fe0*/  LOP3.LUT P2, RZ, R55, 0x4, RZ, 0xc0, !PT ;  /* 0x0000000437ff7812 */ /* 0x000fe4000784c0ff */
        /* <DEDUP_REMOVED lines=18> */
[----:B----4-:R-:W-:Y:S01]  /*b6110*/  ISETP.LT.AND P1, PT, R27, UR19, !P0 ;  /* 0x000000131b007c0c */ /* 0x010fe2000c721270 */
[----:B------:R-:W4:Y:S01]  /*b6120*/  LDCU UR19, c[0x0][0x398] ;  /* 0x00007300ff1377ac */ /* 0x000f220008000800 */
        /* <DEDUP_REMOVED lines=29> */
[----:B----4-:R-:W-:Y:S01]  /*b6300*/  ISETP.LT.AND P0, PT, R27, UR19, !P4 ;  /* 0x000000131b007c0c */ /* 0x010fe2000e701270 */
[----:B------:R-:W4:Y:S01]  /*b6310*/  LDCU UR19, c[0x0][0x398] ;  /* 0x00007300ff1377ac */ /* 0x000f220008000800 */
        /* <DEDUP_REMOVED lines=10> */
[C---:B------:R-:W-:Y:S02]  /*b63c0*/  LOP3.LUT P6, RZ, R23.reuse, 0x8000000, RZ, 0xc0, !PT ;  /* 0x0800000017ff7812 */ /* 0x040fe400078cc0ff */
[----:B------:R-:W-:-:S09]  /*b63d0*/  LOP3.LUT R23, R23, 0xffffffdf, RZ, 0xc0, !PT ;  /* 0xffffffdf17177812 */ /* 0x000fd200078ec0ff */
        /* <DEDUP_REMOVED lines=42> */
[----:B------:R-:W-:-:S09]  /*b6680*/  LOP3.LUT R56, R56, 0x7fffffff, RZ, 0xc0, !PT ;  /* 0x7fffffff38387812 */ /* 0x000fd200078ec0ff */
        /* <DEDUP_REMOVED lines=70> */
[----:B---3--:R-:W-:Y:S02]  /*b6af0*/  ISETP.LT.AND P5, PT, R27, UR5, !P5 ;  /* 0x000000051b007c0c */ /* 0x008fe4000efa1270 */
        /* <DEDUP_REMOVED lines=16> */
[----:B------:R-:W-:-:S05]  /*b6c00*/  ISETP.LT.AND P6, PT, R27, UR21, !P6 ;  /* 0x000000151b007c0c */ /* 0x000fca000f7c1270 */
[----:B------:R-:W-:Y:S02]  /*b6c10*/  @P5 LOP3.LUT R57, R57, 0x1000, RZ, 0xfc, !PT ;  /* 0x0000100039395812 */ /* 0x000fe400078efcff */
[----:B------:R-:W-:Y:S02]  /*b6c20*/  LOP3.LUT P2, RZ, R58, 0x200, RZ, 0xc0, !PT ;  /* 0x000002003aff7812 */ /* 0x000fe4000784c0ff */
[----:B------:R-:W-:Y:S02]  /*b6c30*/  LOP3.LUT R57, R57, 0xfffffdff, RZ, 0xc0, !PT ;  /* 0xfffffdff39397812 */ /* 0x000fe400078ec0ff */
[----:B------:R-:W-:Y:S02]  /*b6c40*/  LOP3.LUT P5, RZ, R23, 0x20, RZ, 0xc0, !PT ;  /* 0x0000002017ff7812 */ /* 0x000fe400078ac0ff */
[----:B------:R-:W-:Y:S02]  /*b6c50*/  @P6 LOP3.LUT R57, R57, 0x200, RZ, 0xfc, !PT ;  /* 0x0000020039396812 */ /* 0x000fe400078efcff */
[----:B------:R-:W-:-:S02]  /*b6c60*/  ISETP.LT.AND P2, PT, R27, UR37, !P2 ;  /* 0x000000251b007c0c */ /* 0x000fc4000d741270 */
[----:B------:R-:W-:Y:S02]  /*b6c70*/  LOP3.LUT P6, RZ, R55, 0x2000000, RZ, 0xc0, !PT ;  /* 0x0200000037ff7812 */ /* 0x000fe400078cc0ff */
[----:B------:R-:W-:Y:S02]  /*b6c80*/  ISETP.LT.AND P5, PT, R27, UR25, !P5 ;  /* 0x000000191b007c0c */ /* 0x000fe4000efa1270 */
[C---:B------:R-:W-:Y:S02]  /*b6c90*/  LOP3.LUT P1, RZ, R58.reuse, 0x400, RZ, 0xc0, !PT ;  /* 0x000004003aff7812 */ /* 0x040fe4000782c0ff */
[C---:B------:R-:W-:Y:S02]  /*b6ca0*/  LOP3.LUT P4, RZ, R58.reuse, 0x80, RZ, 0xc0, !PT ;  /* 0x000000803aff7812 */ /* 0x040fe4000788c0ff */
[C---:B------:R-:W-:Y:S02]  /*b6cb0*/  LOP3.LUT P3, RZ, R58.reuse, 0x100, RZ, 0xc0, !PT ;  /* 0x000001003aff7812 */ /* 0x040fe4000786c0ff */
[----:B------:R-:W-:-:S02]  /*b6cc0*/  LOP3.LUT P0, RZ, R58, 0x800, RZ, 0xc0, !PT ;  /* 0x000008003aff7812 */ /* 0x000fc4000780c0ff */
[C---:B------:R-:W-:Y:S02]  /*b6cd0*/  ISETP.LT.AND P1, PT, R27.reuse, UR43, !P1 ;  /* 0x0000002b1b007c0c */ /* 0x040fe4000cf21270 */
[----:B------:R-:W-:Y:S02]  /*b6ce0*/  LOP3.LUT R58, R58, 0xdfffffff, RZ, 0xc0, !PT ;  /* 0xdfffffff3a3a7812 */ /* 0x000fe400078ec0ff */
[----:B------:R-:W-:Y:S02]  /*b6cf0*/  LOP3.LUT R24, R24, 0xefffffff, RZ, 0xc0, !PT ;  /* 0xefffffff18187812 */ /* 0x000fe400078ec0ff */
[----:B------:R-:W-:Y:S02]  /*b6d00*/  ISETP.LT.AND P4, PT, R27, UR29, !P4 ;  /* 0x0000001d1b007c0c */ /* 0x000fe4000e781270 */
[----:B------:R-:W-:Y:S02]  /*b6d10*/  LOP3.LUT R57, R57, 0xffffffbf, RZ, 0xc0, !PT ;  /* 0xffffffbf39397812 */ /* 0x000fe400078ec0ff */
[----:B------:R-:W-:-:S02]  /*b6d20*/  @P2 LOP3.LUT R58, R58, 0x20000000, RZ, 0xfc, !PT ;  /* 0x200000003a3a2812 */ /* 0x000fc400078efcff */
[----:B------:R-:W-:Y:S02]  /*b6d30*/  @P6 LOP3.LUT R24, R24, 0x10000000, RZ, 0xfc, !PT ;  /* 0x1000000018186812 */ /* 0x000fe400078efcff */
[----:B------:R-:W-:Y:S02]  /*b6d40*/  LOP3.LUT P6, RZ, R55, 0x4000000, RZ, 0xc0, !PT ;  /* 0x0400000037ff7812 */ /* 0x000fe400078cc0ff */
[----:B------:R-:W-:Y:S02]  /*b6d50*/  @P5 LOP3.LUT R57, R57, 0x40, RZ, 0xfc, !PT ;  /* 0x0000004039395812 */ /* 0x000fe400078efcff */
[C---:B------:R-:W-:Y:S02]  /*b6d60*/  LOP3.LUT P5, RZ, R58.reuse, 0x1000, RZ, 0xc0, !PT ;  /* 0x000010003aff7812 */ /* 0x040fe400078ac0ff */
[----:B------:R-:W-:Y:S02]  /*b6d70*/  ISETP.LT.AND P0, PT, R27, UR47, !P0 ;  /* 0x0000002f1b007c0c */ /* 0x000fe4000c701270 */
[----:B------:R-:W-:-:S02]  /*b6d80*/  LOP3.LUT R58, R58, 0xfbffffff, RZ, 0xc0, !PT ;  /* 0xfbffffff3a3a7812 */ /* 0x000fc400078ec0ff */
[----:B------:R-:W-:Y:S02]  /*b6d90*/  LOP3.LUT R57, R57, 0xfffffff7, RZ, 0xc0, !PT ;  /* 0xfffffff739397812 */ /* 0x000fe400078ec0ff */
[----:B------:R-:W-:Y:S02]  /*b6da0*/  @P1 LOP3.LUT R58, R58, 0x4000000, RZ, 0xfc, !PT ;  /* 0x040000003a3a1812 */ /* 0x000fe400078efcff */
[----:B------:R-:W-:Y:S02]  /*b6db0*/  LOP3.LUT R24, R24, 0xdfffffff, RZ, 0xc0, !PT ;  /* 0xdfffffff18187812 */ /* 0x000fe400078ec0ff */
[----:B------:R-:W-:Y:S02]  /*b6dc0*/  @P4 LOP3.LUT R57, R57, 0x8, RZ, 0xfc, !PT ;  /* 0x0000000839394812 */ /* 0x000fe400078efcff */
[C---:B------:R-:W-:Y:S02]  /*b6dd0*/  LOP3.LUT P4, RZ, R58.reuse, 0x2000, RZ, 0xc0, !PT ;  /* 0x000020003aff7812 */ /* 0x040fe4000788c0ff */
[----:B------:R-:W-:-:S02]  /*b6de0*/  LOP3.LUT R58, R58, 0xff7fffff, RZ, 0xc0, !PT ;  /* 0xff7fffff3a3a7812 */ /* 0x000fc400078ec0ff */
[----:B------:R-:W-:Y:S02]  /*b6df0*/  @P6 LOP3.LUT R24, R24, 0x20000000, RZ, 0xfc, !PT ;  /* 0x2000000018186812 */ /* 0x000fe400078efcff */
[----:B------:R-:W-:Y:S02]  /*b6e00*/  LOP3.LUT P6, RZ, R55, 0x8000000, RZ, 0xc0, !PT ;  /* 0x0800000037ff7812 */ /* 0x000fe400078cc0ff */
[----:B------:R-:W-:-:S04]  /*b6e10*/  @P0 LOP3.LUT R58, R58, 0x800000, RZ, 0xfc, !PT ;  /* 0x008000003a3a0812 */ /* 0x000fc800078efcff */
[----:B------:R-:W-:Y:S02]  /*b6e20*/  LOP3.LUT P1, RZ, R58, 0x40000, RZ, 0xc0, !PT ;  /* 0x000400003aff7812 */ /* 0x000fe4000782c0ff */
[----:B------:R-:W-:Y:S02]  /*b6e30*/  LOP3.LUT R24, R24, 0xbfffffff, RZ, 0xc0, !PT ;  /* 0xbfffffff18187812 */ /* 0x000fe400078ec0ff */
[----:B------:R-:W-:-:S03]  /*b6e40*/  LOP3.LUT R23, R23, 0xfffffff7, RZ, 0xc0, !PT ;  /* 0xfffffff717177812 */ /* 0x000fc600078ec0ff */
[----:B------:R-:W-:Y:S02]  /*b6e50*/  @P6 LOP3.LUT R24, R24, 0x40000000, RZ, 0xfc, !PT ;  /* 0x4000000018186812 */ /* 0x000fe400078efcff */
[----:B------:R-:W-:-:S04]  /*b6e60*/  LOP3.LUT P6, RZ, R55, 0x10000000, RZ, 0xc0, !PT ;  /* 0x1000000037ff7812 */ /* 0x000fc800078cc0ff */
[----:B------:R-:W-:Y:S02]  /*b6e70*/  @P1 LOP3.LUT R23, R23, 0x8, RZ, 0xfc, !PT ;  /* 0x0000000817171812 */ /* 0x000fe400078efcff */
[----:B------:R-:W-:Y:S02]  /*b6e80*/  LOP3.LUT P1, RZ, R58, 0x20000, RZ, 0xc0, !PT ;  /* 0x000200003aff7812 */ /* 0x000fe4000782c0ff */
[----:B------:R-:W-:Y:S02]  /*b6e90*/  LOP3.LUT R24, R24, 0x7fffffff, RZ, 0xc0, !PT ;  /* 0x7fffffff18187812 */ /* 0x000fe400078ec0ff */
[----:B------:R-:W-:-:S03]  /*b6ea0*/  LOP3.LUT R23, R23, 0xffffffef, RZ, 0xc0, !PT ;  /* 0xffffffef17177812 */ /* 0x000fc600078ec0ff */
[----:B------:R-:W-:Y:S02]  /*b6eb0*/  @P6 LOP3.LUT R24, R24, 0x80000000, RZ, 0xfc, !PT ;  /* 0x8000000018186812 */ /* 0x000fe400078efcff */
[----:B------:R-:W-:-:S04]  /*b6ec0*/  LOP3.LUT P6, RZ, R55, 0x20000000, RZ, 0xc0, !PT ;  /* 0x2000000037ff7812 */ /* 0x000fc800078cc0ff */
[----:B------:R-:W-:-:S04]  /*b6ed0*/  @P1 LOP3.LUT R23, R23, 0x10, RZ, 0xfc, !PT ;  /* 0x0000001017171812 */ /* 0x000fc800078efcff */
[----:B------:R-:W-:-:S05]  /*b6ee0*/  LOP3.LUT R23, R23, 0xfffffffe, RZ, 0xc0, !PT ;  /* 0xfffffffe17177812 */ /* 0x000fca00078ec0ff */
        /* <DEDUP_REMOVED lines=14> */
[----:B------:R-:W3:Y:S01]  /*b6fd0*/  LDCU UR19, c[0x0][0x398] ;  /* 0x00007300ff1377ac */ /* 0x000ee20008000800 */
        /* <DEDUP_REMOVED lines=22> */
[----:B---3--:R-:W-:Y:S01]  /*b7140*/  ISETP.LT.AND P6, PT, R33, UR19, !P6 ;  /* 0x0000001321007c0c */ /* 0x008fe2000f7c1270 */
[----:B------:R-:W3:Y:S01]  /*b7150*/  LDCU UR19, c[0x0][0x398] ;  /* 0x00007300ff1377ac */ /* 0x000ee20008000800 */
        /* <DEDUP_REMOVED lines=37> */
[----:B---3--:R-:W-:Y:S01]  /*b73b0*/  ISETP.LT.AND P4, PT, R33, UR19, !P4 ;  /* 0x0000001321007c0c */ /* 0x008fe2000e781270 */
[----:B------:R-:W3:Y:S01]  /*b73c0*/  LDCU UR19, c[0x0][0x398] ;  /* 0x00007300ff1377ac */ /* 0x000ee20008000800 */
[----:B------:R-:W-:Y:S02]  /*b73d0*/  @P1 LOP3.LUT R59, R59, 0x40, RZ, 0xfc, !PT ;  /* 0x000000403b3b1812 */ /* 0x000fe400078efcff */
[----:B------:R-:W-:Y:S02]  /*b73e0*/  LOP3.LUT R51, R51, 0xff7fffff, RZ, 0xc0, !PT ;  /* 0xff7fffff33337812 */ /* 0x000fe400078ec0ff */
[----:B------:R-:W-:Y:S02]  /*b73f0*/  LOP3.LUT P1, RZ, R23, 0x8, RZ, 0xc0, !PT ;  /* 0x0000000817ff7812 */ /* 0x000fe4000782c0ff */
[----:B------:R-:W-:-:S02]  /*b7400*/  LOP3.LUT P3, RZ, R55, 0x400000, RZ, 0xc0, !PT ;  /* 0x0040000037ff7812 */ /* 0x000fc4000786c0ff */
[----:B------:R-:W-:Y:S02]  /*b7410*/  @P5 LOP3.LUT R51, R51, 0x800000, RZ, 0xfc, !PT ;  /* 0x0080000033335812 */ /* 0x000fe400078efcff */
[----:B------:R-:W-:Y:S02]  /*b7420*/  ISETP.LT.AND P1, PT, R27, UR75, !P1 ;  /* 0x0000004b1b007c0c */ /* 0x000fe4000cf21270 */
[----:B--2---:R-:W-:Y:S01]  /*b7430*/  ISETP.LT.AND P3, PT, R33, UR15, !P3 ;  /* 0x0000000f21007c0c */ /* 0x004fe2000df61270 */
[----:B------:R-:W2:Y:S01]  /*b7440*/  LDCU UR15, c[0x0][0x398] ;  /* 0x00007300ff0f77ac */ /* 0x000ea20008000800 */
        /* <DEDUP_REMOVED lines=10> */
[----:B------:R-:W-:Y:S02]  /*b74f0*/  LOP3.LUT R24, R24, 0xf7ffffff, RZ, 0xc0, !PT ;  /* 0xf7ffffff18187812 */ /* 0x000fe400078ec0ff */
[C---:B------:R-:W-:Y:S02]  /*b7500*/  LOP3.LUT P5, RZ, R55.reuse, 0x20, RZ, 0xc0, !PT ;  /* 0x0000002037ff7812 */ /* 0x040fe400078ac0ff */
[C---:B------:R-:W-:Y:S01]  /*b7510*/  LOP3.LUT P4, RZ, R55.reuse, 0x10, RZ, 0xc0, !PT ;  /* 0x0000001037ff7812 */ /* 0x040fe2000788c0ff */
[----:B------:R-:W-:Y:S01]  /*b7520*/  IMAD.MOV.U32 R27, RZ, RZ, R44 ;  /* 0x000000ffff1b7224 */ /* 0x000fe200078e002c */
[----:B------:R-:W-:Y:S01]  /*b7530*/  LOP3.LUT P1, RZ, R55, 0x100000, RZ, 0xc0, !PT ;  /* 0x0010000037ff7812 */ /* 0x000fe2000782c0ff */
[----:B------:R-:W-:Y:S01]  /*b7540*/  STL [R1+0x3774], R2 ;  /* 0x0037740201007387 */ /* 0x000fe20000100800 */
[----:B------:R-:W-:Y:S01]  /*b7550*/  @P3 LOP3.LUT R51, R51, 0x200000, RZ, 0xfc, !PT ;  /* 0x0020000033333812 */ /* 0x000fe200078efcff */
[----:B------:R-:W4:Y:S01]  /*b7560*/  LDCU UR4, c[0x0][0x398] ;  /* 0x00007300ff0477ac */ /* 0x000f220008000800 */
[----:B------:R-:W-:-:S02]  /*b7570*/  LOP3.LUT R59, R59, 0xfffffffe, RZ, 0xc0, !PT ;  /* 0xfffffffe3b3b7812 */ /* 0x000fc400078ec0ff */
[----:B0-----:R-:W-:Y:S01]  /*b7580*/  ISETP.LT.AND P1, PT, R33, UR23, !P1 ;  /* 0x0000001721007c0c */ /* 0x001fe2000cf21270 */
[----:B------:R-:W0:Y:S01]  /*b7590*/  LDCU UR23, c[0x0][0x398] ;  /* 0x00007300ff1777ac */ /* 0x000e220008000800 */
[----:B------:R-:W-:Y:S02]  /*b75a0*/  LOP3.LUT R51, R51, 0xffefffff, RZ, 0xc0, !PT ;  /* 0xffefffff33337812 */ /* 0x000fe400078ec0ff */
[----:B------:R-:W-:Y:S02]  /*b75b0*/  @P0 LOP3.LUT R59, R59, 0x1, RZ, 0xfc, !PT ;  /* 0x000000013b3b0812 */ /* 0x000fe400078efcff */
[----:B------:R-:W-:Y:S02]  /*b75c0*/  LOP3.LUT P0, RZ, R55, 0x80000, RZ, 0xc0, !PT ;  /* 0x0008000037ff7812 */ /* 0x000fe4000780c0ff */
[----:B------:R-:W-:Y:S02]  /*b75d0*/  @P2 LOP3.LUT R51, R51, 0x100000, RZ, 0xfc, !PT ;  /* 0x0010000033332812 */ /* 0x000fe400078efcff */
[----:B---3--:R-:W-:Y:S01]  /*b75e0*/  ISETP.LT.AND P0, PT, R33, UR19, !P0 ;  /* 0x0000001321007c0c */ /* 0x008fe2000c701270 */
[----:B------:R-:W3:Y:S01]  /*b75f0*/  LDCU UR19, c[0x0][0x398] ;  /* 0x00007300ff1377ac */ /* 0x000ee20008000800 */
[----:B------:R-:W-:-:S04]  /*b7600*/  LOP3.LUT R51, R51, 0xfff7ffff, RZ, 0xc0, !PT ;  /* 0xfff7ffff33337812 */ /* 0x000fc800078ec0ff */
[----:B------:R-:W-:-:S04]  /*b7610*/  @P1 LOP3.LUT R51, R51, 0x80000, RZ, 0xfc, !PT ;  /* 0x0008000033331812 */ /* 0x000fc800078efcff */
[----:B------:R-:W-:-:S04]  /*b7620*/  LOP3.LUT R51, R51, 0xfffbffff, RZ, 0xc0, !PT ;  /* 0xfffbffff33337812 */ /* 0x000fc800078ec0ff */
[----:B------:R-:W-:Y:S02]  /*b7630*/  @P0 LOP3.LUT R51, R51, 0x40000, RZ, 0xfc, !PT ;  /* 0x0004000033330812 */ /* 0x000fe400078efcff */
[----:B------:R-:W-:-:S13]  /*b7640*/  LOP3.LUT P0, RZ, R55, 0x8000, RZ, 0xc0, !PT ;  /* 0x0000800037ff7812 */ /* 0x000fda000780c0ff */
        /* <DEDUP_REMOVED lines=40> */
[----:B---3--:R-:W-:Y:S01]  /*b78d0*/  ISETP.LT.AND P0, PT, R33, UR19, !P0 ;  /* 0x0000001321007c0c */ /* 0x008fe2000c701270 */
[----:B------:R-:W3:Y:S01]  /*b78e0*/  LDCU UR19, c[0x0][0x398] ;  /* 0x00007300ff1377ac */ /* 0x000ee20008000800 */
        /* <DEDUP_REMOVED lines=18> */
[----:B---3--:R-:W-:Y:S01]  /*b7a10*/  ISETP.LT.AND P6, PT, R33, UR19, !P6 ;  /* 0x0000001321007c0c */ /* 0x008fe2000f7c1270 */
        /* <DEDUP_REMOVED lines=24> */
[C---:B--2---:R-:W-:Y:S01]  /*b7ba0*/  ISETP.LT.AND P6, PT, R33.reuse, UR15, !P6 ;  /* 0x0000000f21007c0c */ /* 0x044fe2000f7c1270 */
[----:B------:R-:W2:Y:S01]  /*b7bb0*/  LDCU UR15, c[0x0][0x398] ;  /* 0x00007300ff0f77ac */ /* 0x000ea20008000800 */
[----:B-1----:R-:W-:Y:S02]  /*b7bc0*/  ISETP.LT.AND P5, PT, R33, UR11, !P5 ;  /* 0x0000000b21007c0c */ /* 0x002fe4000efa1270 */
[----:B------:R-:W-:Y:S01]  /*b7bd0*/  LOP3.LUT R51, R51, 0xffffffdf, RZ, 0xc0, !PT ;  /* 0xffffffdf33337812 */ /* 0x000fe200078ec0ff */
[----:B------:R-:W1:Y:S01]  /*b7be0*/  LDCU UR11, c[0x0][0x398] ;  /* 0x00007300ff0b77ac */ /* 0x000e620008000800 */
[----:B0-----:R-:W-:Y:S01]  /*b7bf0*/  ISETP.LT.AND P4, PT, R33, UR23, !P4 ;  /* 0x0000001721007c0c */ /* 0x001fe2000e781270 */
[----:B------:R-:W0:Y:S06]  /*b7c00*/  LDCU UR23, c[0x0][0x398] ;  /* 0x00007300ff1777ac */ /* 0x000e2c0008000800 */
[----:B------:R-:W-:-:S04]  /*b7c10*/  @P6 LOP3.LUT R51, R51, 0x20, RZ, 0xfc, !PT ;  /* 0x0000002033336812 */ /* 0x000fc800078efcff */
[----:B------:R-:W-:Y:S02]  /*b7c20*/  LOP3.LUT R51, R51, 0xffffffef, RZ, 0xc0, !PT ;  /* 0xffffffef33337812 */ /* 0x000fe400078ec0ff */
[----:B------:R-:W-:Y:S02]  /*b7c30*/  LOP3.LUT P3, RZ, R55, 0x8, RZ, 0xc0, !PT ;  /* 0x0000000837ff7812 */ /* 0x000fe4000786c0ff */
[----:B------:R-:W-:Y:S02]  /*b7c40*/  @P5 LOP3.LUT R51, R51, 0x10, RZ, 0xfc, !PT ;  /* 0x0000001033335812 */ /* 0x000fe400078efcff */
[----:B---3--:R-:W-:Y:S01]  /*b7c50*/  ISETP.LT.AND P3, PT, R33, UR19, !P3 ;  /* 0x0000001321007c0c */ /* 0x008fe2000df61270 */
[----:B------:R-:W3:Y:S01]  /*b7c60*/  LDCU UR19, c[0x0][0x398] ;  /* 0x00007300ff1377ac */ /* 0x000ee20008000800 */
[----:B------:R-:W-:Y:S02]  /*b7c70*/  LOP3.LUT R51, R51, 0xfffffff7, RZ, 0xc0, !PT ;  /* 0xfffffff733337812 */ /* 0x000fe400078ec0ff */
[----:B------:R-:W-:-:S02]  /*b7c80*/  LOP3.LUT P2, RZ, R55, 0x4, RZ, 0xc0, !PT ;  /* 0x0000000437ff7812 */ /* 0x000fc4000784c0ff */
[----:B------:R-:W-:Y:S02]  /*b7c90*/  LOP3.LUT P0, RZ, R55, 0x1, RZ, 0xc0, !PT ;  /* 0x0000000137ff7812 */ /* 0x000fe4000780c0ff */
[----:B------:R-:W-:Y:S02]  /*b7ca0*/  @P4 LOP3.LUT R51, R51, 0x8, RZ, 0xfc, !PT ;  /* 0x0000000833334812 */ /* 0x000fe400078efcff */
[C---:B--2---:R-:W-:Y:S01]  /*b7cb0*/  ISETP.LT.AND P2, PT, R33.reuse, UR15, !P2 ;  /* 0x0000000f21007c0c */ /* 0x044fe2000d741270 */
[----:B------:R-:W2:Y:S01]  /*b7cc0*/  LDCU UR15, c[0x0][0x398] ;  /* 0x00007300ff0f77ac */ /* 0x000ea20008000800 */
[----:B0-----:R-:W-:Y:S02]  /*b7cd0*/  ISETP.LT.AND P0, PT, R33, UR23, !P0 ;  /* 0x0000001721007c0c */ /* 0x001fe4000c701270 */
[----:B------:R-:W-:Y:S01]  /*b7ce0*/  LOP3.LUT R51, R51, 0xfffffffb, RZ, 0xc0, !PT ;  /* 0xfffffffb33337812 */ /* 0x000fe200078ec0ff */
[----:B------:R-:W0:Y:S01]  /*b7cf0*/  LDCU UR23, c[0x0][0x398] ;  /* 0x00007300ff1777ac */ /* 0x000e220008000800 */
[----:B------:R-:W-:-:S02]  /*b7d00*/  LOP3.LUT P1, RZ, R55, 0x2, RZ, 0xc0, !PT ;  /* 0x0000000237ff7812 */ /* 0x000fc4000782c0ff */
[----:B------:R-:W-:Y:S02]  /*b7d10*/  @P3 LOP3.LUT R51, R51, 0x4, RZ, 0xfc, !PT ;  /* 0x0000000433333812 */ /* 0x000fe400078efcff */
[----:B-1----:R-:W-:Y:S01]  /*b7d20*/  ISETP.LT.AND P1, PT, R33, UR11, !P1 ;  /* 0x0000000b21007c0c */ /* 0x002fe2000cf21270 */
[----:B------:R-:W1:Y:S01]  /*b7d30*/  LDCU UR11, c[0x0][0x398] ;  /* 0x00007300ff0b77ac */ /* 0x000e620008000800 */
[----:B------:R-:W-:Y:S02]  /*b7d40*/  LOP3.LUT R51, R51, 0xfffffffd, RZ, 0xc0, !PT ;  /* 0xfffffffd33337812 */ /* 0x000fe400078ec0ff */
[----:B------:R-:W-:Y:S02]  /*b7d50*/  LOP3.LUT R55, R55, 0x7fffffff, RZ, 0xc0, !PT ;  /* 0x7fffffff37377812 */ /* 0x000fe400078ec0ff */
[----:B------:R-:W-:Y:S02]  /*b7d60*/  @P2 LOP3.LUT R51, R51, 0x2, RZ, 0xfc, !PT ;  /* 0x0000000233332812 */ /* 0x000fe400078efcff */
[----:B------:R-:W-:-:S02]  /*b7d70*/  @P0 LOP3.LUT R55, R55, 0x80000000, RZ, 0xfc, !PT ;  /* 0x8000000037370812 */ /* 0x000fc400078efcff */
[C---:B------:R-:W-:Y:S02]  /*b7d80*/  LOP3.LUT P0, RZ, R24.reuse, 0x1000, RZ, 0xc0, !PT ;  /* 0x0000100018ff7812 */ /* 0x040fe4000780c0ff */
[----:B------:R-:W-:Y:S02]  /*b7d90*/  LOP3.LUT R51, R51, 0xfffffffe, RZ, 0xc0, !PT ;  /* 0xfffffffe33337812 */ /* 0x000fe400078ec0ff */
[----:B---3--:R-:W-:Y:S01]  /*b7da0*/  ISETP.LT.AND P0, PT, R33, UR19, !P0 ;  /* 0x0000001321007c0c */ /* 0x008fe2000c701270 */
[----:B------:R-:W3:Y:S01]  /*b7db0*/  LDCU UR19, c[0x0][0x398] ;  /* 0x00007300ff1377ac */ /* 0x000ee20008000800 */
[----:B------:R-:W-:Y:S02]  /*b7dc0*/  @P1 LOP3.LUT R51, R51, 0x1, RZ, 0xfc, !PT ;  /* 0x0000000133331812 */ /* 0x000fe400078efcff */
[----:B------:R-:W-:Y:S02]  /*b7dd0*/  LOP3.LUT P1, RZ, R24, 0x2000, RZ, 0xc0, !PT ;  /* 0x0000200018ff7812 */ /* 0x000fe4000782c0ff */
[----:B------:R-:W-:-:S02]  /*b7de0*/  LOP3.LUT R55, R55, 0xbfffffff, RZ, 0xc0, !PT ;  /* 0xbfffffff37377812 */ /* 0x000fc400078ec0ff */
[----:B--2---:R-:W-:Y:S01]  /*b7df0*/  ISETP.LT.AND P1, PT, R33, UR15, !P1 ;  /* 0x0000000f21007c0c */ /* 0x004fe2000cf21270 */
[----:B------:R-:W2:Y:S01]  /*b7e00*/  LDCU UR15, c[0x0][0x398] ;  /* 0x00007300ff0f77ac */ /* 0x000ea20008000800 */
[----:B------:R-:W-:-:S03]  /*b7e10*/  LOP3.LUT P2, RZ, R24, 0x4000, RZ, 0xc0, !PT ;  /* 0x0000400018ff7812 */ /* 0x000fc6000784c0ff */
        /* <DEDUP_REMOVED lines=8> */
[----:B------:R-:W-:-:S02]  /*b7ea0*/  LOP3.LUT R55, R55, 0xefffffff, RZ, 0xc0, !PT ;  /* 0xefffffff37377812 */ /* 0x000fc400078ec0ff */
[C---:B------:R-:W-:Y:S02]  /*b7eb0*/  LOP3.LUT P4, RZ, R24.reuse, 0x10000, RZ, 0xc0, !PT ;  /* 0x0001000018ff7812 */ /* 0x040fe4000788c0ff */
[----:B------:R-:W-:Y:S02]  /*b7ec0*/  @P2 LOP3.LUT R55, R55, 0x10000000, RZ, 0xfc, !PT ;  /* 0x1000000037372812 */ /* 0x000fe400078efcff */
[----:B---3--:R-:W-:Y:S01]  /*b7ed0*/  ISETP.LT.AND P4, PT, R33, UR19, !P4 ;  /* 0x0000001321007c0c */ /* 0x008fe2000e781270 */
[----:B------:R-:W3:Y:S01]  /*b7ee0*/  LDCU UR19, c[0x0][0x398] ;  /* 0x00007300ff1377ac */ /* 0x000ee20008000800 */
[----:B------:R-:W-:Y:S02]  /*b7ef0*/  LOP3.LUT R55, R55, 0xf7ffffff, RZ, 0xc0, !PT ;  /* 0xf7ffffff37377812 */ /* 0x000fe400078ec0ff */
[----:B------:R-:W-:Y:S02]  /*b7f00*/  LOP3.LUT P5, RZ, R24, 0x20000, RZ, 0xc0, !PT ;  /* 0x0002000018ff7812 */ /* 0x000fe400078ac0ff */
[----:B------:R-:W-:-:S02]  /*b7f10*/  @P3 LOP3.LUT R55, R55, 0x8000000, RZ, 0xfc, !PT ;  /* 0x0800000037373812 */ /* 0x000fc400078efcff */
[----:B--2---:R-:W-:Y:S01]  /*b7f20*/  ISETP.LT.AND P5, PT, R33, UR15, !P5 ;  /* 0x0000000f21007c0c */ /* 0x004fe2000efa1270 */
[----:B------:R-:W2:Y:S01]  /*b7f30*/  LDCU UR15, c[0x0][0x398] ;  /* 0x00007300ff0f77ac */ /* 0x000ea20008000800 */
[----:B------:R-:W-:Y:S02]  /*b7f40*/  LOP3.LUT R55, R55, 0xfbffffff, RZ, 0xc0, !PT ;  /* 0xfbffffff37377812 */ /* 0x000fe400078ec0ff */
[----:B------:R-:W-:Y:S02]  /*b7f50*/  LOP3.LUT P6, RZ, R24, 0x40000, RZ, 0xc0, !PT ;  /* 0x0004000018ff7812 */ /* 0x000fe400078cc0ff */
[----:B------:R-:W-:Y:S02]  /*b7f60*/  @P4 LOP3.LUT R55, R55, 0x4000000, RZ, 0xfc, !PT ;  /* 0x0400000037374812 */ /* 0x000fe400078efcff */
[----:B-1----:R-:W-:Y:S01]  /*b7f70*/  ISETP.LT.AND P4, PT, R33, UR11, !P6 ;  /* 0x0000000b21007c0c */ /* 0x002fe2000f781270 */
[----:B------:R-:W1:Y:S01]  /*b7f80*/  LDCU UR11, c[0x0][0x398] ;  /* 0x00007300ff0b77ac */ /* 0x000e620008000800 */
[----:B------:R-:W-:-:S04]  /*b7f90*/  LOP3.LUT R55, R55, 0xfdffffff, RZ, 0xc0, !PT ;  /* 0xfdffffff37377812 */ /* 0x000fc800078ec0ff */
[----:B------:R-:W-:Y:S02]  /*b7fa0*/  @P5 LOP3.LUT R55, R55, 0x2000000, RZ, 0xfc, !PT ;  /* 0x0200000037375812 */ /* 0x000fe400078efcff */
[----:B------:R-:W-:Y:S02]  /*b7fb0*/  LOP3.LUT P3, RZ, R59, 0x200000, RZ, 0xc0, !PT ;  /* 0x002000003bff7812 */ /* 0x000fe4000786c0ff */
[----:B------:R-:W-:Y:S02]  /*b7fc0*/  LOP3.LUT R55, R55, 0xfeffffff, RZ, 0xc0, !PT ;  /* 0xfeffffff37377812 */ /* 0x000fe400078ec0ff */
[C---:B------:R-:W-:Y:S02]  /*b7fd0*/  LOP3.LUT P2, RZ, R59.reuse, 0x400000, RZ, 0xc0, !PT ;  /* 0x004000003bff7812 */ /* 0x040fe4000784c0ff */
[C---:B------:R-:W-:Y:S02]  /*b7fe0*/  LOP3.LUT P1, RZ, R59.reuse, 0x800000, RZ, 0xc0, !PT ;  /* 0x008000003bff7812 */ /* 0x040fe4000782c0ff */
[----:B------:R-:W-:-:S02]  /*b7ff0*/  LOP3.LUT P0, RZ, R59, 0x1000000, RZ, 0xc0, !PT ;  /* 0x010000003bff7812 */ /* 0x000fc4000780c0ff */
[----:B------:R-:W-:Y:S02]  /*b8000*/  @P4 LOP3.LUT R55, R55, 0x1000000, RZ, 0xfc, !PT ;  /* 0x0100000037374812 */ /* 0x000fe400078efcff */
[C---:B0-----:R-:W-:Y:S01]  /*b8010*/  ISETP.LT.AND P4, PT, R33.reuse, UR23, !P3 ;  /* 0x0000001721007c0c */ /* 0x041fe2000df81270 */
[----:B------:R-:W0:Y:S01]  /*b8020*/  LDCU UR23, c[0x0][0x398] ;  /* 0x00007300ff1777ac */ /* 0x000e220008000800 */
[C---:B---3--:R-:W-:Y:S02]  /*b8030*/  ISETP.LT.AND P3, PT, R33.reuse, UR19, !P2 ;  /* 0x0000001321007c0c */ /* 0x048fe4000d761270 */
[C---:B--2---:R-:W-:Y:S01]  /*b8040*/  ISETP.LT.AND P2, PT, R33.reuse, UR15, !P1 ;  /* 0x0000000f21007c0c */ /* 0x044fe2000cf41270 */
[----:B------:R-:W2:Y:S01]  /*b8050*/  LDCU UR19, c[0x0][0x398] ;  /* 0x00007300ff1377ac */ /* 0x000ea20008000800 */
[----:B-1----:R-:W-:Y:S02]  /*b8060*/  ISETP.LT.AND P1, PT, R33, UR11, !P0 ;  /* 0x0000000b21007c0c */ /* 0x002fe4000c721270 */
[----:B------:R-:W-:Y:S01]  /*b8070*/  LOP3.LUT P0, RZ, R58, 0x2000, RZ, 0xc0, !PT ;  /* 0x000020003aff7812 */ /* 0x000fe2000780c0ff */
[----:B------:R-:W1:Y:S01]  /*b8080*/  LDCU UR15, c[0x0][0x398] ;  /* 0x00007300ff0f77ac */ /* 0x000e620008000800 */
[----:B------:R-:W-:-:S02]  /*b8090*/  LOP3.LUT R24, R24, 0xfffffffe, RZ, 0xc0, !PT ;  /* 0xfffffffe18187812 */ /* 0x000fc400078ec0ff */
[----:B------:R-:W-:Y:S01]  /*b80a0*/  LOP3.LUT R55, R55, 0xff7fffff, RZ, 0xc0, !PT ;  /* 0xff7fffff37377812 */ /* 0x000fe200078ec0ff */
[----:B------:R-:W3:Y:S08]  /*b80b0*/  LDCU UR11, c[0x0][0x398] ;  /* 0x00007300ff0b77ac */ /* 0x000ef00008000800 */
[----:B------:R-:W-:Y:S02]  /*b80c0*/  @P0 LOP3.LUT R3, R3, 0x1000000, RZ, 0xfc, !PT ;  /* 0x0100000003030812 */ /* 0x000fe400078efcff */
[----:B------:R-:W-:-:S02]  /*b80d0*/  LOP3.LUT P0, RZ, R58, 0x1000, RZ, 0xc0, !PT ;  /* 0x000010003aff7812 */ /* 0x000fc4000780c0ff */
        /* <DEDUP_REMOVED lines=20> */
[----:B------:R-:W-:-:S13]  /*b8220*/  LOP3.LUT P0, RZ, R58, 0x20, RZ, 0xc0, !PT ;  /* 0x000000203aff7812 */ /* 0x000fda000780c0ff */
        /* <DEDUP_REMOVED lines=30> */
[----:B------:R-:W-:-:S04]  /*b8410*/  @P4 LOP3.LUT R55, R55, 0x800000, RZ, 0xfc, !PT ;  /* 0x0080000037374812 */ /* 0x000fc800078efcff */
[----:B------:R-:W-:-:S05]  /*b8420*/  LOP3.LUT R55, R55, 0xffbfffff, RZ, 0xc0, !PT ;  /* 0xffbfffff37377812 */ /* 0x000fca00078ec0ff */
[----:B------:R-:W-:Y:S02]  /*b8430*/  @P0 LOP3.LUT R24, R24, 0x400, RZ, 0xfc, !PT ;  /* 0x0000040018180812 */ /* 0x000fe400078efcff */
[----:B------:R-:W-:Y:S02]  /*b8440*/  LOP3.LUT P0, RZ, R59, 0x4000000, RZ, 0xc0, !PT ;  /* 0x040000003bff7812 */ /* 0x000fe4000780c0ff */
[----:B------:R-:W-:Y:S02]  /*b8450*/  @P3 LOP3.LUT R55, R55, 0x400000, RZ, 0xfc, !PT ;  /* 0x0040000037373812 */ /* 0x000fe400078efcff */
[----:B------:R-:W-:Y:S02]  /*b8460*/  LOP3.LUT R24, R24, 0xfffff7ff, RZ, 0xc0, !PT ;  /* 0xfffff7ff18187812 */ /* 0x000fe400078ec0ff */
[----:B------:R-:W-:-:S04]  /*b8470*/  LOP3.LUT R55, R55, 0xffdfffff, RZ, 0xc0, !PT ;  /* 0xffdfffff37377812 */ /* 0x000fc800078ec0ff */
[----:B------:R-:W-:-:S03]  /*b8480*/  @P2 LOP3.LUT R55, R55, 0x200000, RZ, 0xfc, !PT ;  /* 0x0020000037372812 */ /* 0x000fc600078efcff */
[----:B------:R-:W-:Y:S02]  /*b8490*/  @P0 LOP3.LUT R24, R24, 0x800, RZ, 0xfc, !PT ;  /* 0x0000080018180812 */ /* 0x000fe400078efcff */
        /* <DEDUP_REMOVED lines=23> */
[----:B0-----:R-:W-:Y:S02]  /*b8610*/  ISETP.LT.AND P0, PT, R33, UR23, !P0 ;  /* 0x0000001721007c0c */ /* 0x001fe4000c701270 */
[----:B------:R-:W-:-:S11]  /*b8620*/  LOP3.LUT R55, R55, 0xffff7fff, RZ, 0xc0, !PT ;  /* 0xffff7fff37377812 */ /* 0x000fd600078ec0ff */
[----:B------:R-:W-:Y:S02]  /*b8630*/  @P0 LOP3.LUT R55, R55, 0x8000, RZ, 0xfc, !PT ;  /* 0x0000800037370812 */ /* 0x000fe400078efcff */
[----:B------:R-:W-:-:S04]  /*b8640*/  LOP3.LUT P0, RZ, R24, 0x80, RZ, 0xc0, !PT ;  /* 0x0000008018ff7812 */ /* 0x000fc8000780c0ff */
[----:B--2---:R-:W-:Y:S02]  /*b8650*/  ISETP.LT.AND P0, PT, R33, UR19, !P0 ;  /* 0x0000001321007c0c */ /* 0x004fe4000c701270 */
[----:B------:R-:W-:-:S11]  /*b8660*/  LOP3.LUT R55, R55, 0xffffbfff, RZ, 0xc0, !PT ;  /* 0xffffbfff37377812 */ /* 0x000fd600078ec0ff */
[----:B------:R-:W-:Y:S02]  /*b8670*/  @P0 LOP3.LUT R55, R55, 0x4000, RZ, 0xfc, !PT ;  /* 0x0000400037370812 */ /* 0x000fe400078efcff */
[----:B------:R-:W-:-:S04]  /*b8680*/  LOP3.LUT P0, RZ, R24, 0x40, RZ, 0xc0, !PT ;  /* 0x0000004018ff7812 */ /* 0x000fc8000780c0ff */
[----:B-1----:R-:W-:Y:S02]  /*b8690*/  ISETP.LT.AND P0, PT, R33, UR15, !P0 ;  /* 0x0000000f21007c0c */ /* 0x002fe4000c701270 */
        /* <DEDUP_REMOVED lines=48> */
[----:B------:R-:W-:Y:S01]  /*b89a0*/  LOP3.LUT R55, R55, 0xfffffffd, RZ, 0xc0, !PT ;  /* 0xfffffffd37377812 */ /* 0x000fe200078ec0ff */
[----:B------:R-:W-:Y:S01]  /*b89b0*/  STL.64 [R1+0x3768], R6 ;  /* 0x0037680601007387 */ /* 0x000fe20000100a00 */
[----:B------:R-:W-:Y:S02]  /*b89c0*/  LOP3.LUT R10, R27, 0xffff, RZ, 0xc0, !PT ;  /* 0x0000ffff1b0a7812 */ /* 0x000fe400078ec0ff */
[----:B------:R-:W-:Y:S01]  /*b89d0*/  LOP3.LUT R18, R32, 0xffff, RZ, 0xc0, !PT ;  /* 0x0000ffff20127812 */ /* 0x000fe200078ec0ff */
[----:B------:R-:W-:Y:S06]  /*b89e0*/  STL.64 [R1+0x3760], R4 ;  /* 0x0037600401007387 */ /* 0x000fec0000100a00 */
[----:B------:R-:W-:-:S02]  /*b89f0*/  @P0 LOP3.LUT R55, R55, 0x2, RZ, 0xfc, !PT ;  /* 0x0000000237370812 */ /* 0x000fc400078efcff */
[----:B------:R-:W-:Y:S01]  /*b8a00*/  LOP3.LUT P0, RZ, R3, 0x2000000, RZ, 0xc0, !PT ;  /* 0x0200000003ff7812 */ /* 0x000fe2000780c0ff */
[----:B------:R-:W-:Y:S03]  /*b8a10*/  STL [R1+0x3778], R48 ;  /* 0x0037783001007387 */ /* 0x000fe60000100800 */
[----:B------:R-:W-:Y:S01]  /*b8a20*/  ISETP.LT.AND P0, PT, R33, UR52, !P0 ;  /* 0x0000003421007c0c */ /* 0x000fe2000c701270 */
[----:B------:R-:W-:Y:S01]  /*b8a30*/  STL [R1+0x377c], R49 ;  /* 0x00377c3101007387 */ /* 0x000fe20000100800 */
[----:B------:R-:W-:Y:S02]  /*b8a40*/  SHF.R.U32.HI R9, RZ, 0x8, R10 ;  /* 0x00000008ff097819 */ /* 0x000fe4000001160a */
[----:B------:R-:W-:Y:S01]  /*b8a50*/  SHF.R.U32.HI R8, RZ, 0x8, R18 ;  /* 0x00000008ff087819 */ /* 0x000fe20000011612 */
[----:B------:R-:W-:Y:S04]  /*b8a60*/  STL [R1+0x3780], R50 ;  /* 0x0037803201007387 */ /* 0x000fe80000100800 */
[----:B------:R-:W-:Y:S01]  /*b8a70*/  STL [R1+0x3784], R52 ;  /* 0x0037843401007387 */ /* 0x000fe20000100800 */
[----:B------:R-:W-:-:S03]  /*b8a80*/  LOP3.LUT R55, R55, 0xfffffffe, RZ, 0xc0, !PT ;  /* 0xfffffffe37377812 */ /* 0x000fc600078ec0ff */
[----:B------:R-:W-:Y:S01]  /*b8a90*/  STL [R1+0x378c], R53 ;  /* 0x00378c3501007387 */ /* 0x000fe20000100800 */
[----:B------:R-:W-:-:S03]  /*b8aa0*/  LOP3.LUT R9, R9, 0xffff, RZ, 0xc0, !PT ;  /* 0x0000ffff09097812 */ /* 0x000fc600078ec0ff */
[----:B------:R-:W2:Y:S01]  /*b8ab0*/  LDL.LU R44, [R1+0x1198] ;  /* 0x00119800012c7983 */ /* 0x000ea20000300800 */
[----:B------:R-:W-:Y:S02]  /*b8ac0*/  LOP3.LUT R8, R8, 0xffff, RZ, 0xc0, !PT ;  /* 0x0000ffff08087812 */ /* 0x000fe400078ec0ff */
[----:B------:R-:W-:Y:S02]  /*b8ad0*/  @P0 LOP3.LUT R55, R55, 0x1, RZ, 0xfc, !PT ;  /* 0x0000000137370812 */ /* 0x000fe400078efcff */
[----:B------:R-:W-:Y:S02]  /*b8ae0*/  PRMT R0, R9, 0x3340, R8 ;  /* 0x0000334009007816 */ /* 0x000fe40000000008 */
[C---:B------:R-:W-:Y:S02]  /*b8af0*/  LOP3.LUT P1, RZ, R58.reuse, 0x4000, RZ, 0xc0, !PT ;  /* 0x000040003aff7812 */ /* 0x040fe4000782c0ff */
[C---:B------:R-:W-:Y:S02]  /*b8b00*/  LOP3.LUT P2, RZ, R58.reuse, 0x8000, RZ, 0xc0, !PT ;  /* 0x000080003aff7812 */ /* 0x040fe4000784c0ff */
[----:B------:R-:W-:-:S02]  /*b8b10*/  LOP3.LUT P3, RZ, R58, 0x10000, RZ, 0xc0, !PT ;  /* 0x000100003aff7812 */ /* 0x000fc4000786c0ff */
[C---:B------:R-:W-:Y:S02]  /*b8b20*/  LOP3.LUT P4, RZ, R58.reuse, 0x20000, RZ, 0xc0, !PT ;  /* 0x000200003aff7812 */ /* 0x040fe4000788c0ff */
[C---:B------:R-:W-:Y:S02]  /*b8b30*/  LOP3.LUT P5, RZ, R58.reuse, 0x40000, RZ, 0xc0, !PT ;  /* 0x000400003aff7812 */ /* 0x040fe400078ac0ff */
[----:B------:R-:W-:Y:S02]  /*b8b40*/  LOP3.LUT P6, RZ, R58, 0x80000, RZ, 0xc0, !PT ;  /* 0x000800003aff7812 */ /* 0x000fe400078cc0ff */
[----:B------:R-:W-:Y:S01]  /*b8b50*/  LOP3.LUT P0, RZ, R3, 0x1000000, RZ, 0xc0, !PT ;  /* 0x0100000003ff7812 */ /* 0x000fe2000780c0ff */
[----:B------:R0:W-:Y:S01]  /*b8b60*/  STL [R1+0x68], R0 ;  /* 0x0000680001007387 */ /* 0x0001e20000100800 */
[C---:B------:R-:W-:Y:S02]  /*b8b70*/  ISETP.LT.AND P1, PT, R33.reuse, UR60, !P1 ;  /* 0x0000003c21007c0c */ /* 0x040fe4000cf21270 */
[----:B------:R-:W-:-:S02]  /*b8b80*/  ISETP.LT.AND P0, PT, R33, UR56, !P0 ;  /* 0x0000003821007c0c */ /* 0x000fc4000c701270 */
[C---:B------:R-:W-:Y:S02]  /*b8b90*/  ISETP.LT.AND P2, PT, R33.reuse, UR64, !P2 ;  /* 0x0000004021007c0c */ /* 0x040fe4000d741270 */
[C---:B------:R-:W-:Y:S02]  /*b8ba0*/  ISETP.LT.AND P3, PT, R33.reuse, UR68, !P3 ;  /* 0x0000004421007c0c */ /* 0x040fe4000df61270 */
[C---:B------:R-:W-:Y:S02]  /*b8bb0*/  ISETP.LT.AND P4, PT, R33.reuse, UR72, !P4 ;  /* 0x0000004821007c0c */ /* 0x040fe4000e781270 */
[C---:B------:R-:W-:Y:S02]  /*b8bc0*/  ISETP.LT.AND P5, PT, R33.reuse, UR76, !P5 ;  /* 0x0000004c21007c0c */ /* 0x040fe4000efa1270 */
[----:B----4-:R-:W-:Y:S02]  /*b8bd0*/  ISETP.LT.AND P6, PT, R33, UR4, !P6 ;  /* 0x0000000421007c0c */ /* 0x010fe4000f7c1270 */
[----:B------:R-:W3:Y:S01]  /*b8be0*/  LDL.LU R33, [R1+0x1194] ;  /* 0x0011940001217983 */ /* 0x000ee20000300800 */
[----:B------:R-:W-:-:S03]  /*b8bf0*/  PRMT R9, R43, 0x3340, R1 ;  /* 0x000033402b097816 */ /* 0x000fc60000000001 */
[----:B------:R-:W4:Y:S01]  /*b8c00*/  LDL.LU R43, [R1+0x119c] ;  /* 0x00119c00012b7983 */ /* 0x000f220000300800 */
[----:B------:R-:W-:-:S03]  /*b8c10*/  PRMT R16, R31, 0x3340, R38 ;  /* 0x000033401f107816 */ /* 0x000fc60000000026 */
[----:B------:R-:W3:Y:S04]  /*b8c20*/  LDL.LU R27, [R1] ;  /* 0x00000000011b7983 */ /* 0x000ee80000300800 */
[----:B------:R-:W3:Y:S04]  /*b8c30*/  LDL.LU R32, [R1+0x1190] ;  /* 0x0011900001207983 */ /* 0x000ee80000300800 */
[----:B------:R-:W3:Y:S01]  /*b8c40*/  LDL.LU R38, [R1+0x11a8] ;  /* 0x0011a80001267983 */ /* 0x000ee20000300800 */
[----:B------:R-:W-:Y:S02]  /*b8c50*/  PRMT R18, R10, 0x3340, R18 ;  /* 0x000033400a127816 */ /* 0x000fe40000000012 */
[----:B------:R-:W-:Y:S01]  /*b8c60*/  PRMT R15, R40, 0x3340, R37 ;  /* 0x00003340280f7816 */ /* 0x000fe20000000025 */
[----:B------:R-:W3:Y:S01]  /*b8c70*/  LDL.LU R31, [R1+0x118c] ;  /* 0x00118c00011f7983 */ /* 0x000ee20000300800 */
[----:B------:R-:W-:-:S03]  /*b8c80*/  PRMT R10, R39, 0x3340, R1 ;  /* 0x00003340270a7816 */ /* 0x000fc60000000001 */
[----:B------:R-:W3:Y:S01]  /*b8c90*/  LDL.LU R37, [R1+0x64] ;  /* 0x0000640001257983 */ /* 0x000ee20000300800 */
[----:B0-----:R-:W-:Y:S02]  /*b8ca0*/  PRMT R0, R15, 0x5410, R10 ;  /* 0x000054100f007816 */ /* 0x001fe4000000000a */
[----:B------:R-:W-:Y:S01]  /*b8cb0*/  PRMT R17, R61, 0x3340, R41 ;  /* 0x000033403d117816 */ /* 0x000fe20000000029 */
[----:B------:R-:W3:Y:S01]  /*b8cc0*/  LDL.LU R40, [R1+0x11b4] ;  /* 0x0011b40001287983 */ /* 0x000ee20000300800 */
[----:B------:R-:W-:Y:S02]  /*b8cd0*/  PRMT R8, R60, 0x3340, R1 ;  /* 0x000033403c087816 */ /* 0x000fe40000000001 */
[----:B------:R-:W-:Y:S01]  /*b8ce0*/  PRMT R2, R16, 0x5410, R9 ;  /* 0x0000541010027816 */ /* 0x000fe20000000009 */
[----:B------:R-:W3:Y:S04]  /*b8cf0*/  LDL.LU R61, [R1+0x78] ;  /* 0x00007800013d7983 */ /* 0x000ee80000300800 */
[----:B------:R0:W-:Y:S04]  /*b8d00*/  STL [R1+0xa4], R0 ;  /* 0x0000a40001007387 */ /* 0x0001e80000100800 */
[----:B------:R1:W-:Y:S04]  /*b8d10*/  STL [R1+0xa0], R2 ;  /* 0x0000a00201007387 */ /* 0x0003e80000100800 */
[----:B------:R-:W3:Y:S01]  /*b8d20*/  LDL.LU R35, [R1+0x1420] ;  /* 0x0014200001237983 */ /* 0x000ee20000300800 */
[----:B0-----:R-:W-:-:S03]  /*b8d30*/  PRMT R0, R17, 0x5410, R8 ;  /* 0x0000541011007816 */ /* 0x001fc60000000008 */
[----:B------:R-:W3:Y:S04]  /*b8d40*/  LDL.LU R29, [R1+0x1188] ;  /* 0x00118800011d7983 */ /* 0x000ee80000300800 */
[----:B------:R4:W-:Y:S01]  /*b8d50*/  STL [R1+0x9c], R0 ;  /* 0x00009c0001007387 */ /* 0x0009e20000100800 */
[----:B------:R-:W-:-:S03]  /*b8d60*/  PRMT R12, R47, 0x3340, R1 ;  /* 0x000033402f0c7816 */ /* 0x000fc60000000001 */
[----:B------:R-:W3:Y:S01]  /*b8d70*/  LDL.LU R60, [R1+0x1298] ;  /* 0x00129800013c7983 */ /* 0x000ee20000300800 */
[----:B------:R-:W-:-:S03]  /*b8d80*/  PRMT R11, R46, 0x3340, R1 ;  /* 0x000033402e0b7816 */ /* 0x000fc60000000001 */
[----:B------:R-:W3:Y:S01]  /*b8d90*/  LDL.LU R34, [R1+0x1184] ;  /* 0x0011840001227983 */ /* 0x000ee20000300800 */
[----:B------:R-:W-:-:S03]  /*b8da0*/  PRMT R14, R45, 0x3340, R1 ;  /* 0x000033402d0e7816 */ /* 0x000fc60000000001 */
[----:B------:R-:W3:Y:S04]  /*b8db0*/  LDL.LU R47, [R1+0x128c] ;  /* 0x00128c00012f7983 */ /* 0x000ee80000300800 */
[----:B------:R-:W3:Y:S04]  /*b8dc0*/  LDL.LU R46, [R1+0x10f0] ;  /* 0x0010f000012e7983 */ /* 0x000ee80000300800 */
[----:B------:R-:W3:Y:S01]  /*b8dd0*/  LDL.LU R45, [R1+0x1274] ;  /* 0x00127400012d7983 */ /* 0x000ee20000300800 */
[----:B------:R-:W-:-:S03]  /*b8de0*/  PRMT R13, R42, 0x3340, R1 ;  /* 0x000033402a0d7816 */ /* 0x000fc60000000001 */
[----:B------:R-:W3:Y:S01]  /*b8df0*/  LDL.LU R42, [R1+0x1354] ;  /* 0x00135400012a7983 */ /* 0x000ee20000300800 */
[----:B--2---:R-:W-:-:S03]  /*b8e00*/  LOP3.LUT R39, R44, 0xffff, RZ, 0xc0, !PT ;  /* 0x0000ffff2c277812 */ /* 0x004fc600078ec0ff */
[----:B------:R-:W2:Y:S01]  /*b8e10*/  LDL.LU R44, [R1+0x1248] ;  /* 0x00124800012c7983 */ /* 0x000ea20000300800 */
[----:B------:R-:W-:-:S04]  /*b8e20*/  PRMT R8, R39, 0x3340, R1 ;  /* 0x0000334027087816 */ /* 0x000fc80000000001 */
[----:B-1----:R-:W-:-:S05]  /*b8e30*/  PRMT R2, R18, 0x5410, R8 ;  /* 0x0000541012027816 */ /* 0x002fca0000000008 */
[----:B------:R0:W-:Y:S01]  /*b8e40*/  STL [R1+0xa8], R2 ;  /* 0x0000a80201007387 */ /* 0x0001e20000100800 */
[----:B----4-:R-:W-:-:S03]  /*b8e50*/  PRMT R0, R43, 0x5410, R12 ;  /* 0x000054102b007816 */ /* 0x010fc6000000000c */
[----:B------:R-:W4:Y:S01]  /*b8e60*/  LDL.LU R43, [R1+0x12b0] ;  /* 0x0012b000012b7983 */ /* 0x000f220000300800 */
[----:B---3--:R-:W-:-:S04]  /*b8e70*/  LOP3.LUT R52, R33, 0xffff, RZ, 0xc0, !PT ;  /* 0x0000ffff21347812 */ /* 0x008fc800078ec0ff */
[--C-:B------:R-:W-:Y:S01]  /*b8e80*/  PRMT R8, R52, 0x3340, R1.reuse ;  /* 0x0000334034087816 */ /* 0x100fe20000000001 */
[----:B------:R1:W-:Y:S01]  /*b8e90*/  STL [R1+0xac], R0 ;  /* 0x0000ac0001007387 */ /* 0x0003e20000100800 */
[----:B------:R-:W-:Y:S02]  /*b8ea0*/  LOP3.LUT R50, R32, 0xffff, RZ, 0xc0, !PT ;  /* 0x0000ffff20327812 */ /* 0x000fe400078ec0ff */
[----:B0-----:R-:W-:Y:S02]  /*b8eb0*/  PRMT R2, R27, 0x5410, R8 ;  /* 0x000054101b027816 */ /* 0x001fe40000000008 */
[----:B------:R-:W-:Y:S02]  /*b8ec0*/  PRMT R8, R50, 0x3340, R1 ;  /* 0x0000334032087816 */ /* 0x000fe40000000001 */
[----:B-1----:R-:W-:Y:S01]  /*b8ed0*/  PRMT R0, R38, 0x5410, R11 ;  /* 0x0000541026007816 */ /* 0x002fe2000000000b */
[----:B------:R0:W-:Y:S04]  /*b8ee0*/  STL [R1+0x119c], R2 ;  /* 0x00119c0201007387 */ /* 0x0001e80000100800 */
[----:B------:R-:W3:Y:S04]  /*b8ef0*/  LDL.LU R28, [R1+0x11c4] ;  /* 0x0011c400011c7983 */ /* 0x000ee80000300800 */
[----:B------:R1:W-:Y:S01]  /*b8f00*/  STL [R1+0x11a0], R0 ;  /* 0x0011a00001007387 */ /* 0x0003e20000100800 */
[----:B0-----:R-:W-:-:S02]  /*b8f10*/  LOP3.LUT R2, R31, 0xffff, RZ, 0xc0, !PT ;  /* 0x0000ffff1f027812 */ /* 0x001fc400078ec0ff */
[----:B------:R-:W-:Y:S02]  /*b8f20*/  PRMT R4, R40, 0x5410, R14 ;  /* 0x0000541028047816 */ /* 0x000fe4000000000e */
[----:B-1----:R-:W-:Y:S02]  /*b8f30*/  PRMT R0, R37, 0x5410, R8 ;  /* 0x0000541025007816 */ /* 0x002fe40000000008 */
[----:B------:R-:W-:-:S03]  /*b8f40*/  PRMT R8, R2, 0x3340, R1 ;  /* 0x0000334002087816 */ /* 0x000fc60000000001 */
[----:B------:R0:W-:Y:S04]  /*b8f50*/  STL [R1+0x11a4], R0 ;  /* 0x0011a40001007387 */ /* 0x0001e80000100800 */
[----:B------:R-:W3:Y:S01]  /*b8f60*/  LDL.LU R33, [R1+0x90] ;  /* 0x0000900001217983 */ /* 0x000ee20000300800 */
[----:B0-----:R-:W-:-:S03]  /*b8f70*/  PRMT R0, R61, 0x5410, R8 ;  /* 0x000054103d007816 */ /* 0x001fc60000000008 */
[----:B------:R0:W-:Y:S04]  /*b8f80*/  STL [R1+0x11a8], R4 ;  /* 0x0011a80401007387 */ /* 0x0001e80000100800 */
[----:B------:R-:W3:Y:S04]  /*b8f90*/  LDL.LU R27, [R1+0x1104] ;  /* 0x00110400011b7983 */ /* 0x000ee80000300800 */
[----:B------:R1:W-:Y:S01]  /*b8fa0*/  STL [R1+0x11b4], R0 ;  /* 0x0011b40001007387 */ /* 0x0003e20000100800 */
[----:B0-----:R-:W-:-:S03]  /*b8fb0*/  PRMT R4, R35, 0x5410, R13 ;  /* 0x0000541023047816 */ /* 0x001fc6000000000d */
[----:B------:R-:W3:Y:S04]  /*b8fc0*/  LDL.LU R32, [R1+0x1280] ;  /* 0x0012800001207983 */ /* 0x000ee80000300800 */
[----:B------:R-:W3:Y:S01]  /*b8fd0*/  LDL.LU R38, [R1+0x13cc] ;  /* 0x0013cc0001267983 */ /* 0x000ee20000300800 */
[----:B-1----:R-:W-:-:S03]  /*b8fe0*/  PRMT R0, R60, 0x5410, R29 ;  /* 0x000054103c007816 */ /* 0x002fc6000000001d */
[----:B------:R-:W3:Y:S04]  /*b8ff0*/  LDL.LU R31, [R1+0x1278] ;  /* 0x00127800011f7983 */ /* 0x000ee80000300800 */
[----:B------:R-:W3:Y:S04]  /*b9000*/  LDL.LU R37, [R1+0x1328] ;  /* 0x0013280001257983 */ /* 0x000ee80000300800 */
[----:B------:R-:W3:Y:S04]  /*b9010*/  LDL.LU R40, [R1+0x13d4] ;  /* 0x0013d40001287983 */ /* 0x000ee80000300800 */
[----:B------:R-:W3:Y:S04]  /*b9020*/  LDL.LU R61, [R1+0x1284] ;  /* 0x00128400013d7983 */ /* 0x000ee80000300800 */
[----:B------:R-:W3:Y:S04]  /*b9030*/  LDL.LU R60, [R1+0x1334] ;  /* 0x00133400013c7983 */ /* 0x000ee80000300800 */
[----:B------:R0:W-:Y:S04]  /*b9040*/  STL [R1+0x11bc], R4 ;  /* 0x0011bc0401007387 */ /* 0x0001e80000100800 */
[----:B------:R1:W-:Y:S01]  /*b9050*/  STL [R1+0x1194], R0 ;  /* 0x0011940001007387 */ /* 0x0003e20000100800 */
[----:B0-----:R-:W-:-:S02]  /*b9060*/  PRMT R4, R47, 0x5410, R34 ;  /* 0x000054102f047816 */ /* 0x001fc40000000022 */
[----:B-1----:R-:W-:-:S03]  /*b9070*/  PRMT R0, R45, 0x5410, R46 ;  /* 0x000054102d007816 */ /* 0x002fc6000000002e */
[----:B------:R0:W-:Y:S01]  /*b9080*/  STL [R1+0x1198], R4 ;  /* 0x0011980401007387 */ /* 0x0001e20000100800 */
[----:B------:R-:W-:-:S03]  /*b9090*/  LOP3.LUT R11, R42, 0xffff, RZ, 0xc0, !PT ;  /* 0x0000ffff2a0b7812 */ /* 0x000fc600078ec0ff */
[----:B------:R3:W-:Y:S04]  /*b90a0*/  STL [R1+0x1190], R0 ;  /* 0x0011900001007387 */ /* 0x0007e80000100800 */
[----:B------:R-:W3:Y:S04]  /*b90b0*/  LDL.LU R47, [R1+0x138c] ;  /* 0x00138c00012f7983 */ /* 0x000ee80000300800 */
[----:B------:R-:W3:Y:S04]  /*b90c0*/  LDL.LU R46, [R1+0x124c] ;  /* 0x00124c00012e7983 */ /* 0x000ee80000300800 */
[----:B------:R-:W3:Y:S04]  /*b90d0*/  LDL.LU R45, [R1+0x12e0] ;  /* 0x0012e000012d7983 */ /* 0x000ee80000300800 */
[----:B------:R-:W3:Y:S01]  /*b90e0*/  LDL.LU R42, [R1+0x1394] ;  /* 0x00139400012a7983 */ /* 0x000ee20000300800 */
[----:B--2---:R-:W-:-:S03]  /*b90f0*/  LOP3.LUT R17, R44, 0xffff, RZ, 0xc0, !PT ;  /* 0x0000ffff2c117812 */ /* 0x004fc600078ec0ff */
[----:B------:R-:W2:Y:S01]  /*b9100*/  LDL.LU R44, [R1+0x1254] ;  /* 0x00125400012c7983 */ /* 0x000ea20000300800 */
[----:B----4-:R-:W-:-:S03]  /*b9110*/  LOP3.LUT R10, R43, 0xffff, RZ, 0xc0, !PT ;  /* 0x0000ffff2b0a7812 */ /* 0x010fc600078ec0ff */
[----:B------:R-:W4:Y:S01]  /*b9120*/  LDL.LU R43, [R1+0x12e8] ;  /* 0x0012e800012b7983 */ /* 0x000f220000300800 */
[----:B------:R-:W-:Y:S02]  /*b9130*/  PRMT R8, R17, 0x3340, R1 ;  /* 0x0000334011087816 */ /* 0x000fe40000000001 */
[----:B------:R-:W-:-:S04]  /*b9140*/  PRMT R9, R11, 0x3340, R10 ;  /* 0x000033400b097816 */ /* 0x000fc8000000000a */
[----:B0-----:R-:W-:Y:S02]  /*b9150*/  PRMT R4, R9, 0x5410, R8 ;  /* 0x0000541009047816 */ /* 0x001fe40000000008 */
[----:B---3--:R-:W-:-:S04]  /*b9160*/  LOP3.LUT R0, R28, 0xffff, RZ, 0xc0, !PT ;  /* 0x0000ffff1c007812 */ /* 0x008fc800078ec0ff */
[----:B------:R-:W-:Y:S01]  /*b9170*/  PRMT R8, R0, 0x3340, R1 ;  /* 0x0000334000087816 */ /* 0x000fe20000000001 */
[----:B------:R0:W-:Y:S03]  /*b9180*/  STL [R1+0x98], R4 ;  /* 0x0000980401007387 */ /* 0x0001e60000100800 */
[----:B------:R-:W-:-:S05]  /*b9190*/  PRMT R5, R33, 0x5410, R8 ;  /* 0x0000541021057816 */ /* 0x000fca0000000008 */
[----:B------:R-:W-:Y:S01]  /*b91a0*/  STL [R1+0x11c4], R5 ;  /* 0x0011c40501007387 */ /* 0x000fe20000100800 */
[----:B0-----:R-:W-:-:S05]  /*b91b0*/  PRMT R4, R32, 0x5410, R27 ;  /* 0x0000541020047816 */ /* 0x001fca000000001b */
[----:B------:R0:W-:Y:S01]  /*b91c0*/  STL [R1+0x118c], R4 ;  /* 0x00118c0401007387 */ /* 0x0001e20000100800 */
[----:B------:R-:W-:-:S03]  /*b91d0*/  LOP3.LUT R13, R60, 0xffff, RZ, 0xc0, !PT ;  /* 0x0000ffff3c0d7812 */ /* 0x000fc600078ec0ff */
[----:B------:R-:W3:Y:S01]  /*b91e0*/  LDL.LU R60, [R1+0x1210] ;  /* 0x00121000013c7983 */ /* 0x000ee20000300800 */
        /* <DEDUP_REMOVED lines=8> */
[----:B--2---:R-:W-:-:S03]  /*b9270*/  LOP3.LUT R19, R44, 0xffff, RZ, 0xc0, !PT ;  /* 0x0000ffff2c137812 */ /* 0x004fc600078ec0ff */
[----:B------:R-:W2:Y:S01]  /*b9280*/  LDL.LU R44, [R1+0x12c0] ;  /* 0x0012c000012c7983 */ /* 0x000ea20000300800 */
[----:B----4-:R-:W-:-:S03]  /*b9290*/  LOP3.LUT R20, R43, 0xffff, RZ, 0xc0, !PT ;  /* 0x0000ffff2b147812 */ /* 0x010fc600078ec0ff */
[----:B------:R-:W4:Y:S01]  /*b92a0*/  LDL.LU R43, [R1+0x136c] ;  /* 0x00136c00012b7983 */ /* 0x000f220000300800 */
[----:B------:R-:W-:Y:S02]  /*b92b0*/  SHF.R.U32.HI R9, RZ, 0x8, R11 ;  /* 0x00000008ff097819 */ /* 0x000fe4000001160b */
[----:B------:R-:W-:Y:S01]  /*b92c0*/  SHF.R.U32.HI R41, RZ, 0x8, R10 ;  /* 0x00000008ff297819 */ /* 0x000fe2000001160a */
[----:B------:R-:W4:Y:S01]  /*b92d0*/  LDL.LU R23, [R1+0x120c] ;  /* 0x00120c0001177983 */ /* 0x000f220000300800 */
[----:B------:R-:W-:Y:S02]  /*b92e0*/  LOP3.LUT R9, R9, 0xffff, RZ, 0xc0, !PT ;  /* 0x0000ffff09097812 */ /* 0x000fe400078ec0ff */
[----:B------:R-:W-:Y:S01]  /*b92f0*/  LOP3.LUT R41, R41, 0xffff, RZ, 0xc0, !PT ;  /* 0x0000ffff29297812 */ /* 0x000fe200078ec0ff */
[----:B------:R-:W4:Y:S01]  /*b9300*/  LDL.LU R53, [R1+0x12cc] ;  /* 0x0012cc0001357983 */ /* 0x000f220000300800 */
[----:B------:R-:W-:Y:S02]  /*b9310*/  LOP3.LUT R11, R38, 0xffff, RZ, 0xc0, !PT ;  /* 0x0000ffff260b7812 */ /* 0x000fe400078ec0ff */
[----:B------:R-:W-:Y:S01]  /*b9320*/  LOP3.LUT R18, R31, 0xffff, RZ, 0xc0, !PT ;  /* 0x0000ffff1f127812 */ /* 0x000fe200078ec0ff */
[----:B------:R-:W4:Y:S01]  /*b9330*/  LDL.LU R49, [R1+0x1204] ;  /* 0x0012040001317983 */ /* 0x000f220000300800 */
[----:B------:R-:W-:-:S02]  /*b9340*/  LOP3.LUT R10, R37, 0xffff, RZ, 0xc0, !PT ;  /* 0x0000ffff250a7812 */ /* 0x000fc400078ec0ff */
[----:B------:R-:W-:Y:S01]  /*b9350*/  PRMT R41, R9, 0x3340, R41 ;  /* 0x0000334009297816 */ /* 0x000fe20000000029 */
[----:B------:R-:W4:Y:S01]  /*b9360*/  LDL.LU R48, [R1+0x12b8] ;  /* 0x0012b80001307983 */ /* 0x000f220000300800 */
[----:B------:R-:W-:Y:S02]  /*b9370*/  PRMT R8, R18, 0x3340, R1 ;  /* 0x0000334012087816 */ /* 0x000fe40000000001 */
[----:B------:R-:W-:Y:S01]  /*b9380*/  PRMT R9, R11, 0x3340, R10 ;  /* 0x000033400b097816 */ /* 0x000fe2000000000a */
[----:B------:R-:W4:Y:S01]  /*b9390*/  LDL.LU R34, [R1+0x11fc] ;  /* 0x0011fc0001227983 */ /* 0x000f220000300800 */
[----:B------:R-:W-:Y:S02]  /*b93a0*/  LOP3.LUT R14, R40, 0xffff, RZ, 0xc0, !PT ;  /* 0x0000ffff280e7812 */ /* 0x000fe400078ec0ff */
[----:B------:R-:W-:Y:S01]  /*b93b0*/  LOP3.LUT R12, R61, 0xffff, RZ, 0xc0, !PT ;  /* 0x0000ffff3d0c7812 */ /* 0x000fe200078ec0ff */
[----:B------:R-:W4:Y:S01]  /*b93c0*/  LDL.LU R33, [R1+0x12a8] ;  /* 0x0012a80001217983 */ /* 0x000f220000300800 */
[----:B------:R-:W-:-:S02]  /*b93d0*/  PRMT R6, R9, 0x5410, R8 ;  /* 0x0000541009067816 */ /* 0x000fc40000000008 */
[----:B------:R-:W-:Y:S01]  /*b93e0*/  PRMT R8, R12, 0x3340, R1 ;  /* 0x000033400c087816 */ /* 0x000fe20000000001 */
[----:B------:R-:W4:Y:S01]  /*b93f0*/  LDL.LU R27, [R1+0x13fc] ;  /* 0x0013fc00011b7983 */ /* 0x000f220000300800 */
[----:B------:R-:W-:Y:S02]  /*b9400*/  PRMT R9, R14, 0x3340, R13 ;  /* 0x000033400e097816 */ /* 0x000fe4000000000d */
[----:B------:R-:W-:Y:S01]  /*b9410*/  SHF.R.U32.HI R31, RZ, 0x8, R10 ;  /* 0x00000008ff1f7819 */ /* 0x000fe2000001160a */
[----:B------:R-:W4:Y:S01]  /*b9420*/  LDL.LU R38, [R1+0x12d4] ;  /* 0x0012d40001267983 */ /* 0x000f220000300800 */
[----:B------:R-:W-:Y:S02]  /*b9430*/  PRMT R7, R9, 0x5410, R8 ;  /* 0x0000541009077816 */ /* 0x000fe40000000008 */
[----:B------:R-:W-:Y:S01]  /*b9440*/  PRMT R8, R22, 0x3340, R1 ;  /* 0x0000334016087816 */ /* 0x000fe20000000001 */
[----:B------:R-:W4:Y:S01]  /*b9450*/  LDL.LU R37, [R1+0x137c] ;  /* 0x00137c0001257983 */ /* 0x000f220000300800 */
[----:B------:R-:W-:-:S04]  /*b9460*/  PRMT R9, R16, 0x3340, R15 ;  /* 0x0000334010097816 */ /* 0x000fc8000000000f */
[----:B0-----:R-:W-:Y:S02]  /*b9470*/  PRMT R4, R9, 0x5410, R8 ;  /* 0x0000541009047816 */ /* 0x001fe40000000008 */
[----:B------:R-:W-:Y:S02]  /*b9480*/  PRMT R8, R19, 0x3340, R1 ;  /* 0x0000334013087816 */ /* 0x000fe40000000001 */
[----:B------:R-:W-:-:S04]  /*b9490*/  PRMT R9, R21, 0x3340, R20 ;  /* 0x0000334015097816 */ /* 0x000fc80000000014 */
[----:B------:R-:W-:Y:S02]  /*b94a0*/  PRMT R5, R9, 0x5410, R8 ;  /* 0x0000541009057816 */ /* 0x000fe40000000008 */
[----:B------:R-:W-:Y:S02]  /*b94b0*/  SHF.R.U32.HI R8, RZ, 0x8, R11 ;  /* 0x00000008ff087819 */ /* 0x000fe4000001160b */
[----:B------:R-:W-:Y:S02]  /*b94c0*/  LOP3.LUT R31, R31, 0xffff, RZ, 0xc0, !PT ;  /* 0x0000ffff1f1f7812 */ /* 0x000fe400078ec0ff */
[----:B------:R-:W-:Y:S02]  /*b94d0*/  LOP3.LUT R8, R8, 0xffff, RZ, 0xc0, !PT ;  /* 0x0000ffff08087812 */ /* 0x000fe400078ec0ff */
[----:B------:R-:W-:Y:S02]  /*b94e0*/  SHF.R.U32.HI R32, RZ, 0x8, R13 ;  /* 0x00000008ff207819 */ /* 0x000fe4000001160d */
[----:B------:R-:W-:-:S02]  /*b94f0*/  PRMT R31, R8, 0x3340, R31 ;  /* 0x00003340081f7816 */ /* 0x000fc4000000001f */
[----:B------:R-:W-:Y:S02]  /*b9500*/  SHF.R.U32.HI R8, RZ, 0x8, R14 ;  /* 0x00000008ff087819 */ /* 0x000fe4000001160e */
[----:B------:R-:W-:Y:S02]  /*b9510*/  LOP3.LUT R32, R32, 0xffff, RZ, 0xc0, !PT ;  /* 0x0000ffff20207812 */ /* 0x000fe400078ec0ff */
[----:B------:R-:W-:Y:S02]  /*b9520*/  LOP3.LUT R8, R8, 0xffff, RZ, 0xc0, !PT ;  /* 0x0000ffff08087812 */ /* 0x000fe400078ec0ff */
[----:B------:R-:W-:Y:S02]  /*b9530*/  SHF.R.U32.HI R35, RZ, 0x8, R15 ;  /* 0x00000008ff237819 */ /* 0x000fe4000001160f */
[----:B------:R-:W-:Y:S02]  /*b9540*/  PRMT R32, R8, 0x3340, R32 ;  /* 0x0000334008207816 */ /* 0x000fe40000000020 */
[----:B------:R-:W-:-:S02]  /*b9550*/  SHF.R.U32.HI R8, RZ, 0x8, R16 ;  /* 0x00000008ff087819 */ /* 0x000fc40000011610 */
[----:B------:R-:W-:Y:S02]  /*b9560*/  LOP3.LUT R35, R35, 0xffff, RZ, 0xc0, !PT ;  /* 0x0000ffff23237812 */ /* 0x000fe400078ec0ff */
[----:B------:R-:W-:Y:S02]  /*b9570*/  LOP3.LUT R8, R8, 0xffff, RZ, 0xc0, !PT ;  /* 0x0000ffff08087812 */ /* 0x000fe400078ec0ff */
[----:B------:R-:W-:Y:S02]  /*b9580*/  SHF.R.U32.HI R30, RZ, 0x8, R20 ;  /* 0x00000008ff1e7819 */ /* 0x000fe40000011614 */
[----:B------:R-:W-:Y:S02]  /*b9590*/  PRMT R35, R8, 0x3340, R35 ;  /* 0x0000334008237816 */ /* 0x000fe40000000023 */
[----:B------:R-:W-:Y:S02]  /*b95a0*/  SHF.R.U32.HI R8, RZ, 0x8, R21 ;  /* 0x00000008ff087819 */ /* 0x000fe40000011615 */
[----:B------:R-:W-:-:S02]  /*b95b0*/  LOP3.LUT R30, R30, 0xffff, RZ, 0xc0, !PT ;  /* 0x0000ffff1e1e7812 */ /* 0x000fc400078ec0ff */
[----:B------:R-:W-:Y:S02]  /*b95c0*/  LOP3.LUT R8, R8, 0xffff, RZ, 0xc0, !PT ;  /* 0x0000ffff08087812 */ /* 0x000fe400078ec0ff */
[----:B------:R-:W-:Y:S02]  /*b95d0*/  SHF.R.U32.HI R28, RZ, 0x8, R12 ;  /* 0x00000008ff1c7819 */ /* 0x000fe4000001160c */
[----:B------:R-:W-:Y:S02]  /*b95e0*/  PRMT R30, R8, 0x3340, R30 ;  /* 0x00003340081e7816 */ /* 0x000fe4000000001e */
[----:B---3--:R-:W-:Y:S02]  /*b95f0*/  PRMT R9, R47, 0x5410, R60 ;  /* 0x000054102f097816 */ /* 0x008fe4000000003c */
[----:B------:R-:W-:-:S03]  /*b9600*/  PRMT R8, R45, 0x5410, R46 ;  /* 0x000054102d087816 */ /* 0x000fc6000000002e */
[----:B------:R-:W-:Y:S01]  /*b9610*/  STL [R1+0x1184], R9 ;  /* 0x0011840901007387 */ /* 0x000fe20000100800 */
[----:B------:R-:W-:-:S03]  /*b9620*/  LOP3.LUT R11, R42, 0xffff, RZ, 0xc0, !PT ;  /* 0x0000ffff2a0b7812 */ /* 0x000fc600078ec0ff */
[----:B------:R0:W-:Y:S04]  /*b9630*/  STL [R1+0x1188], R8 ;  /* 0x0011880801007387 */ /* 0x0001e80000100800 */
[----:B------:R-:W3:Y:S04]  /*b9640*/  LDL.LU R40, [R1+0x1200] ;  /* 0x0012000001287983 */ /* 0x000ee80000300800 */
[----:B------:R-:W3:Y:S01]  /*b9650*/  LDL.LU R61, [R1+0x12b4] ;  /* 0x0012b400013d7983 */ /* 0x000ee20000300800 */
[----:B--2---:R-:W-:-:S04]  /*b9660*/  LOP3.LUT R12, R44, 0xffff, RZ, 0xc0, !PT ;  /* 0x0000ffff2c0c7812 */ /* 0x004fc800078ec0ff */
[----:B0-----:R-:W-:Y:S02]  /*b9670*/  PRMT R8, R12, 0x3340, R1 ;  /* 0x000033400c087816 */ /* 0x001fe40000000001 */
[----:B----4-:R-:W-:-:S04]  /*b9680*/  LOP3.LUT R10, R43, 0xffff, RZ, 0xc0, !PT ;  /* 0x0000ffff2b0a7812 */ /* 0x010fc800078ec0ff */
[----:B------:R-:W-:-:S04]  /*b9690*/  PRMT R9, R11, 0x3340, R10 ;  /* 0x000033400b097816 */ /* 0x000fc8000000000a */
[----:B------:R-:W-:-:S05]  /*b96a0*/  PRMT R8, R9, 0x5410, R8 ;  /* 0x0000541009087816 */ /* 0x000fca0000000008 */
[----:B------:R0:W-:Y:S04]  /*b96b0*/  STL [R1+0x90], R8 ;  /* 0x0000900801007387 */ /* 0x0001e80000100800 */
[----:B------:R-:W2:Y:S04]  /*b96c0*/  LDL.LU R60, [R1+0x11f8] ;  /* 0x0011f800013c7983 */ /* 0x000ea80000300800 */
[----:B------:R-:W2:Y:S04]  /*b96d0*/  LDL.LU R47, [R1+0x12a0] ;  /* 0x0012a000012f7983 */ /* 0x000ea80000300800 */
[----:B------:R-:W4:Y:S04]  /*b96e0*/  LDL.LU R46, [R1+0x11f0] ;  /* 0x0011f000012e7983 */ /* 0x000f280000300800 */
[----:B------:R-:W4:Y:S04]  /*b96f0*/  LDL.LU R45, [R1+0x1290] ;  /* 0x00129000012d7983 */ /* 0x000f280000300800 */
[----:B------:R-:W4:Y:S04]  /*b9700*/  LDL.LU R42, [R1+0x13e0] ;  /* 0x0013e000012a7983 */ /* 0x000f280000300800 */
[----:B------:R-:W4:Y:S04]  /*b9710*/  LDL.LU R44, [R1+0x129c] ;  /* 0x00129c00012c7983 */ /* 0x000f280000300800 */
[----:B------:R-:W4:Y:S01]  /*b9720*/  LDL.LU R43, [R1+0x1348] ;  /* 0x00134800012b7983 */ /* 0x000f220000300800 */
[----:B0-----:R-:W-:-:S02]  /*b9730*/  SHF.R.U32.HI R8, RZ, 0x8, R11 ;  /* 0x00000008ff087819 */ /* 0x001fc4000001160b */
[----:B------:R-:W-:Y:S02]  /*b9740*/  SHF.R.U32.HI R36, RZ, 0x8, R10 ;  /* 0x00000008ff247819 */ /* 0x000fe4000001160a */
[----:B------:R-:W-:Y:S02]  /*b9750*/  LOP3.LUT R8, R8, 0xffff, RZ, 0xc0, !PT ;  /* 0x0000ffff08087812 */ /* 0x000fe400078ec0ff */
[----:B------:R-:W-:Y:S02]  /*b9760*/  LOP3.LUT R36, R36, 0xffff, RZ, 0xc0, !PT ;  /* 0x0000ffff24247812 */ /* 0x000fe400078ec0ff */
[----:B------:R-:W-:Y:S02]  /*b9770*/  PRMT R10, R53, 0x5410, R23 ;  /* 0x00005410350a7816 */ /* 0x000fe40000000017 */
[----:B------:R-:W-:Y:S02]  /*b9780*/  PRMT R36, R8, 0x3340, R36 ;  /* 0x0000334008247816 */ /* 0x000fe40000000024 */
[----:B------:R-:W-:Y:S01]  /*b9790*/  PRMT R9, R48, 0x5410, R49 ;  /* 0x0000541030097816 */ /* 0x000fe20000000031 */
[----:B------:R0:W-:Y:S01]  /*b97a0*/  STL [R1+0x10fc], R10 ;  /* 0x0010fc0a01007387 */ /* 0x0001e20000100800 */
[----:B------:R-:W-:-:S02]  /*b97b0*/  PRMT R8, R33, 0x5410, R34 ;  /* 0x0000541021087816 */ /* 0x000fc40000000022 */
[----:B------:R-:W-:Y:S02]  /*b97c0*/  LOP3.LUT R11, R27, 0xffff, RZ, 0xc0, !PT ;  /* 0x0000ffff1b0b7812 */ /* 0x000fe400078ec0ff */
[----:B------:R-:W-:Y:S01]  /*b97d0*/  LOP3.LUT R13, R38, 0xffff, RZ, 0xc0, !PT ;  /* 0x0000ffff260d7812 */ /* 0x000fe200078ec0ff */
[----:B------:R1:W-:Y:S01]  /*b97e0*/  STL [R1+0x1100], R9 ;  /* 0x0011000901007387 */ /* 0x0003e20000100800 */
[----:B0-----:R-:W-:-:S03]  /*b97f0*/  LOP3.LUT R10, R37, 0xffff, RZ, 0xc0, !PT ;  /* 0x0000ffff250a7812 */ /* 0x001fc600078ec0ff */
[----:B------:R0:W-:Y:S01]  /*b9800*/  STL [R1+0x1104], R8 ;  /* 0x0011040801007387 */ /* 0x0001e20000100800 */
[----:B-1----:R-:W-:Y:S02]  /*b9810*/  PRMT R9, R11, 0x3340, R10 ;  /* 0x000033400b097816 */ /* 0x002fe4000000000a */
[----:B0-----:R-:W-:-:S04]  /*b9820*/  PRMT R8, R13, 0x3340, R1 ;  /* 0x000033400d087816 */ /* 0x001fc80000000001 */
[----:B------:R-:W-:Y:S02]  /*b9830*/  PRMT R8, R9, 0x5410, R8 ;  /* 0x0000541009087816 */ /* 0x000fe40000000008 */
[----:B------:R-:W-:-:S03]  /*b9840*/  SHF.R.U32.HI R9, RZ, 0x8, R11 ;  /* 0x00000008ff097819 */ /* 0x000fc6000001160b */
[----:B------:R0:W-:Y:S01]  /*b9850*/  STL [R1+0x8c], R8 ;  /* 0x00008c0801007387 */ /* 0x0001e20000100800 */
[----:B------:R-:W-:Y:S02]  /*b9860*/  LOP3.LUT R9, R9, 0xffff, RZ, 0xc0, !PT ;  /* 0x0000ffff09097812 */ /* 0x000fe400078ec0ff */
[----:B0-----:R-:W-:-:S04]  /*b9870*/  SHF.R.U32.HI R8, RZ, 0x8, R10 ;  /* 0x00000008ff087819 */ /* 0x001fc8000001160a */
[----:B------:R-:W-:-:S04]  /*b9880*/  LOP3.LUT R8, R8, 0xffff, RZ, 0xc0, !PT ;  /* 0x0000ffff08087812 */ /* 0x000fc800078ec0ff */
[----:B------:R-:W-:Y:S02]  /*b9890*/  PRMT R49, R9, 0x3340, R8 ;  /* 0x0000334009317816 */ /* 0x000fe40000000008 */
[----:B------:R-:W-:Y:S02]  /*b98a0*/  SHF.R.U32.HI R25, RZ, 0x8, R19 ;  /* 0x00000008ff197819 */ /* 0x000fe40000011613 */
[----:B---3--:R-:W-:-:S05]  /*b98b0*/  PRMT R10, R61, 0x5410, R40 ;  /* 0x000054103d0a7816 */ /* 0x008fca0000000028 */
[----:B------:R0:W-:Y:S01]  /*b98c0*/  STL [R1+0xe34], R10 ;  /* 0x000e340a01007387 */ /* 0x0001e20000100800 */
[----:B--2---:R-:W-:Y:S02]  /*b98d0*/  PRMT R9, R47, 0x5410, R60 ;  /* 0x000054102f097816 */ /* 0x004fe4000000003c */
[----:B----4-:R-:W-:-:S03]  /*b98e0*/  PRMT R8, R45, 0x5410, R46 ;  /* 0x000054102d087816 */ /* 0x010fc6000000002e */
[----:B------:R1:W-:Y:S04]  /*b98f0*/  STL [R1+0x10f0], R9 ;  /* 0x0010f00901007387 */ /* 0x0003e80000100800 */
[----:B------:R2:W-:Y:S04]  /*b9900*/  STL [R1+0x10f8], R8 ;  /* 0x0010f80801007387 */ /* 0x0005e80000100800 */
[----:B------:R-:W3:Y:S01]  /*b9910*/  LDL.LU R19, [R1+0x11f4] ;  /* 0x0011f40001137983 */ /* 0x000ee20000300800 */
[----:B------:R-:W-:-:S03]  /*b9920*/  LOP3.LUT R11, R43, 0xffff, RZ, 0xc0, !PT ;  /* 0x0000ffff2b0b7812 */ /* 0x000fc600078ec0ff */
[----:B------:R-:W3:Y:S01]  /*b9930*/  LDL.LU R43, [R1+0x1294] ;  /* 0x00129400012b7983 */ /* 0x000ee20000300800 */
[----:B------:R-:W-:-:S03]  /*b9940*/  SHF.R.U32.HI R26, RZ, 0x8, R18 ;  /* 0x00000008ff1a7819 */ /* 0x000fc60000011612 */
[----:B------:R-:W4:Y:S04]  /*b9950*/  LDL.LU R20, [R1+0x11ec] ;  /* 0x0011ec0001147983 */ /* 0x000f280000300800 */
[----:B------:R-:W4:Y:S04]  /*b9960*/  LDL.LU R15, [R1+0x1288] ;  /* 0x00128800010f7983 */ /* 0x000f280000300800 */
[----:B------:R-:W4:Y:S04]  /*b9970*/  LDL.LU R16, [R1+0x11e4] ;  /* 0x0011e40001107983 */ /* 0x000f280000300800 */
[----:B------:R-:W4:Y:S04]  /*b9980*/  LDL.LU R18, [R1+0x1270] ;  /* 0x0012700001127983 */ /* 0x000f280000300800 */
[----:B------:R-:W4:Y:S04]  /*b9990*/  LDL.LU R14, [R1+0x13ec] ;  /* 0x0013ec00010e7983 */ /* 0x000f280000300800 */
[----:B------:R-:W4:Y:S04]  /*b99a0*/  LDL.LU R27, [R1+0x12ac] ;  /* 0x0012ac00011b7983 */ /* 0x000f280000300800 */
[----:B------:R-:W4:Y:S01]  /*b99b0*/  LDL.LU R48, [R1+0x1360] ;  /* 0x0013600001307983 */ /* 0x000f220000300800 */
[----:B------:R-:W-:-:S02]  /*b99c0*/  SHF.R.U32.HI R23, RZ, 0x8, R12 ;  /* 0x00000008ff177819 */ /* 0x000fc4000001160c */
[----:B------:R-:W-:Y:S02]  /*b99d0*/  LOP3.LUT R12, R42, 0xffff, RZ, 0xc0, !PT ;  /* 0x0000ffff2a0c7812 */ /* 0x000fe400078ec0ff */
[----:B0-----:R-:W-:Y:S02]  /*b99e0*/  LOP3.LUT R10, R44, 0xffff, RZ, 0xc0, !PT ;  /* 0x0000ffff2c0a7812 */ /* 0x001fe400078ec0ff */
[----:B-1----:R-:W-:Y:S02]  /*b99f0*/  PRMT R9, R12, 0x3340, R11 ;  /* 0x000033400c097816 */ /* 0x002fe4000000000b */
[----:B--2---:R-:W-:Y:S02]  /*b9a00*/  PRMT R8, R10, 0x3340, R1 ;  /* 0x000033400a087816 */ /* 0x004fe40000000001 */
[----:B------:R-:W-:Y:S02]  /*b9a10*/  SHF.R.U32.HI R29, RZ, 0x8, R17 ;  /* 0x00000008ff1d7819 */ /* 0x000fe40000011611 */
[----:B------:R-:W-:Y:S01]  /*b9a20*/  PRMT R8, R9, 0x5410, R8 ;  /* 0x0000541009087816 */ /* 0x000fe20000000008 */
[----:B------:R-:W2:Y:S04]  /*b9a30*/  LDL.LU R17, [R1+0x11e8] ;  /* 0x0011e80001117983 */ /* 0x000ea80000300800 */
[----:B------:R-:W2:Y:S04]  /*b9a40*/  LDL.LU R53, [R1+0x127c] ;  /* 0x00127c0001357983 */ /* 0x000ea80000300800 */
[----:B------:R0:W-:Y:S04]  /*b9a50*/  STL [R1+0x88], R8 ;  /* 0x0000880801007387 */ /* 0x0001e80000100800 */
[----:B------:R-:W2:Y:S04]  /*b9a60*/  LDL.LU R34, [R1+0x11e0] ;  /* 0x0011e00001227983 */ /* 0x000ea80000300800 */
[----:B------:R-:W2:Y:S04]  /*b9a70*/  LDL.LU R33, [R1+0x126c] ;  /* 0x00126c0001217983 */ /* 0x000ea80000300800 */
[----:B------:R-:W2:Y:S04]  /*b9a80*/  LDL.LU R38, [R1+0x11d8] ;  /* 0x0011d80001267983 */ /* 0x000ea80000300800 */
[----:B------:R-:W2:Y:S04]  /*b9a90*/  LDL.LU R40, [R1+0x1264] ;  /* 0x0012640001287983 */ /* 0x000ea80000300800 */
[----:B------:R-:W2:Y:S01]  /*b9aa0*/  LDL.LU R61, [R1+0x11d0] ;  /* 0x0011d000013d7983 */ /* 0x000ea20000300800 */
[----:B0-----:R-:W-:-:S03]  /*b9ab0*/  SHF.R.U32.HI R8, RZ, 0x8, R12 ;  /* 0x00000008ff087819 */ /* 0x001fc6000001160c */
[----:B------:R-:W2:Y:S01]  /*b9ac0*/  LDL.LU R60, [R1+0x125c] ;  /* 0x00125c00013c7983 */ /* 0x000ea20000300800 */
[----:B------:R-:W-:-:S03]  /*b9ad0*/  SHF.R.U32.HI R37, RZ, 0x8, R11 ;  /* 0x00000008ff257819 */ /* 0x000fc6000001160b */
[----:B------:R-:W2:Y:S04]  /*b9ae0*/  LDL.LU R47, [R1+0x1408] ;  /* 0x00140800012f7983 */ /* 0x000ea80000300800 */
[----:B------:R-:W2:Y:S04]  /*b9af0*/  LDL.LU R46, [R1+0x1320] ;  /* 0x00132000012e7983 */ /* 0x000ea80000300800 */
[----:B------:R-:W2:Y:S01]  /*b9b00*/  LDL.LU R45, [R1+0x13c8] ;  /* 0x0013c800012d7983 */ /* 0x000ea20000300800 */
[----:B------:R-:W-:Y:S02]  /*b9b10*/  LOP3.LUT R8, R8, 0xffff, RZ, 0xc0, !PT ;  /* 0x0000ffff08087812 */ /* 0x000fe400078ec0ff */
[----:B------:R-:W-:Y:S01]  /*b9b20*/  LOP3.LUT R37, R37, 0xffff, RZ, 0xc0, !PT ;  /* 0x0000ffff25257812 */ /* 0x000fe200078ec0ff */
[----:B------:R-:W2:Y:S03]  /*b9b30*/  LDL.LU R42, [R1+0x140c] ;  /* 0x00140c00012a7983 */ /* 0x000ea60000300800 */
[----:B------:R-:W-:Y:S01]  /*b9b40*/  PRMT R37, R8, 0x3340, R37 ;  /* 0x0000334008257816 */ /* 0x000fe20000000025 */
[----:B------:R-:W2:Y:S01]  /*b9b50*/  LDL.LU R44, [R1+0x1324] ;  /* 0x00132400012c7983 */ /* 0x000ea20000300800 */
[----:B---3--:R-:W-:-:S03]  /*b9b60*/  PRMT R8, R43, 0x5410, R19 ;  /* 0x000054102b087816 */ /* 0x008fc60000000013 */
[----:B------:R-:W3:Y:S01]  /*b9b70*/  LDL.LU R43, [R1+0x13d0] ;  /* 0x0013d000012b7983 */ /* 0x000ee20000300800 */
[----:B------:R-:W-:-:S03]  /*b9b80*/  SHF.R.U32.HI R21, RZ, 0x8, R10 ;  /* 0x00000008ff157819 */ /* 0x000fc6000001160a */
[----:B------:R0:W-:Y:S01]  /*b9b90*/  STL [R1+0x10f4], R8 ;  /* 0x0010f40801007387 */ /* 0x0001e20000100800 */
[----:B----4-:R-:W-:Y:S02]  /*b9ba0*/  PRMT R9, R15, 0x5410, R20 ;  /* 0x000054100f097816 */ /* 0x010fe40000000014 */
[----:B0-----:R-:W-:-:S03]  /*b9bb0*/  PRMT R8, R18, 0x5410, R16 ;  /* 0x0000541012087816 */ /* 0x001fc60000000010 */
[----:B------:R-:W-:Y:S01]  /*b9bc0*/  STL [R1+0x154], R9 ;  /* 0x0001540901007387 */ /* 0x000fe20000100800 */
[----:B------:R-:W-:-:S03]  /*b9bd0*/  LOP3.LUT R11, R14, 0xffff, RZ, 0xc0, !PT ;  /* 0x0000ffff0e0b7812 */ /* 0x000fc600078ec0ff */
[----:B------:R0:W-:Y:S01]  /*b9be0*/  STL [R1+0x15c], R8 ;  /* 0x00015c0801007387 */ /* 0x0001e20000100800 */
[----:B------:R-:W-:Y:S02]  /*b9bf0*/  LOP3.LUT R27, R27, 0xffff, RZ, 0xc0, !PT ;  /* 0x0000ffff1b1b7812 */ /* 0x000fe400078ec0ff */
[----:B------:R-:W-:Y:S02]  /*b9c00*/  LOP3.LUT R10, R48, 0xffff, RZ, 0xc0, !PT ;  /* 0x0000ffff300a7812 */ /* 0x000fe400078ec0ff */
[----:B0-----:R-:W-:Y:S02]  /*b9c10*/  PRMT R8, R27, 0x3340, R1 ;  /* 0x000033401b087816 */ /* 0x001fe40000000001 */
[----:B------:R-:W-:-:S04]  /*b9c20*/  PRMT R9, R11, 0x3340, R10 ;  /* 0x000033400b097816 */ /* 0x000fc8000000000a */
[----:B------:R-:W-:Y:S02]  /*b9c30*/  PRMT R8, R9, 0x5410, R8 ;  /* 0x0000541009087816 */ /* 0x000fe40000000008 */
[----:B------:R-:W-:-:S03]  /*b9c40*/  SHF.R.U32.HI R9, RZ, 0x8, R11 ;  /* 0x00000008ff097819 */ /* 0x000fc6000001160b */
[----:B------:R0:W-:Y:S01]  /*b9c50*/  STL [R1+0x84], R8 ;  /* 0x0000840801007387 */ /* 0x0001e20000100800 */
[----:B------:R-:W-:Y:S02]  /*b9c60*/  LOP3.LUT R9, R9, 0xffff, RZ, 0xc0, !PT ;  /* 0x0000ffff09097812 */ /* 0x000fe400078ec0ff */
[----:B0-----:R-:W-:-:S04]  /*b9c70*/  SHF.R.U32.HI R8, RZ, 0x8, R10 ;  /* 0x00000008ff087819 */ /* 0x001fc8000001160a */
[----:B------:R-:W-:-:S04]  /*b9c80*/  LOP3.LUT R8, R8, 0xffff, RZ, 0xc0, !PT ;  /* 0x0000ffff08087812 */ /* 0x000fc800078ec0ff */
[----:B------:R-:W-:Y:S02]  /*b9c90*/  PRMT R48, R9, 0x3340, R8 ;  /* 0x0000334009307816 */ /* 0x000fe40000000008 */
[----:B--2---:R-:W-:Y:S02]  /*b9ca0*/  PRMT R8, R53, 0x5410, R17 ;  /* 0x0000541035087816 */ /* 0x004fe40000000011 */
[----:B------:R-:W-:Y:S02]  /*b9cb0*/  PRMT R10, R33, 0x5410, R34 ;  /* 0x00005410210a7816 */ /* 0x000fe40000000022 */
[----:B------:R-:W-:Y:S01]  /*b9cc0*/  PRMT R9, R40, 0x5410, R38 ;  /* 0x0000541028097816 */ /* 0x000fe20000000026 */
[----:B------:R0:W-:Y:S04]  /*b9cd0*/  STL [R1+0x158], R8 ;  /* 0x0001580801007387 */ /* 0x0001e80000100800 */
[----:B------:R1:W-:Y:S01]  /*b9ce0*/  STL [R1+0x144], R10 ;  /* 0x0001440a01007387 */ /* 0x0003e20000100800 */
[----:B0-----:R-:W-:-:S02]  /*b9cf0*/  PRMT R8, R60, 0x5410, R61 ;  /* 0x000054103c087816 */ /* 0x001fc4000000003d */
[----:B------:R-:W-:Y:S01]  /*b9d00*/  LOP3.LUT R12, R47, 0xffff, RZ, 0xc0, !PT ;  /* 0x0000ffff2f0c7812 */ /* 0x000fe200078ec0ff */
[----:B------:R0:W-:Y:S01]  /*b9d10*/  STL [R1+0x14c], R9 ;  /* 0x00014c0901007387 */ /* 0x0001e20000100800 */
[----:B------:R-:W-:Y:S02]  /*b9d20*/  LOP3.LUT R14, R46, 0xffff, RZ, 0xc0, !PT ;  /* 0x0000ffff2e0e7812 */ /* 0x000fe400078ec0ff */
[----:B-1----:R-:W-:Y:S01]  /*b9d30*/  LOP3.LUT R10, R45, 0xffff, RZ, 0xc0, !PT ;  /* 0x0000ffff2d0a7812 */ /* 0x002fe200078ec0ff */
[----:B------:R1:W-:Y:S03]  /*b9d40*/  STL [R1+0x150], R8 ;  /* 0x0001500801007387 */ /* 0x0003e60000100800 */
[----:B0-----:R-:W-:Y:S01]  /*b9d50*/  PRMT R9, R12, 0x3340, R10 ;  /* 0x000033400c097816 */ /* 0x001fe2000000000a */
[----:B------:R-:W2:Y:S01]  /*b9d60*/  LDL.LU R16, [R1+0x1268] ;  /* 0x0012680001107983 */ /* 0x000ea20000300800 */
[----:B------:R-:W-:-:S02]  /*b9d70*/  SHF.R.U32.HI R19, RZ, 0x8, R13 ;  /* 0x00000008ff137819 */ /* 0x000fc4000001160d */
[--C-:B-1----:R-:W-:Y:S01]  /*b9d80*/  PRMT R8, R14, 0x3340, R1.reuse ;  /* 0x000033400e087816 */ /* 0x102fe20000000001 */
[----:B------:R-:W4:Y:S01]  /*b9d90*/  LDL.LU R17, [R1+0x11d4] ;  /* 0x0011d40001117983 */ /* 0x000f220000300800 */
[----:B------:R-:W-:Y:S02]  /*b9da0*/  LOP3.LUT R13, R42, 0xffff, RZ, 0xc0, !PT ;  /* 0x0000ffff2a0d7812 */ /* 0x000fe400078ec0ff */
[----:B------:R-:W-:Y:S01]  /*b9db0*/  PRMT R8, R9, 0x5410, R8 ;  /* 0x0000541009087816 */ /* 0x000fe20000000008 */
[----:B------:R-:W4:Y:S01]  /*b9dc0*/  LDL.LU R47, [R1+0x1260] ;  /* 0x00126000012f7983 */ /* 0x000f220000300800 */
[----:B------:R-:W-:Y:S02]  /*b9dd0*/  LOP3.LUT R15, R44, 0xffff, RZ, 0xc0, !PT ;  /* 0x0000ffff2c0f7812 */ /* 0x000fe400078ec0ff */
[----:B------:R-:W-:Y:S01]  /*b9de0*/  SHF.R.U32.HI R24, RZ, 0x8, R22 ;  /* 0x00000008ff187819 */ /* 0x000fe20000011616 */
[----:B------:R-:W2:Y:S04]  /*b9df0*/  LDL.LU R60, [R1+0x1258] ;  /* 0x00125800013c7983 */ /* 0x000ea80000300800 */
[----:B------:R-:W2:Y:S04]  /*b9e00*/  LDL.LU R22, [R1+0x11c8] ;  /* 0x0011c80001167983 */ /* 0x000ea80000300800 */
[----:B------:R0:W-:Y:S04]  /*b9e10*/  STL [R1+0x78], R8 ;  /* 0x0000780801007387 */ /* 0x0001e80000100800 */
[----:B------:R-:W2:Y:S04]  /*b9e20*/  LDL.LU R61, [R1+0x1250] ;  /* 0x00125000013d7983 */ /* 0x000ea80000300800 */
[----:B------:R-:W2:Y:S01]  /*b9e30*/  LDL.LU R20, [R1+0x11c0] ;  /* 0x0011c00001147983 */ /* 0x000ea20000300800 */
[----:B0-----:R-:W-:-:S03]  /*b9e40*/  PRMT R8, R15, 0x3340, R1 ;  /* 0x000033400f087816 */ /* 0x001fc60000000001 */
[----:B------:R-:W2:Y:S04]  /*b9e50*/  LDL.LU R53, [R1+0x1244] ;  /* 0x0012440001357983 */ /* 0x000ea80000300800 */
[----:B------:R-:W2:Y:S04]  /*b9e60*/  LDL.LU R45, [R1+0x11b8] ;  /* 0x0011b800012d7983 */ /* 0x000ea80000300800 */
[----:B------:R-:W2:Y:S04]  /*b9e70*/  LDL.LU R42, [R1+0x1240] ;  /* 0x00124000012a7983 */ /* 0x000ea80000300800 */
[----:B------:R-:W2:Y:S01]  /*b9e80*/  LDL.LU R44, [R1+0x1400] ;  /* 0x00140000012c7983 */ /* 0x000ea20000300800 */
[----:B---3--:R-:W-:-:S03]  /*b9e90*/  LOP3.LUT R11, R43, 0xffff, RZ, 0xc0, !PT ;  /* 0x0000ffff2b0b7812 */ /* 0x008fc600078ec0ff */
[----:B------:R-:W3:Y:S01]  /*b9ea0*/  LDL.LU R43, [R1+0x12fc] ;  /* 0x0012fc00012b7983 */ /* 0x000ee20000300800 */
[----:B------:R-:W-:-:S03]  /*b9eb0*/  PRMT R9, R13, 0x3340, R11 ;  /* 0x000033400d097816 */ /* 0x000fc6000000000b */
[----:B------:R-:W3:Y:S01]  /*b9ec0*/  LDL.LU R18, [R1+0x13a8] ;  /* 0x0013a80001127983 */ /* 0x000ee20000300800 */
[----:B------:R-:W-:-:S03]  /*b9ed0*/  PRMT R8, R9, 0x5410, R8 ;  /* 0x0000541009087816 */ /* 0x000fc60000000008 */
[----:B------:R-:W3:Y:S01]  /*b9ee0*/  LDL.LU R34, [R1+0x1404] ;  /* 0x0014040001227983 */ /* 0x000ee20000300800 */
[----:B------:R-:W-:-:S03]  /*b9ef0*/  SHF.R.U32.HI R9, RZ, 0x8, R13 ;  /* 0x00000008ff097819 */ /* 0x000fc6000001160d */
[----:B------:R0:W-:Y:S04]  /*b9f00*/  STL [R1+0x70], R8 ;  /* 0x0000700801007387 */ /* 0x0001e80000100800 */
[----:B------:R-:W3:Y:S04]  /*b9f10*/  LDL.LU R38, [R1+0x1300] ;  /* 0x0013000001267983 */ /* 0x000ee80000300800 */
[----:B------:R-:W3:Y:S01]  /*b9f20*/  LDL.LU R40, [R1+0x13ac] ;  /* 0x0013ac0001287983 */ /* 0x000ee20000300800 */
[----:B0-----:R-:W-:-:S03]  /*b9f30*/  SHF.R.U32.HI R8, RZ, 0x8, R12 ;  /* 0x00000008ff087819 */ /* 0x001fc6000001160c */
[----:B------:R-:W3:Y:S04]  /*b9f40*/  LDL.LU R13, [R1+0x11cc] ;  /* 0x0011cc00010d7983 */ /* 0x000ee80000300800 */
[----:B------:R-:W3:Y:S01]  /*b9f50*/  LDL.LU R12, [R1+0x11dc] ;  /* 0x0011dc00010c7983 */ /* 0x000ee20000300800 */
[----:B------:R-:W-:Y:S02]  /*b9f60*/  SHF.R.U32.HI R46, RZ, 0x8, R10 ;  /* 0x00000008ff2e7819 */ /* 0x000fe4000001160a */
[----:B------:R-:W-:Y:S02]  /*b9f70*/  LOP3.LUT R8, R8, 0xffff, RZ, 0xc0, !PT ;  /* 0x0000ffff08087812 */ /* 0x000fe400078ec0ff */
[----:B------:R-:W-:Y:S02]  /*b9f80*/  LOP3.LUT R46, R46, 0xffff, RZ, 0xc0, !PT ;  /* 0x0000ffff2e2e7812 */ /* 0x000fe400078ec0ff */
[----:B------:R-:W-:-:S02]  /*b9f90*/  SHF.R.U32.HI R33, RZ, 0x8, R11 ;  /* 0x00000008ff217819 */ /* 0x000fc4000001160b */
[----:B------:R-:W-:Y:S02]  /*b9fa0*/  PRMT R46, R8, 0x3340, R46 ;  /* 0x00003340082e7816 */ /* 0x000fe4000000002e */
[----:B------:R-:W-:Y:S02]  /*b9fb0*/  LOP3.LUT R9, R9, 0xffff, RZ, 0xc0, !PT ;  /* 0x0000ffff09097812 */ /* 0x000fe400078ec0ff */
[----:B------:R-:W-:-:S04]  /*b9fc0*/  LOP3.LUT R33, R33, 0xffff, RZ, 0xc0, !PT ;  /* 0x0000ffff21217812 */ /* 0x000fc800078ec0ff */
[----:B------:R-:W-:Y:S02]  /*b9fd0*/  PRMT R33, R9, 0x3340, R33 ;  /* 0x0000334009217816 */ /* 0x000fe40000000021 */
[----:B----4-:R-:W-:Y:S02]  /*b9fe0*/  PRMT R47, R47, 0x5410, R17 ;  /* 0x000054102f2f7816 */ /* 0x010fe40000000011 */
[----:B------:R-:W-:Y:S02]  /*b9ff0*/  SHF.R.U32.HI R17, RZ, 0x8, R15 ;  /* 0x00000008ff117819 */ /* 0x000fe4000001160f */
[----:B--2---:R-:W-:Y:S02]  /*ba000*/  PRMT R61, R61, 0x5410, R22 ;  /* 0x000054103d3d7816 */ /* 0x004fe40000000016 */
[----:B------:R-:W-:Y:S02]  /*ba010*/  PRMT R20, R53, 0x5410, R20 ;  /* 0x0000541035147816 */ /* 0x000fe40000000014 */
[----:B------:R-:W-:-:S02]  /*ba020*/  PRMT R45, R42, 0x5410, R45 ;  /* 0x000054102a2d7816 */ /* 0x000fc4000000002d */
[----:B---3--:R-:W-:Y:S02]  /*ba030*/  LOP3.LUT R10, R18, 0xffff, RZ, 0xc0, !PT ;  /* 0x0000ffff120a7812 */ /* 0x008fe400078ec0ff */
[----:B------:R-:W-:Y:S02]  /*ba040*/  LOP3.LUT R15, R38, 0xffff, RZ, 0xc0, !PT ;  /* 0x0000ffff260f7812 */ /* 0x000fe400078ec0ff */
[----:B------:R-:W-:Y:S02]  /*ba050*/  PRMT R8, R16, 0x5410, R12 ;  /* 0x0000541010087816 */ /* 0x000fe4000000000c */
[----:B------:R-:W-:Y:S02]  /*ba060*/  SHF.R.U32.HI R16, RZ, 0x8, R14 ;  /* 0x00000008ff107819 */ /* 0x000fe4000001160e */
[----:B------:R-:W-:Y:S02]  /*ba070*/  LOP3.LUT R12, R44, 0xffff, RZ, 0xc0, !PT ;  /* 0x0000ffff2c0c7812 */ /* 0x000fe400078ec0ff */
[----:B------:R-:W-:Y:S01]  /*ba080*/  LOP3.LUT R14, R43, 0xffff, RZ, 0xc0, !PT ;  /* 0x0000ffff2b0e7812 */ /* 0x000fe200078ec0ff */
[----:B------:R0:W-:Y:S01]  /*ba090*/  STL [R1+0x148], R8 ;  /* 0x0001480801007387 */ /* 0x0001e20000100800 */
[----:B------:R-:W-:-:S03]  /*ba0a0*/  PRMT R9, R12, 0x3340, R10 ;  /* 0x000033400c097816 */ /* 0x000fc6000000000a */
[----:B------:R-:W2:Y:S01]  /*ba0b0*/  LDL.LU R53, [R1+0x11b0] ;  /* 0x0011b00001357983 */ /* 0x000ea20000300800 */
[----:B------:R-:W-:-:S03]  /*ba0c0*/  PRMT R60, R60, 0x5410, R13 ;  /* 0x000054103c3c7816 */ /* 0x000fc6000000000d */
[----:B------:R-:W2:Y:S01]  /*ba0d0*/  LDL.LU R43, [R1+0x123c] ;  /* 0x00123c00012b7983 */ /* 0x000ea20000300800 */
[----:B0-----:R-:W-:-:S03]  /*ba0e0*/  PRMT R8, R14, 0x3340, R1 ;  /* 0x000033400e087816 */ /* 0x001fc60000000001 */
[----:B------:R-:W3:Y:S01]  /*ba0f0*/  LDL.LU R42, [R1+0x1180] ;  /* 0x00118000012a7983 */ /* 0x000ee20000300800 */
[----:B------:R-:W-:-:S03]  /*ba100*/  PRMT R9, R9, 0x5410, R8 ;  /* 0x0000541009097816 */ /* 0x000fc60000000008 */
[----:B------:R-:W3:Y:S01]  /*ba110*/  LDL.LU R44, [R1+0x1238] ;  /* 0x00123800012c7983 */ /* 0x000ee20000300800 */
[----:B------:R-:W-:Y:S02]  /*ba120*/  LOP3.LUT R13, R34, 0xffff, RZ, 0xc0, !PT ;  /* 0x0000ffff220d7812 */ /* 0x000fe400078ec0ff */
[----:B------:R-:W-:Y:S01]  /*ba130*/  LOP3.LUT R11, R40, 0xffff, RZ, 0xc0, !PT ;  /* 0x0000ffff280b7812 */ /* 0x000fe200078ec0ff */
[----:B------:R-:W4:Y:S01]  /*ba140*/  LDL.LU R18, [R1+0x1234] ;  /* 0x0012340001127983 */ /* 0x000f220000300800 */
[----:B------:R-:W-:-:S03]  /*ba150*/  PRMT R8, R15, 0x3340, R1 ;  /* 0x000033400f087816 */ /* 0x000fc60000000001 */
[----:B------:R-:W4:Y:S04]  /*ba160*/  LDL.LU R22, [R1+0x122c] ;  /* 0x00122c0001167983 */ /* 0x000f280000300800 */
[----:B------:R-:W4:Y:S04]  /*ba170*/  LDL.LU R40, [R1+0x1214] ;  /* 0x0012140001287983 */ /* 0x000f280000300800 */
[----:B------:R0:W-:Y:S02]  /*ba180*/  STL [R1+0x74], R9 ;  /* 0x0000740901007387 */ /* 0x0001e40000100800 */
[----:B0-----:R-:W-:-:S04]  /*ba190*/  PRMT R9, R13, 0x3340, R11 ;  /* 0x000033400d097816 */ /* 0x001fc8000000000b */
[----:B------:R-:W-:Y:S02]  /*ba1a0*/  PRMT R8, R9, 0x5410, R8 ;  /* 0x0000541009087816 */ /* 0x000fe40000000008 */
[----:B------:R-:W-:Y:S02]  /*ba1b0*/  SHF.R.U32.HI R9, RZ, 0x8, R13 ;  /* 0x00000008ff097819 */ /* 0x000fe4000001160d */
[----:B------:R-:W4:Y:S04]  /*ba1c0*/  LDL.LU R13, [R1+0x140] ;  /* 0x00014000010d7983 */ /* 0x000f280000300800 */
[----:B------:R0:W-:Y:S02]  /*ba1d0*/  STL [R1+0x6c], R8 ;  /* 0x00006c0801007387 */ /* 0x0001e40000100800 */
[----:B0-----:R-:W-:-:S02]  /*ba1e0*/  SHF.R.U32.HI R8, RZ, 0x8, R12 ;  /* 0x00000008ff087819 */ /* 0x001fc4000001160c */
        /* <DEDUP_REMOVED lines=8> */
[----:B------:R-:W-:-:S02]  /*ba270*/  LOP3.LUT R34, R34, 0xffff, RZ, 0xc0, !PT ;  /* 0x0000ffff22227812 */ /* 0x000fc400078ec0ff */
[----:B------:R-:W-:Y:S02]  /*ba280*/  PRMT R38, R8, 0x3340, R38 ;  /* 0x0000334008267816 */ /* 0x000fe40000000026 */
[----:B------:R-:W4:Y:S01]  /*ba290*/  LDL.LU R8, [R1+0x1218] ;  /* 0x0012180001087983 */ /* 0x000f220000300800 */
[----:B------:R-:W-:-:S03]  /*ba2a0*/  PRMT R34, R9, 0x3340, R34 ;  /* 0x0000334009227816 */ /* 0x000fc60000000022 */
[----:B------:R-:W4:Y:S01]  /*ba2b0*/  LDL.LU R9, [R1+0x94] ;  /* 0x0000940001097983 */ /* 0x000f220000300800 */
[----:B--2---:R-:W-:-:S03]  /*ba2c0*/  PRMT R43, R43, 0x5410, R53 ;  /* 0x000054102b2b7816 */ /* 0x004fc60000000035 */
[----:B------:R-:W2:Y:S01]  /*ba2d0*/  LDL.LU R53, [R1+0x378c] ;  /* 0x00378c0001357983 */ /* 0x000ea20000300800 */
[----:B---3--:R-:W-:-:S03]  /*ba2e0*/  PRMT R44, R44, 0x5410, R42 ;  /* 0x000054102c2c7816 */ /* 0x008fc6000000002a */
[----:B------:R-:W3:Y:S01]  /*ba2f0*/  LDL.LU R42, [R1+0x3788] ;  /* 0x00378800012a7983 */ /* 0x000ee20000300800 */
[----:B----4-:R-:W-:Y:S02]  /*ba300*/  PRMT R22, R22, 0x5410, R13 ;  /* 0x0000541016167816 */ /* 0x010fe4000000000d */
[----:B------:R-:W-:Y:S02]  /*ba310*/  SHF.R.U32.HI R13, RZ, 0x8, R27 ;  /* 0x00000008ff0d7819 */ /* 0x000fe4000001161b */
[----:B------:R-:W4:Y:S01]  /*ba320*/  LDL.LU R27, [R1+0x1224] ;  /* 0x00122400011b7983 */ /* 0x000f220000300800 */
[----:B------:R-:W-:Y:S02]  /*ba330*/  PRMT R18, R18, 0x5410, R12 ;  /* 0x0000541012127816 */ /* 0x000fe4000000000c */
[----:B------:R-:W-:Y:S02]  /*ba340*/  SHF.R.U32.HI R12, RZ, 0x8, R39 ;  /* 0x00000008ff0c7819 */ /* 0x000fe40000011627 */
[----:B------:R-:W4:Y:S01]  /*ba350*/  LDL.LU R39, [R1+0xe8] ;  /* 0x0000e80001277983 */ /* 0x000f220000300800 */
[----:B------:R-:W-:-:S02]  /*ba360*/  LOP3.LUT R28, R28, 0xffff, RZ, 0xc0, !PT ;  /* 0x0000ffff1c1c7812 */ /* 0x000fc400078ec0ff */
[----:B------:R-:W-:Y:S02]  /*ba370*/  LOP3.LUT R26, R26, 0xffff, RZ, 0xc0, !PT ;  /* 0x0000ffff1a1a7812 */ /* 0x000fe400078ec0ff */
[----:B------:R-:W-:Y:S02]  /*ba380*/  LOP3.LUT R25, R25, 0xffff, RZ, 0xc0, !PT ;  /* 0x0000ffff19197812 */ /* 0x000fe400078ec0ff */
[----:B------:R-:W-:Y:S02]  /*ba390*/  LOP3.LUT R29, R29, 0xffff, RZ, 0xc0, !PT ;  /* 0x0000ffff1d1d7812 */ /* 0x000fe400078ec0ff */
[----:B------:R-:W-:Y:S02]  /*ba3a0*/  LOP3.LUT R24, R24, 0xffff, RZ, 0xc0, !PT ;  /* 0x0000ffff18187812 */ /* 0x000fe400078ec0ff */
[----:B------:R-:W-:Y:S02]  /*ba3b0*/  PRMT R28, R28, 0x3340, R1 ;  /* 0x000033401c1c7816 */ /* 0x000fe40000000001 */
[----:B------:R-:W-:-:S02]  /*ba3c0*/  SHF.R.U32.HI R15, RZ, 0x8, R15 ;  /* 0x00000008ff0f7819 */ /* 0x000fc4000001160f */
[----:B------:R-:W-:Y:S02]  /*ba3d0*/  PRMT R40, R40, 0x5410, R11 ;  /* 0x0000541028287816 */ /* 0x000fe4000000000b */
[--C-:B------:R-:W-:Y:S02]  /*ba3e0*/  PRMT R26, R26, 0x3340, R1.reuse ;  /* 0x000033401a1a7816 */ /* 0x100fe40000000001 */
[----:B------:R-:W-:Y:S02]  /*ba3f0*/  LOP3.LUT R19, R19, 0xffff, RZ, 0xc0, !PT ;  /* 0x0000ffff13137812 */ /* 0x000fe400078ec0ff */
[----:B------:R-:W-:Y:S02]  /*ba400*/  LOP3.LUT R17, R17, 0xffff, RZ, 0xc0, !PT ;  /* 0x0000ffff11117812 */ /* 0x000fe400078ec0ff */
[----:B------:R-:W-:Y:S02]  /*ba410*/  SHF.R.U32.HI R11, RZ, 0x8, R52 ;  /* 0x00000008ff0b7819 */ /* 0x000fe40000011634 */
[----:B------:R-:W-:Y:S01]  /*ba420*/  PRMT R25, R25, 0x3340, R1 ;  /* 0x0000334019197816 */ /* 0x000fe20000000001 */
[----:B------:R-:W2:Y:S01]  /*ba430*/  LDL.LU R52, [R1+0x3784] ;  /* 0x0037840001347983 */ /* 0x000ea20000300800 */
[----:B------:R-:W-:-:S02]  /*ba440*/  LOP3.LUT R23, R23, 0xffff, RZ, 0xc0, !PT ;  /* 0x0000ffff17177812 */ /* 0x000fc400078ec0ff */
[----:B------:R-:W-:Y:S02]  /*ba450*/  SHF.R.U32.HI R14, RZ, 0x8, R14 ;  /* 0x00000008ff0e7819 */ /* 0x000fe4000001160e */
[--C-:B------:R-:W-:Y:S02]  /*ba460*/  PRMT R29, R29, 0x3340, R1.reuse ;  /* 0x000033401d1d7816 */ /* 0x100fe40000000001 */
[----:B------:R-:W-:Y:S02]  /*ba470*/  PRMT R24, R24, 0x3340, R1 ;  /* 0x0000334018187816 */ /* 0x000fe40000000001 */
[----:B------:R-:W-:Y:S02]  /*ba480*/  LOP3.LUT R16, R16, 0xffff, RZ, 0xc0, !PT ;  /* 0x0000ffff10107812 */ /* 0x000fe400078ec0ff */
[----:B------:R-:W-:Y:S02]  /*ba490*/  LOP3.LUT R21, R21, 0xffff, RZ, 0xc0, !PT ;  /* 0x0000ffff15157812 */ /* 0x000fe400078ec0ff */
[----:B------:R-:W-:-:S02]  /*ba4a0*/  LOP3.LUT R15, R15, 0xffff, RZ, 0xc0, !PT ;  /* 0x0000ffff0f0f7812 */ /* 0x000fc400078ec0ff */
[--C-:B------:R-:W-:Y:S02]  /*ba4b0*/  PRMT R19, R19, 0x3340, R1.reuse ;  /* 0x0000334013137816 */ /* 0x100fe40000000001 */
[--C-:B------:R-:W-:Y:S02]  /*ba4c0*/  PRMT R17, R17, 0x3340, R1.reuse ;  /* 0x0000334011117816 */ /* 0x100fe40000000001 */
[----:B------:R-:W-:Y:S02]  /*ba4d0*/  PRMT R32, R32, 0x5410, R28 ;  /* 0x0000541020207816 */ /* 0x000fe4000000001c */
[----:B------:R-:W-:Y:S02]  /*ba4e0*/  PRMT R23, R23, 0x3340, R1 ;  /* 0x0000334017177816 */ /* 0x000fe40000000001 */
[----:B------:R-:W-:Y:S02]  /*ba4f0*/  LOP3.LUT R14, R14, 0xffff, RZ, 0xc0, !PT ;  /* 0x0000ffff0e0e7812 */ /* 0x000fe400078ec0ff */
[----:B------:R-:W-:-:S02]  /*ba500*/  PRMT R31, R31, 0x5410, R26 ;  /* 0x000054101f1f7816 */ /* 0x000fc4000000001a */
[----:B------:R-:W-:Y:S02]  /*ba510*/  PRMT R16, R16, 0x3340, R1 ;  /* 0x0000334010107816 */ /* 0x000fe40000000001 */
[----:B------:R-:W-:Y:S02]  /*ba520*/  PRMT R41, R41, 0x5410, R29 ;  /* 0x0000541029297816 */ /* 0x000fe4000000001d */
[----:B------:R-:W-:Y:S02]  /*ba530*/  PRMT R30, R30, 0x5410, R25 ;  /* 0x000054101e1e7816 */ /* 0x000fe40000000019 */
[--C-:B------:R-:W-:Y:S02]  /*ba540*/  PRMT R21, R21, 0x3340, R1.reuse ;  /* 0x0000334015157816 */ /* 0x100fe40000000001 */
[----:B------:R-:W-:Y:S02]  /*ba550*/  PRMT R15, R15, 0x3340, R1 ;  /* 0x000033400f0f7816 */ /* 0x000fe40000000001 */
[----:B------:R-:W-:-:S02]  /*ba560*/  PRMT R29, R35, 0x5410, R24 ;  /* 0x00005410231d7816 */ /* 0x000fc40000000018 */
[----:B------:R-:W-:Y:S02]  /*ba570*/  PRMT R35, R49, 0x5410, R19 ;  /* 0x0000541031237816 */ /* 0x000fe40000000013 */
[----:B------:R-:W-:Y:S02]  /*ba580*/  PRMT R14, R14, 0x3340, R1 ;  /* 0x000033400e0e7816 */ /* 0x000fe40000000001 */
[----:B------:R-:W-:Y:S02]  /*ba590*/  PRMT R36, R36, 0x5410, R23 ;  /* 0x0000541024247816 */ /* 0x000fe40000000017 */
[----:B------:R-:W-:Y:S02]  /*ba5a0*/  PRMT R33, R33, 0x5410, R17 ;  /* 0x0000541021217816 */ /* 0x000fe40000000011 */
[----:B------:R-:W-:Y:S02]  /*ba5b0*/  PRMT R23, R46, 0x5410, R16 ;  /* 0x000054102e177816 */ /* 0x000fe40000000010 */
[----:B------:R-:W-:-:S02]  /*ba5c0*/  PRMT R37, R37, 0x5410, R21 ;  /* 0x0000541025257816 */ /* 0x000fc40000000015 */
[----:B------:R-:W-:Y:S02]  /*ba5d0*/  PRMT R21, R34, 0x5410, R15 ;  /* 0x0000541022157816 */ /* 0x000fe4000000000f */
[----:B------:R-:W-:Y:S02]  /*ba5e0*/  PRMT R19, R38, 0x5410, R14 ;  /* 0x0000541026137816 */ /* 0x000fe4000000000e */
[----:B---3--:R-:W-:Y:S02]  /*ba5f0*/  PRMT R42, R42, 0x5410, R10 ;  /* 0x000054102a2a7816 */ /* 0x008fe4000000000a */
[----:B------:R-:W-:Y:S02]  /*ba600*/  SHF.R.U32.HI R10, RZ, 0x8, R50 ;  /* 0x00000008ff0a7819 */ /* 0x000fe40000011632 */
[----:B------:R-:W3:Y:S01]  /*ba610*/  LDL.LU R50, [R1+0x3780] ;  /* 0x0037800001327983 */ /* 0x000ee20000300800 */
[----:B----4-:R-:W-:Y:S02]  /*ba620*/  PRMT R27, R27, 0x5410, R39 ;  /* 0x000054101b1b7816 */ /* 0x010fe40000000027 */
[----:B------:R-:W-:-:S02]  /*ba630*/  PRMT R39, R8, 0x5410, R9 ;  /* 0x0000541008277816 */ /* 0x000fc40000000009 */
[----:B------:R-:W-:Y:S02]  /*ba640*/  SHF.R.U32.HI R9, RZ, 0x8, R2 ;  /* 0x00000008ff097819 */ /* 0x000fe40000011602 */
[----:B------:R-:W-:Y:S01]  /*ba650*/  SHF.R.U32.HI R8, RZ, 0x8, R0 ;  /* 0x00000008ff087819 */ /* 0x000fe20000011600 */
[----:B------:R-:W4:Y:S04]  /*ba660*/  LDL.LU R2, [R1+0x1220] ;  /* 0x0012200001027983 */ /* 0x000f280000300800 */
        /* <DEDUP_REMOVED lines=11> */
[----:B------:R-:W-:-:S02]  /*ba720*/  LOP3.LUT R13, R13, 0xffff, RZ, 0xc0, !PT ;  /* 0x0000ffff0d0d7812 */ /* 0x000fc400078ec0ff */
[----:B------:R-:W-:Y:S01]  /*ba730*/  LOP3.LUT R12, R12, 0xffff, RZ, 0xc0, !PT ;  /* 0x0000ffff0c0c7812 */ /* 0x000fe200078ec0ff */
[----:B------:R-:W3:Y:S01]  /*ba740*/  LDL.LU R14, [R1+0x12c8] ;  /* 0x0012c800010e7983 */ /* 0x000ee20000300800 */
[----:B------:R-:W-:Y:S02]  /*ba750*/  LOP3.LUT R10, R10, 0xffff, RZ, 0xc0, !PT ;  /* 0x0000ffff0a0a7812 */ /* 0x000fe400078ec0ff */
[----:B------:R-:W-:Y:S02]  /*ba760*/  LOP3.LUT R11, R11, 0xffff, RZ, 0xc0, !PT ;  /* 0x0000ffff0b0b7812 */ /* 0x000fe400078ec0ff */
[--C-:B------:R-:W-:Y:S02]  /*ba770*/  PRMT R13, R13, 0x3340, R1.reuse ;  /* 0x000033400d0d7816 */ /* 0x100fe40000000001 */
[----:B------:R-:W-:Y:S02]  /*ba780*/  LOP3.LUT R9, R9, 0xffff, RZ, 0xc0, !PT ;  /* 0x0000ffff09097812 */ /* 0x000fe400078ec0ff */
[----:B------:R-:W-:-:S02]  /*ba790*/  PRMT R12, R12, 0x3340, R1 ;  /* 0x000033400c0c7816 */ /* 0x000fc40000000001 */
[--C-:B------:R-:W-:Y:S02]  /*ba7a0*/  PRMT R10, R10, 0x3340, R1.reuse ;  /* 0x000033400a0a7816 */ /* 0x100fe40000000001 */
[--C-:B------:R-:W-:Y:S02]  /*ba7b0*/  PRMT R11, R11, 0x3340, R1.reuse ;  /* 0x000033400b0b7816 */ /* 0x100fe40000000001 */
[----:B------:R-:W-:Y:S02]  /*ba7c0*/  PRMT R9, R9, 0x3340, R1 ;  /* 0x0000334009097816 */ /* 0x000fe40000000001 */
[----:B------:R-:W-:Y:S02]  /*ba7d0*/  PRMT R34, R48, 0x5410, R13 ;  /* 0x0000541030227816 */ /* 0x000fe4000000000d */
[----:B------:R-:W3:Y:S04]  /*ba7e0*/  LDL.LU R48, [R1+0x3778] ;  /* 0x0037780001307983 */ /* 0x000ee80000300800 */
[----:B------:R-:W3:Y:S01]  /*ba7f0*/  LDL.LU R13, [R1+0x1310] ;  /* 0x00131000010d7983 */ /* 0x000ee20000300800 */
[----:B----4-:R-:W-:-:S02]  /*ba800*/  PRMT R10, R2, 0x5410, R10 ;  /* 0x00005410020a7816 */ /* 0x010fc4000000000a */
[----:B--2---:R-:W-:Y:S02]  /*ba810*/  PRMT R9, R0, 0x5410, R9 ;  /* 0x0000541000097816 */ /* 0x004fe40000000009 */
[----:B---3--:R-:W-:Y:S02]  /*ba820*/  PRMT R46, R46, 0x5410, R11 ;  /* 0x000054102e2e7816 */ /* 0x008fe4000000000b */
[----:B------:R-:W-:Y:S02]  /*ba830*/  PRMT R38, R38, 0x5410, R12 ;  /* 0x0000541026267816 */ /* 0x000fe4000000000c */
[----:B------:R-:W2:Y:S04]  /*ba840*/  LDL.LU R12, [R1+0x1314] ;  /* 0x00131400010c7983 */ /* 0x000ea80000300800 */
[----:B------:R-:W3:Y:S04]  /*ba850*/  LDL.LU R11, [R1+0x12a4] ;  /* 0x0012a400010b7983 */ /* 0x000ee80000300800 */
[----:B------:R-:W4:Y:S04]  /*ba860*/  LDL.LU R2, [R1+0x3774] ;  /* 0x0037740001027983 */ /* 0x000f280000300800 */
[----:B------:R0:W-:Y:S04]  /*ba870*/  STL [R1+0x140], R10 ;  /* 0x0001400a01007387 */ /* 0x0001e80000100800 */
[----:B0-----:R-:W3:Y:S04]  /*ba880*/  LDL.LU R10, [R1+0x12e4] ;  /* 0x0012e400010a7983 */ /* 0x001ee80000300800 */
[----:B------:R-:W4:Y:S04]  /*ba890*/  LDL.LU R0, [R1+0x3770] ;  /* 0x0037700001007983 */ /* 0x000f280000300800 */
[----:B------:R0:W-:Y:S04]  /*ba8a0*/  STL [R1+0xe30], R9 ;  /* 0x000e300901007387 */ /* 0x0001e80000100800 */
[----:B0-----:R-:W4:Y:S01]  /*ba8b0*/  LDL.LU R9, [R1+0x1230] ;  /* 0x0012300001097983 */ /* 0x001f220000300800 */
[----:B------:R-:W-:-:S04]  /*ba8c0*/  LOP3.LUT R8, R8, 0xffff, RZ, 0xc0, !PT ;  /* 0x0000ffff08087812 */ /* 0x000fc800078ec0ff */
[----:B------:R-:W-:Y:S02]  /*ba8d0*/  PRMT R8, R8, 0x3340, R1 ;  /* 0x0000334008087816 */ /* 0x000fe40000000001 */
[----:B------:R-:W-:Y:S02]  /*ba8e0*/  LOP3.LUT R16, R16, 0xffff, RZ, 0xc0, !PT ;  /* 0x0000ffff10107812 */ /* 0x000fe400078ec0ff */
[----:B------:R-:W-:Y:S02]  /*ba8f0*/  LOP3.LUT R13, R13, 0xffff, RZ, 0xc0, !PT ;  /* 0x0000ffff0d0d7812 */ /* 0x000fe400078ec0ff */
[----:B------:R-:W-:Y:S02]  /*ba900*/  LOP3.LUT R14, R14, 0xffff, RZ, 0xc0, !PT ;  /* 0x0000ffff0e0e7812 */ /* 0x000fe400078ec0ff */
[----:B------:R-:W-:Y:S02]  /*ba910*/  LOP3.LUT R15, R15, 0xffff, RZ, 0xc0, !PT ;  /* 0x0000ffff0f0f7812 */ /* 0x000fe400078ec0ff */
[----:B------:R-:W-:-:S02]  /*ba920*/  PRMT R24, R24, 0x4210, R16 ;  /* 0x0000421018187816 */ /* 0x000fc40000000010 */
[----:B------:R-:W-:Y:S02]  /*ba930*/  PRMT R16, R18, 0x5210, R16 ;  /* 0x0000521012107816 */ /* 0x000fe40000000010 */
[----:B--2---:R-:W-:Y:S02]  /*ba940*/  LOP3.LUT R12, R12, 0xffff, RZ, 0xc0, !PT ;  /* 0x0000ffff0c0c7812 */ /* 0x004fe400078ec0ff */
[----:B---3--:R-:W-:-:S04]  /*ba950*/  LOP3.LUT R10, R10, 0xffff, RZ, 0xc0, !PT ;  /* 0x0000ffff0a0a7812 */ /* 0x008fc800078ec0ff */
[--C-:B------:R-:W-:Y:S02]  /*ba960*/  PRMT R28, R28, 0x4210, R10.reuse ;  /* 0x000042101c1c7816 */ /* 0x100fe4000000000a */
[----:B------:R-:W-:Y:S02]  /*ba970*/  PRMT R20, R20, 0x5210, R10 ;  /* 0x0000521014147816 */ /* 0x000fe4000000000a */
[----:B----4-:R-:W-:-:S05]  /*ba980*/  PRMT R8, R9, 0x5410, R8 ;  /* 0x0000541009087816 */ /* 0x010fca0000000008 */
[----:B------:R0:W-:Y:S01]  /*ba990*/  STL [R1+0x1180], R8 ;  /* 0x0011800801007387 */ /* 0x0001e20000100800 */
[----:B------:R-:W-:Y:S02]  /*ba9a0*/  PRMT R9, R6, 0x4210, R13 ;  /* 0x0000421006097816 */ /* 0x000fe4000000000d */
[----:B------:R-:W-:Y:S02]  /*ba9b0*/  PRMT R10, R5, 0x4210, R14 ;  /* 0x00004210050a7816 */ /* 0x000fe4000000000e */
[----:B0-----:R-:W-:Y:S02]  /*ba9c0*/  LOP3.LUT R8, R11, 0xffff, RZ, 0xc0, !PT ;  /* 0x0000ffff0b087812 */ /* 0x001fe400078ec0ff */
[----:B------:R-:W-:Y:S02]  /*ba9d0*/  PRMT R11, R4, 0x4210, R15 ;  /* 0x00004210040b7816 */ /* 0x000fe4000000000f */
[--C-:B------:R-:W-:Y:S02]  /*ba9e0*/  PRMT R26, R26, 0x4210, R8.reuse ;  /* 0x000042101a1a7816 */ /* 0x100fe40000000008 */
[----:B------:R-:W-:-:S02]  /*ba9f0*/  PRMT R18, R27, 0x5210, R8 ;  /* 0x000052101b127816 */ /* 0x000fc40000000008 */
[----:B------:R-:W-:Y:S02]  /*baa00*/  PRMT R8, R7, 0x4210, R12 ;  /* 0x0000421007087816 */ /* 0x000fe4000000000c */
[----:B------:R-:W0:Y:S04]  /*baa10*/  LDS.128 R4, [R0] ;  /* 0x0000000000047984 */ /* 0x000e280000000c00 */
[----:B0-----:R-:W-:Y:S04]  /*baa20*/  STL.64 [R1], R4 ;  /* 0x0000000401007387 */ /* 0x001fe80000100a00 */
[----:B------:R0:W-:Y:S04]  /*baa30*/  STL.64 [R1+0x8], R6 ;  /* 0x0000080601007387 */ /* 0x0001e80000100a00 */
[----:B0-----:R-:W2:Y:S04]  /*baa40*/  LDL.LU.64 R6, [R1+0x3768] ;  /* 0x0037680001067983 */ /* 0x001ea80000300a00 */
[----:B------:R-:W3:Y:S01]  /*baa50*/  LDL.LU.64 R4, [R1+0x3760] ;  /* 0x0037600001047983 */ /* 0x000ee20000300a00 */
[----:B------:R-:W-:-:S04]  /*baa60*/  LOP3.LUT R17, R17, 0xffff, RZ, 0xc0, !PT ;  /* 0x0000ffff11117812 */ /* 0x000fc800078ec0ff */
[--C-:B------:R-:W-:Y:S02]  /*baa70*/  PRMT R25, R25, 0x4210, R17.reuse ;  /* 0x0000421019197816 */ /* 0x100fe40000000011 */
[----:B------:R-:W-:Y:S02]  /*baa80*/  PRMT R17, R22, 0x5210, R17 ;  /* 0x0000521016117816 */ /* 0x000fe40000000011 */
[----:B------:R-:W4:Y:S01]  /*baa90*/  LDL.LU R22, [R1+0x1330] ;  /* 0x0013300001167983 */ /* 0x000f220000300800 */
[----:B------:R-:W-:-:S03]  /*baaa0*/  NOP ;  /* 0x0000000000007918 */ /* 0x000fc60000000000 */
[----:B------:R-:W3:Y:S04]  /*baab0*/  LDL.LU R27, [R1+0x74] ;  /* 0x00007400011b7983 */ /* 0x000ee80000300800 */
[----:B--2---:R0:W-:Y:S04]  /*baac0*/  STL [R1+0x3800], R7 ;  /* 0x0038000701007387 */ /* 0x0041e80000100800 */
[----:B0-----:R-:W2:Y:S04]  /*baad0*/  LDL.LU R7, [R1+0x6c] ;  /* 0x00006c0001077983 */ /* 0x001ea80000300800 */
[----:B------:R0:W-:Y:S04]  /*baae0*/  STL [R1+0x37fc], R48 ;  /* 0x0037fc3001007387 */ /* 0x0001e80000100800 */
        /* <DEDUP_REMOVED lines=8> */
[----:B0-----:R-:W3:Y:S01]  /*bab70*/  LDL.LU R52, [R1+0x132c] ;  /* 0x00132c0001347983 */ /* 0x001ee20000300800 */
[----:B------:R-:W-:-:S02]  /*bab80*/  LOP3.LUT R2, R2, 0xbfffffff, RZ, 0xc0, !PT ;  /* 0xbfffffff02027812 */ /* 0x000fc400078ec0ff */
[----:B------:R-:W-:Y:S01]  /*bab90*/  LOP3.LUT R3, R3, 0xffffffef, RZ, 0xc0, !PT ;  /* 0xffffffef03037812 */ /* 0x000fe200078ec0ff */
[----:B------:R0:W-:Y:S01]  /*baba0*/  STSM.16.M88.4 [R0], R8 ;  /* 0x0000000800007844 */ /* 0x0001e20000000200 */
[----:B------:R-:W-:-:S03]  /*babb0*/  @P0 LOP3.LUT R2, R2, 0x40000000, RZ, 0xfc, !PT ;  /* 0x4000000002020812 */ /* 0x000fc600078efcff */
[----:B------:R-:W-:Y:S01]  /*babc0*/  STL [R1+0x37b8], R53 ;  /* 0x0037b83501007387 */ /* 0x000fe20000100800 */
[----:B------:R-:W-:-:S03]  /*babd0*/  LOP3.LUT P0, RZ, R2, 0x20, RZ, 0xc0, !PT ;  /* 0x0000002002ff7812 */ /* 0x000fc6000780c0ff */
[----:B------:R-:W-:Y:S04]  /*babe0*/  STL.64 [R1+0x3788], R54 ;  /* 0x0037883601007387 */ /* 0x000fe80000100a00 */
[----:B------:R-:W-:Y:S01]  /*babf0*/  STL.64 [R1+0x3768], R56 ;  /* 0x0037683801007387 */ /* 0x000fe20000100a00 */
[----:B0-----:R-:W-:-:S03]  /*bac00*/  PRMT R8, R32, 0x5210, R12 ;  /* 0x0000521020087816 */ /* 0x001fc6000000000c */
[----:B------:R-:W-:Y:S01]  /*bac10*/  STL.64 [R1+0x3760], R58 ;  /* 0x0037603a01007387 */ /* 0x000fe20000100a00 */
[----:B------:R-:W-:Y:S02]  /*bac20*/  PRMT R9, R31, 0x5210, R13 ;  /* 0x000052101f097816 */ /* 0x000fe4000000000d */
[----:B------:R-:W-:Y:S02]  /*bac30*/  PRMT R10, R30, 0x5210, R14 ;  /* 0x000052101e0a7816 */ /* 0x000fe4000000000e */
[----:B------:R-:W-:Y:S01]  /*bac40*/  PRMT R11, R29, 0x5210, R15 ;  /* 0x000052101d0b7816 */ /* 0x000fe2000000000f */
[----:B------:R-:W-:Y:S01]  /*bac50*/  NOP ;  /* 0x0000000000007918 */ /* 0x000fe20000000000 */
[----:B------:R-:W0:Y:S01]  /*bac60*/  LDS.128 R12, [R0] ;  /* 0x00000000000c7984 */ /* 0x000e220000000c00 */
[----:B------:R-:W-:-:S03]  /*bac70*/  NOP ;  /* 0x0000000000007918 */ /* 0x000fc60000000000 */
[----:B------:R4:W-:Y:S01]  /*bac80*/  STSM.16.M88.4 [R0], R8 ;  /* 0x0000000800007844 */ /* 0x0009e20000000200 */
[----:B------:R-:W-:Y:S02]  /*bac90*/  @P0 LOP3.LUT R3, R3, 0x10, RZ, 0xfc, !PT ;  /* 0x0000001003030812 */ /* 0x000fe400078efcff */
[----:B------:R-:W-:Y:S02]  /*baca0*/  LOP3.LUT P0, RZ, R2, 0x80000, RZ, 0xc0, !PT ;  /* 0x0008000002ff7812 */ /* 0x000fe4000780c0ff */
[----:B------:R-:W-:-:S11]  /*bacb0*/  LOP3.LUT R3, R3, 0xffffffdf, RZ, 0xc0, !PT ;  /* 0xffffffdf03037812 */ /* 0x000fd600078ec0ff */
[----:B------:R-:W-:Y:S02]  /*bacc0*/  @P0 LOP3.LUT R3, R3, 0x20, RZ, 0xfc, !PT ;  /* 0x0000002003030812 */ /* 0x000fe400078efcff */
[----:B------:R-:W-:Y:S02]  /*bacd0*/  LOP3.LUT P0, RZ, R2, 0x2000, RZ, 0xc0, !PT ;  /* 0x0000200002ff7812 */ /* 0x000fe4000780c0ff */
[----:B------:R-:W-:-:S11]  /*bace0*/  LOP3.LUT R3, R3, 0xffffffbf, RZ, 0xc0, !PT ;  /* 0xffffffbf03037812 */ /* 0x000fd600078ec0ff */
[----:B------:R-:W-:Y:S01]  /*bacf0*/  @P0 LOP3.LUT R3, R3, 0x40, RZ, 0xfc, !PT ;  /* 0x0000004003030812 */ /* 0x000fe200078efcff */
[----:B0-----:R2:W-:Y:S01]  /*bad00*/  STL.64 [R1+0x130], R12 ;  /* 0x0001300c01007387 */ /* 0x0015e20000100a00 */
[----:B------:R-:W-:Y:S02]  /*bad10*/  LOP3.LUT P0, RZ, R2, 0x100, RZ, 0xc0, !PT ;  /* 0x0000010002ff7812 */ /* 0x000fe4000780c0ff */
[----:B------:R-:W-:Y:S01]  /*bad20*/  LOP3.LUT R3, R3, 0xffffff7f, RZ, 0xc0, !PT ;  /* 0xffffff7f03037812 */ /* 0x000fe200078ec0ff */
[----:B------:R0:W-:Y:S10]  /*bad30*/  STL.64 [R1+0x138], R14 ;  /* 0x0001380e01007387 */ /* 0x0001f40000100a00 */
[----:B------:R-:W-:-:S02]  /*bad40*/  @P0 LOP3.LUT R3, R3, 0x80, RZ, 0xfc, !PT ;  /* 0x0000008003030812 */ /* 0x000fc400078efcff */
[C---:B------:R-:W-:Y:S02]  /*bad50*/  LOP3.LUT P0, RZ, R2.reuse, 0x4000, RZ, 0xc0, !PT ;  /* 0x0000400002ff7812 */ /* 0x040fe4000780c0ff */
[----:B------:R-:W-:-:S04]  /*bad60*/  LOP3.LUT R2, R2, 0xdfffffff, RZ, 0xc0, !PT ;  /* 0xdfffffff02027812 */ /* 0x000fc800078ec0ff */
[----:B------:R-:W-:-:S04]  /*bad70*/  @P1 LOP3.LUT R2, R2, 0x20000000, RZ, 0xfc, !PT ;  /* 0x2000000002021812 */ /* 0x000fc800078efcff */
        /* <DEDUP_REMOVED lines=15> */
[----:B------:R-:W-:Y:S02]  /*bae70*/  LOP3.LUT P6, RZ, R2, 0x40000, RZ, 0xc0, !PT ;  /* 0x0004000002ff7812 */ /* 0x000fe400078cc0ff */
[----:B----4-:R-:W-:Y:S02]  /*bae80*/  LOP3.LUT R8, R22, 0xffff, RZ, 0xc0, !PT ;  /* 0x0000ffff16087812 */ /* 0x010fe400078ec0ff */
[----:B------:R-:W4:Y:S04]  /*bae90*/  LDL.LU R22, [R1+0x1344] ;  /* 0x0013440001167983 */ /* 0x000f280000300800 */
[----:B------:R-:W4:Y:S04]  /*baea0*/  LDL.LU R32, [R1+0x1340] ;  /* 0x0013400001207983 */ /* 0x000f280000300800 */
[----:B------:R-:W4:Y:S01]  /*baeb0*/  LDL.LU R58, [R1+0x12f0] ;  /* 0x0012f000013a7983 */ /* 0x000f220000300800 */
[----:B--2---:R-:W-:-:S02]  /*baec0*/  PRMT R12, R49, 0x4210, R8 ;  /* 0x00004210310c7816 */ /* 0x004fc40000000008 */
[----:B---3--:R-:W-:-:S04]  /*baed0*/  LOP3.LUT R11, R50, 0xffff, RZ, 0xc0, !PT ;  /* 0x0000ffff320b7812 */ /* 0x008fc800078ec0ff */
[----:B0-----:R-:W-:Y:S02]  /*baee0*/  PRMT R15, R27, 0x4210, R11 ;  /* 0x000042101b0f7816 */ /* 0x001fe4000000000b */
[----:B------:R-:W-:Y:S02]  /*baef0*/  LOP3.LUT R10, R51, 0xffff, RZ, 0xc0, !PT ;  /* 0x0000ffff330a7812 */ /* 0x000fe400078ec0ff */
[----:B------:R-:W2:Y:S02]  /*baf00*/  LDL.LU R51, [R1+0x12ec] ;  /* 0x0012ec0001337983 */ /* 0x000ea40000300800 */
[----:B------:R-:W-:Y:S02]  /*baf10*/  PRMT R14, R7, 0x4210, R10 ;  /* 0x00004210070e7816 */ /* 0x000fe4000000000a */
[----:B------:R-:W3:Y:S04]  /*baf20*/  LDL.LU R59, [R1+0x90] ;  /* 0x00009000013b7983 */ /* 0x000ee80000300800 */
[----:B------:R-:W3:Y:S04]  /*baf30*/  LDL.LU R50, [R1+0x8c] ;  /* 0x00008c0001327983 */ /* 0x000ee80000300800 */
[----:B------:R-:W3:Y:S01]  /*baf40*/  LDL.LU R49, [R1+0x88] ;  /* 0x0000880001317983 */ /* 0x000ee20000300800 */
[----:B------:R-:W-:Y:S01]  /*baf50*/  LOP3.LUT R9, R52, 0xffff, RZ, 0xc0, !PT ;  /* 0x0000ffff34097812 */ /* 0x000fe200078ec0ff */
[----:B------:R-:W-:-:S02]  /*baf60*/  NOP ;  /* 0x0000000000007918 */ /* 0x000fc40000000000 */
[----:B------:R-:W3:Y:S01]  /*baf70*/  LDL.LU R27, [R1+0x84] ;  /* 0x00008400011b7983 */ /* 0x000ee20000300800 */
[----:B------:R-:W-:-:S03]  /*baf80*/  PRMT R13, R48, 0x4210, R9 ;  /* 0x00004210300d7816 */ /* 0x000fc60000000009 */
[----:B------:R-:W0:Y:S01]  /*baf90*/  LDS.128 R52, [R0] ;  /* 0x0000000000347984 */ /* 0x000e220000000c00 */
[----:B------:R-:W-:-:S03]  /*bafa0*/  NOP ;  /* 0x0000000000007918 */ /* 0x000fc60000000000 */
[----:B------:R-:W-:Y:S01]  /*bafb0*/  STSM.16.M88.4 [R0], R12 ;  /* 0x0000000c00007844 */ /* 0x000fe20000000200 */
[----:B0-----:R-:W-:-:S03]  /*bafc0*/  IMAD.MOV.U32 R7, RZ, RZ, R52 ;  /* 0x000000ffff077224 */ /* 0x001fc600078e0034 */
[----:B------:R-:W-:Y:S04]  /*bafd0*/  STL [R1+0x124], R53 ;  /* 0x0001243501007387 */ /* 0x000fe80000100800 */
[----:B------:R-:W-:Y:S04]  /*bafe0*/  STL [R1+0x12c], R55 ;  /* 0x00012c3701007387 */ /* 0x000fe80000100800 */
[----:B------:R-:W-:Y:S04]  /*baff0*/  STL.64 [R1+0x3818], R6 ;  /* 0x0038180601007387 */ /* 0x000fe80000100a00 */
[----:B------:R-:W-:Y:S01]  /*bb000*/  STL.64 [R1+0x3810], R4 ;  /* 0x0038100401007387 */ /* 0x000fe20000100a00 */
[----:B------:R-:W-:-:S03]  /*bb010*/  NOP ;  /* 0x0000000000007918 */ /* 0x000fc60000000000 */
[----:B------:R-:W0:Y:S01]  /*bb020*/  LDS.128 R4, [R0] ;  /* 0x0000000000047984 */ /* 0x000e220000000c00 */
[----:B------:R-:W-:Y:S02]  /*bb030*/  PRMT R8, R33, 0x5210, R8 ;  /* 0x0000521021087816 */ /* 0x000fe40000000008 */
[----:B------:R-:W-:Y:S02]  /*bb040*/  PRMT R9, R23, 0x5210, R9 ;  /* 0x0000521017097816 */ /* 0x000fe40000000009 */
[----:B------:R-:W-:Y:S02]  /*bb050*/  PRMT R10, R21, 0x5210, R10 ;  /* 0x00005210150a7816 */ /* 0x000fe4000000000a */
[----:B------:R-:W-:Y:S01]  /*bb060*/  PRMT R11, R19, 0x5210, R11 ;  /* 0x00005210130b7816 */ /* 0x000fe2000000000b */
[----:B------:R-:W-:Y:S01]  /*bb070*/  IMAD.MOV.U32 R48, RZ, RZ, R54 ;  /* 0x000000ffff307224 */ /* 0x000fe200078e0036 */
[----:B------:R-:W-:-:S03]  /*bb080*/  NOP ;  /* 0x0000000000007918 */ /* 0x000fc60000000000 */
[----:B------:R4:W-:Y:S04]  /*bb090*/  STSM.16.M88.4 [R0], R8 ;  /* 0x0000000800007844 */ /* 0x0009e80000000200 */
[----:B0-----:R-:W-:Y:S04]  /*bb0a0*/  STL.64 [R1+0x110], R4 ;  /* 0x0001100401007387 */ /* 0x001fe80000100a00 */
[----:B------:R-:W-:Y:S01]  /*bb0b0*/  STL.64 [R1+0x118], R6 ;  /* 0x0001180601007387 */ /* 0x000fe20000100a00 */
[----:B------:R-:W-:-:S03]  /*bb0c0*/  NOP ;  /* 0x0000000000007918 */ /* 0x000fc60000000000 */
[----:B------:R-:W3:Y:S04]  /*bb0d0*/  LDL.LU R56, [R1+0x135c] ;  /* 0x00135c0001387983 */ /* 0x000ee80000300800 */
[----:B------:R-:W3:Y:S04]  /*bb0e0*/  LDL.LU R57, [R1+0x1358] ;  /* 0x0013580001397983 */ /* 0x000ee80000300800 */
[----:B------:R-:W3:Y:S04]  /*bb0f0*/  LDL.LU R54, [R1+0x1308] ;  /* 0x0013080001367983 */ /* 0x000ee80000300800 */
[----:B------:R-:W3:Y:S04]  /*bb100*/  LDL.LU R55, [R1+0x1304] ;  /* 0x0013040001377983 */ /* 0x000ee80000300800 */
[----:B------:R-:W3:Y:S04]  /*bb110*/  LDL.LU R53, [R1+0xa4] ;  /* 0x0000a40001357983 */ /* 0x000ee80000300800 */
[----:B------:R-:W3:Y:S04]  /*bb120*/  LDL.LU R52, [R1+0xa0] ;  /* 0x0000a00001347983 */ /* 0x000ee80000300800 */
[----:B------:R-:W0:Y:S01]  /*bb130*/  LDS.128 R4, [R0] ;  /* 0x0000000000047984 */ /* 0x000e220000000c00 */
[----:B----4-:R-:W-:-:S03]  /*bb140*/  LOP3.LUT R8, R22, 0xffff, RZ, 0xc0, !PT ;  /* 0x0000ffff16087812 */ /* 0x010fc600078ec0ff */
[----:B------:R-:W4:Y:S01]  /*bb150*/  LDL.LU R22, [R1+0x9c] ;  /* 0x00009c0001167983 */ /* 0x000f220000300800 */
[----:B------:R-:W-:Y:S02]  /*bb160*/  LOP3.LUT R9, R32, 0xffff, RZ, 0xc0, !PT ;  /* 0x0000ffff20097812 */ /* 0x000fe400078ec0ff */
[----:B------:R-:W-:Y:S02]  /*bb170*/  LOP3.LUT R10, R58, 0xffff, RZ, 0xc0, !PT ;  /* 0x0000ffff3a0a7812 */ /* 0x000fe400078ec0ff */
[----:B--2---:R-:W-:Y:S02]  /*bb180*/  LOP3.LUT R11, R51, 0xffff, RZ, 0xc0, !PT ;  /* 0x0000ffff330b7812 */ /* 0x004fe400078ec0ff */
[----:B------:R-:W2:Y:S01]  /*bb190*/  LDL.LU R51, [R1+0x98] ;  /* 0x0000980001337983 */ /* 0x000ea20000300800 */
[----:B---3--:R-:W-:Y:S02]  /*bb1a0*/  PRMT R12, R59, 0x4210, R8 ;  /* 0x000042103b0c7816 */ /* 0x008fe40000000008 */
[----:B------:R-:W-:-:S02]  /*bb1b0*/  PRMT R13, R50, 0x4210, R9 ;  /* 0x00004210320d7816 */ /* 0x000fc40000000009 */
[----:B------:R-:W3:Y:S01]  /*bb1c0*/  LDL.LU R50, [R1+0x130c] ;  /* 0x00130c0001327983 */ /* 0x000ee20000300800 */
[----:B------:R-:W-:-:S03]  /*bb1d0*/  PRMT R14, R49, 0x4210, R10 ;  /* 0x00004210310e7816 */ /* 0x000fc6000000000a */
[----:B0-----:R-:W-:Y:S01]  /*bb1e0*/  STL.64 [R1+0x100], R4 ;  /* 0x0001000401007387 */ /* 0x001fe20000100a00 */
[----:B------:R-:W-:Y:S01]  /*bb1f0*/  PRMT R15, R27, 0x4210, R11 ;  /* 0x000042101b0f7816 */ /* 0x000fe2000000000b */
[----:B------:R-:W-:-:S04]  /*bb200*/  NOP ;  /* 0x0000000000007918 */ /* 0x000fc80000000000 */
[----:B------:R-:W-:Y:S04]  /*bb210*/  STSM.16.M88.4 [R0], R12 ;  /* 0x0000000c00007844 */ /* 0x000fe80000000200 */
[----:B------:R-:W-:Y:S01]  /*bb220*/  STL.64 [R1+0x108], R6 ;  /* 0x0001080601007387 */ /* 0x000fe20000100a00 */
[----:B------:R-:W-:-:S03]  /*bb230*/  NOP ;  /* 0x0000000000007918 */ /* 0x000fc60000000000 */
[----:B------:R-:W0:Y:S04]  /*bb240*/  LDS.128 R4, [R0] ;  /* 0x0000000000047984 */ /* 0x000e280000000c00 */
[----:B0-----:R-:W-:Y:S04]  /*bb250*/  STL [R1+0xf4], R5 ;  /* 0x0000f40501007387 */ /* 0x001fe80000100800 */
[----:B------:R-:W-:Y:S04]  /*bb260*/  STL.64 [R1+0xf8], R6 ;  /* 0x0000f80601007387 */ /* 0x000fe80000100a00 */
[----:B------:R-:W3:Y:S01]  /*bb270*/  LDL.LU R27, [R1+0xa8] ;  /* 0x0000a800011b7983 */ /* 0x000ee20000300800 */
[----:B------:R-:W-:-:S02]  /*bb280*/  PRMT R8, R36, 0x5210, R8 ;  /* 0x0000521024087816 */ /* 0x000fc40000000008 */
[----:B------:R-:W-:Y:S02]  /*bb290*/  PRMT R9, R35, 0x5210, R9 ;  /* 0x0000521023097816 */ /* 0x000fe40000000009 */
[----:B------:R-:W-:Y:S02]  /*bb2a0*/  PRMT R10, R37, 0x5210, R10 ;  /* 0x00005210250a7816 */ /* 0x000fe4000000000a */
[----:B------:R-:W-:Y:S01]  /*bb2b0*/  PRMT R11, R34, 0x5210, R11 ;  /* 0x00005210220b7816 */ /* 0x000fe2000000000b */
[----:B------:R-:W-:Y:S01]  /*bb2c0*/  IMAD.MOV.U32 R49, RZ, RZ, R4 ;  /* 0x000000ffff317224 */ /* 0x000fe200078e0004 */
[----:B------:R-:W-:-:S03]  /*bb2d0*/  NOP ;  /* 0x0000000000007918 */ /* 0x000fc60000000000 */
[----:B------:R0:W-:Y:S01]  /*bb2e0*/  STSM.16.M88.4 [R0], R8 ;  /* 0x0000000800007844 */ /* 0x0001e20000000200 */
[----:B------:R-:W-:-:S03]  /*bb2f0*/  NOP ;  /* 0x0000000000007918 */ /* 0x000fc60000000000 */
[----:B------:R-:W-:Y:S04]  /*bb300*/  STL.64 [R1+0x3808], R48 ;  /* 0x0038083001007387 */ /* 0x000fe80000100a00 */
[----:B------:R-:W1:Y:S01]  /*bb310*/  LDS.128 R4, [R0] ;  /* 0x0000000000047984 */ /* 0x000e620000000c00 */
[----:B0-----:R-:W-:-:S03]  /*bb320*/  LOP3.LUT R9, R57, 0xffff, RZ, 0xc0, !PT ;  /* 0x0000ffff39097812 */ /* 0x001fc600078ec0ff */
[----:B------:R-:W3:Y:S01]  /*bb330*/  LDL.LU R57, [R1+0x1370] ;  /* 0x0013700001397983 */ /* 0x000ee20000300800 */
[----:B------:R-:W-:Y:S02]  /*bb340*/  LOP3.LUT R10, R54, 0xffff, RZ, 0xc0, !PT ;  /* 0x0000ffff360a7812 */ /* 0x000fe400078ec0ff */
[----:B------:R-:W-:Y:S02]  /*bb350*/  LOP3.LUT R11, R55, 0xffff, RZ, 0xc0, !PT ;  /* 0x0000ffff370b7812 */ /* 0x000fe400078ec0ff */
[----:B----4-:R-:W-:Y:S02]  /*bb360*/  PRMT R14, R22, 0x4210, R10 ;  /* 0x00004210160e7816 */ /* 0x010fe4000000000a */
[----:B------:R-:W4:Y:S04]  /*bb370*/  LDL.LU R22, [R1+0x131c] ;  /* 0x00131c0001167983 */ /* 0x000f280000300800 */
[----:B------:R-:W4:Y:S04]  /*bb380*/  LDL.LU R54, [R1+0x1318] ;  /* 0x0013180001367983 */ /* 0x000f280000300800 */
[----:B------:R-:W4:Y:S01]  /*bb390*/  LDL.LU R55, [R1+0x1428] ;  /* 0x0014280001377983 */ /* 0x000f220000300800 */
[----:B------:R-:W-:-:S02]  /*bb3a0*/  LOP3.LUT R8, R56, 0xffff, RZ, 0xc0, !PT ;  /* 0x0000ffff38087812 */ /* 0x000fc400078ec0ff */
[--C-:B------:R-:W-:Y:S02]  /*bb3b0*/  PRMT R13, R52, 0x4210, R9.reuse ;  /* 0x00004210340d7816 */ /* 0x100fe40000000009 */
[--C-:B------:R-:W-:Y:S01]  /*bb3c0*/  PRMT R12, R53, 0x4210, R8.reuse ;  /* 0x00004210350c7816 */ /* 0x100fe20000000008 */
[----:B-1----:R-:W-:Y:S04]  /*bb3d0*/  STL.64 [R1+0xe0], R4 ;  /* 0x0000e00401007387 */ /* 0x002fe80000100a00 */
[----:B------:R-:W-:Y:S01]  /*bb3e0*/  STL.64 [R1+0xe8], R6 ;  /* 0x0000e80601007387 */ /* 0x000fe20000100a00 */
[----:B------:R-:W-:Y:S01]  /*bb3f0*/  NOP ;  /* 0x0000000000007918 */ /* 0x000fe20000000000 */
[----:B------:R-:W-:Y:S02]  /*bb400*/  PRMT R8, R39, 0x5210, R8 ;  /* 0x0000521027087816 */ /* 0x000fe40000000008 */
[----:B------:R-:W-:-:S02]  /*bb410*/  PRMT R9, R40, 0x5210, R9 ;  /* 0x0000521028097816 */ /* 0x000fc40000000009 */
[----:B--2---:R-:W-:-:S05]  /*bb420*/  PRMT R15, R51, 0x4210, R11 ;  /* 0x00004210330f7816 */ /* 0x004fca000000000b */
[----:B------:R-:W-:Y:S01]  /*bb430*/  STSM.16.M88.4 [R0], R12 ;  /* 0x0000000c00007844 */ /* 0x000fe20000000200 */
[----:B------:R-:W-:-:S03]  /*bb440*/  NOP ;  /* 0x0000000000007918 */ /* 0x000fc60000000000 */
[----:B------:R-:W0:Y:S01]  /*bb450*/  LDS.128 R4, [R0] ;  /* 0x0000000000047984 */ /* 0x000e220000000c00 */
[----:B------:R-:W-:Y:S02]  /*bb460*/  PRMT R10, R42, 0x5210, R10 ;  /* 0x000052102a0a7816 */ /* 0x000fe4000000000a */
[----:B------:R-:W-:Y:S01]  /*bb470*/  PRMT R11, R41, 0x5210, R11 ;  /* 0x00005210290b7816 */ /* 0x000fe2000000000b */
[----:B------:R-:W-:Y:S01]  /*bb480*/  NOP ;  /* 0x0000000000007918 */ /* 0x000fe20000000000 */
[----:B---3--:R-:W-:-:S03]  /*bb490*/  LOP3.LUT R19, R50, 0xffff, RZ, 0xc0, !PT ;  /* 0x0000ffff32137812 */ /* 0x008fc600078ec0ff */
[----:B------:R-:W-:Y:S01]  /*bb4a0*/  STSM.16.M88.4 [R0], R8 ;  /* 0x0000000800007844 */ /* 0x000fe20000000200 */
[----:B------:R-:W-:-:S03]  /*bb4b0*/  NOP ;  /* 0x0000000000007918 */ /* 0x000fc60000000000 */
[----:B0-----:R-:W-:Y:S04]  /*bb4c0*/  STL.64 [R1+0xd0], R4 ;  /* 0x0000d00401007387 */ /* 0x001fe80000100a00 */
[----:B------:R-:W-:Y:S04]  /*bb4d0*/  STL [R1+0xd8], R6 ;  /* 0x0000d80601007387 */ /* 0x000fe80000100800 */
[----:B------:R-:W2:Y:S01]  /*bb4e0*/  LDL.LU R53, [R1+0x1424] ;  /* 0x0014240001357983 */ /* 0x000ea20000300800 */
[----:B------:R-:W-:-:S03]  /*bb4f0*/  IMAD.MOV.U32 R51, RZ, RZ, R7 ;  /* 0x000000ffff337224 */ /* 0x000fc600078e0007 */
[----:B------:R-:W3:Y:S04]  /*bb500*/  LDL.LU R52, [R1+0xac] ;  /* 0x0000ac0001347983 */ /* 0x000ee80000300800 */
[----:B------:R-:W0:Y:S01]  /*bb510*/  LDS.128 R4, [R0] ;  /* 0x0000000000047984 */ /* 0x000e220000000c00 */
[----:B------:R-:W-:Y:S01]  /*bb520*/  PRMT R27, R27, 0x4210, R19 ;  /* 0x000042101b1b7816 */ /* 0x000fe20000000013 */
[----:B------:R-:W-:-:S04]  /*bb530*/  NOP ;  /* 0x0000000000007918 */ /* 0x000fc80000000000 */
[----:B------:R-:W-:Y:S01]  /*bb540*/  STSM.16.M88.4 [R0], R24 ;  /* 0x0000001800007844 */ /* 0x000fe20000000200 */
[----:B------:R-:W-:-:S03]  /*bb550*/  NOP ;  /* 0x0000000000007918 */ /* 0x000fc60000000000 */
[----:B------:R-:W1:Y:S04]  /*bb560*/  LDS.128 R8, [R0] ;  /* 0x0000000000087984 */ /* 0x000e680000000c00 */
[----:B------:R0:W-:Y:S02]  /*bb570*/  STL [R1+0x37e0], R51 ;  /* 0x0037e03301007387 */ /* 0x0001e40000100800 */
[----:B0-----:R-:W-:Y:S02]  /*bb580*/  IMAD.MOV.U32 R50, RZ, RZ, R4 ;  /* 0x000000ffff327224 */ /* 0x001fe400078e0004 */
[----:B------:R-:W-:Y:S01]  /*bb590*/  IMAD.MOV.U32 R51, RZ, RZ, R5 ;  /* 0x000000ffff337224 */ /* 0x000fe200078e0005 */
[----:B------:R0:W-:Y:S04]  /*bb5a0*/  STL.64 [R1+0xc8], R6 ;  /* 0x0000c80601007387 */ /* 0x0001e80000100a00 */
[----:B------:R-:W-:Y:S04]  /*bb5b0*/  STL.64 [R1+0x37e8], R50 ;  /* 0x0037e83201007387 */ /* 0x000fe80000100a00 */
[----:B------:R-:W3:Y:S04]  /*bb5c0*/  LDL.LU R5, [R1+0x1384] ;  /* 0x0013840001057983 */ /* 0x000ee80000300800 */
[----:B0-----:R-:W3:Y:S04]  /*bb5d0*/  LDL.LU R6, [R1+0x1380] ;  /* 0x0013800001067983 */ /* 0x001ee80000300800 */
[----:B------:R-:W3:Y:S04]  /*bb5e0*/  LDL.LU R32, [R1+0x133c] ;  /* 0x00133c0001207983 */ /* 0x000ee80000300800 */
[----:B-1----:R-:W-:Y:S01]  /*bb5f0*/  STL [R1+0xb0], R8 ;  /* 0x0000b00801007387 */ /* 0x002fe20000100800 */
[----:B------:R-:W-:-:S03]  /*bb600*/  LOP3.LUT R21, R57, 0xffff, RZ, 0xc0, !PT ;  /* 0x0000ffff39157812 */ /* 0x000fc600078ec0ff */
[----:B------:R-:W-:Y:S04]  /*bb610*/  STL.64 [R1+0xb8], R10 ;  /* 0x0000b80a01007387 */ /* 0x000fe80000100a00 */
[----:B------:R-:W3:Y:S04]  /*bb620*/  LDL.LU R7, [R1+0x1338] ;  /* 0x0013380001077983 */ /* 0x000ee80000300800 */
[----:B------:R-:W3:Y:S04]  /*bb630*/  LDL.LU R56, [R1+0x1438] ;  /* 0x0014380001387983 */ /* 0x000ee80000300800 */
[----:B------:R-:W3:Y:S01]  /*bb640*/  LDL.LU R57, [R1+0x1434] ;  /* 0x0014340001397983 */ /* 0x000ee20000300800 */
[----:B----4-:R-:W-:-:S03]  /*bb650*/  LOP3.LUT R23, R54, 0xffff, RZ, 0xc0, !PT ;  /* 0x0000ffff36177812 */ /* 0x010fc600078ec0ff */
[----:B------:R-:W4:Y:S01]  /*bb660*/  LDL.LU R54, [R1+0x1430] ;  /* 0x0014300001367983 */ /* 0x000f220000300800 */
[----:B------:R-:W-:-:S03]  /*bb670*/  PRMT R29, R55, 0x4210, R21 ;  /* 0x00004210371d7816 */ /* 0x000fc60000000015 */
[----:B------:R-:W4:Y:S01]  /*bb680*/  LDL.LU R55, [R1+0x119c] ;  /* 0x00119c0001377983 */ /* 0x000f220000300800 */
[----:B------:R-:W-:Y:S01]  /*bb690*/  PRMT R19, R38, 0x5210, R19 ;  /* 0x0000521026137816 */ /* 0x000fe20000000013 */
[----:B------:R-:W-:-:S04]  /*bb6a0*/  NOP ;  /* 0x0000000000007918 */ /* 0x000fc80000000000 */
[----:B------:R-:W-:Y:S01]  /*bb6b0*/  STSM.16.M88.4 [R0], R16 ;  /* 0x0000001000007844 */ /* 0x000fe20000000200 */
[----:B------:R-:W-:Y:S01]  /*bb6c0*/  IMAD.MOV.U32 R59, RZ, RZ, R9 ;  /* 0x000000ffff3b7224 */ /* 0x000fe200078e0009 */
[----:B------:R-:W-:Y:S02]  /*bb6d0*/  NOP ;  /* 0x0000000000007918 */ /* 0x000fe40000000000 */
[----:B------:R-:W0:Y:S01]  /*bb6e0*/  LDS.128 R8, [R0] ;  /* 0x0000000000087984 */ /* 0x000e220000000c00 */
[----:B------:R-:W-:-:S03]  /*bb6f0*/  LOP3.LUT R22, R22, 0xffff, RZ, 0xc0, !PT ;  /* 0x0000ffff16167812 */ /* 0x000fc600078ec0ff */
[----:B0-----:R-:W-:Y:S01]  /*bb700*/  STL.64 [R1+0xa8], R10 ;  /* 0x0000a80a01007387 */ /* 0x001fe20000100a00 */
[----:B------:R-:W-:-:S05]  /*bb710*/  IMAD.MOV.U32 R58, RZ, RZ, R9 ;  /* 0x000000ffff3a7224 */ /* 0x000fca00078e0009 */
[----:B------:R-:W-:Y:S01]  /*bb720*/  STL.64 [R1+0x37f0], R58 ;  /* 0x0037f03a01007387 */ /* 0x000fe20000100a00 */
[----:B--2---:R-:W-:Y:S02]  /*bb730*/  PRMT R30, R53, 0x4210, R22 ;  /* 0x00004210351e7816 */ /* 0x004fe40000000016 */
[----:B---3--:R-:W-:Y:S01]  /*bb740*/  PRMT R31, R52, 0x4210, R23 ;  /* 0x00004210341f7816 */ /* 0x008fe20000000017 */
[----:B------:R-:W-:-:S04]  /*bb750*/  NOP ;  /* 0x0000000000007918 */ /* 0x000fc80000000000 */
[----:B------:R-:W-:Y:S01]  /*bb760*/  STSM.16.M88.4 [R0], R28 ;  /* 0x0000001c00007844 */ /* 0x000fe20000000200 */
[----:B------:R-:W-:Y:S01]  /*bb770*/  IMAD.MOV.U32 R52, RZ, RZ, R8 ;  /* 0x000000ffff347224 */ /* 0x000fe200078e0008 */
[----:B------:R-:W-:Y:S02]  /*bb780*/  NOP ;  /* 0x0000000000007918 */ /* 0x000fe40000000000 */
[----:B------:R-:W0:Y:S02]  /*bb790*/  LDS.128 R8, [R0] ;  /* 0x0000000000087984 */ /* 0x000e240000000c00 */
[----:B0-----:R-:W-:Y:S02]  /*bb7a0*/  IMAD.MOV.U32 R53, RZ, RZ, R10 ;  /* 0x000000ffff357224 */ /* 0x001fe400078e000a */
[----:B------:R0:W-:Y:S01]  /*bb7b0*/  STL.64 [R1+0x90], R8 ;  /* 0x0000900801007387 */ /* 0x0001e20000100a00 */
[----:B------:R-:W-:-:S03]  /*bb7c0*/  LOP3.LUT R12, R5, 0xffff, RZ, 0xc0, !PT ;  /* 0x0000ffff050c7812 */ /* 0x000fc600078ec0ff */
[----:B------:R1:W-:Y:S04]  /*bb7d0*/  STL [R1+0x9c], R11 ;  /* 0x00009c0b01007387 */ /* 0x0003e80000100800 */
[----:B------:R-:W-:Y:S01]  /*bb7e0*/  STL [R1+0x37c8], R53 ;  /* 0x0037c83501007387 */ /* 0x000fe20000100800 */
[----:B------:R-:W-:-:S03]  /*bb7f0*/  LOP3.LUT R14, R32, 0xffff, RZ, 0xc0, !PT ;  /* 0x0000ffff200e7812 */ /* 0x000fc600078ec0ff */
[----:B------:R-:W2:Y:S04]  /*bb800*/  LDL.LU R36, [R1+0x139c] ;  /* 0x00139c0001247983 */ /* 0x000ea80000300800 */
[----:B------:R-:W3:Y:S04]  /*bb810*/  LDL.LU R33, [R1+0x1398] ;  /* 0x0013980001217983 */ /* 0x000ee80000300800 */
[----:B------:R-:W3:Y:S04]  /*bb820*/  LDL.LU R4, [R1+0x1350] ;  /* 0x0013500001047983 */ /* 0x000ee80000300800 */
[----:B------:R-:W3:Y:S01]  /*bb830*/  LDL.LU R5, [R1+0x134c] ;  /* 0x00134c0001057983 */ /* 0x000ee20000300800 */
[----:B------:R-:W-:-:S03]  /*bb840*/  LOP3.LUT R15, R7, 0xffff, RZ, 0xc0, !PT ;  /* 0x0000ffff070f7812 */ /* 0x000fc600078ec0ff */
[----:B------:R-:W3:Y:S01]  /*bb850*/  LDL.LU R32, [R1+0x1448] ;  /* 0x0014480001207983 */ /* 0x000ee20000300800 */
[----:B0-----:R-:W-:-:S03]  /*bb860*/  PRMT R8, R56, 0x4210, R12 ;  /* 0x0000421038087816 */ /* 0x001fc6000000000c */
[----:B------:R-:W3:Y:S01]  /*bb870*/  LDL.LU R56, [R1+0x1444] ;  /* 0x0014440001387983 */ /* 0x000ee20000300800 */
[----:B----4-:R-:W-:-:S03]  /*bb880*/  PRMT R10, R54, 0x4210, R14 ;  /* 0x00004210360a7816 */ /* 0x010fc6000000000e */
[----:B------:R-:W4:Y:S01]  /*bb890*/  LDL.LU R54, [R1+0x1440] ;  /* 0x0014400001367983 */ /* 0x000f220000300800 */
[----:B-1----:R-:W-:-:S03]  /*bb8a0*/  PRMT R11, R55, 0x4210, R15 ;  /* 0x00004210370b7816 */ /* 0x002fc6000000000f */
[----:B------:R-:W4:Y:S01]  /*bb8b0*/  LDL.LU R55, [R1+0x11a0] ;  /* 0x0011a00001377983 */ /* 0x000f220000300800 */
[----:B------:R-:W-:Y:S02]  /*bb8c0*/  PRMT R21, R45, 0x5210, R21 ;  /* 0x000052102d157816 */ /* 0x000fe40000000015 */
[----:B------:R-:W-:Y:S02]  /*bb8d0*/  PRMT R22, R43, 0x5210, R22 ;  /* 0x000052102b167816 */ /* 0x000fe40000000016 */
[----:B------:R-:W-:Y:S01]  /*bb8e0*/  PRMT R23, R44, 0x5210, R23 ;  /* 0x000052102c177816 */ /* 0x000fe20000000017 */
[----:B------:R-:W-:-:S04]  /*bb8f0*/  NOP ;  /* 0x0000000000007918 */ /* 0x000fc80000000000 */
[----:B------:R-:W-:Y:S01]  /*bb900*/  STSM.16.M88.4 [R0], R20 ;  /* 0x0000001400007844 */ /* 0x000fe20000000200 */
[----:B------:R-:W-:-:S03]  /*bb910*/  NOP ;  /* 0x0000000000007918 */ /* 0x000fc60000000000 */
[----:B------:R-:W0:Y:S01]  /*bb920*/  LDS.128 R16, [R0] ;  /* 0x0000000000107984 */ /* 0x000e220000000c00 */
[----:B------:R-:W-:-:S04]  /*bb930*/  LOP3.LUT R13, R6, 0xffff, RZ, 0xc0, !PT ;  /* 0x0000ffff060d7812 */ /* 0x000fc800078ec0ff */
[----:B------:R-:W-:Y:S01]  /*bb940*/  PRMT R9, R57, 0x4210, R13 ;  /* 0x0000421039097816 */ /* 0x000fe2000000000d */
[----:B------:R-:W-:-:S04]  /*bb950*/  NOP ;  /* 0x0000000000007918 */ /* 0x000fc80000000000 */
[----:B------:R1:W-:Y:S02]  /*bb960*/  STSM.16.M88.4 [R0], R8 ;  /* 0x0000000800007844 */ /* 0x0003e40000000200 */
[----:B-1----:R-:W-:Y:S02]  /*bb970*/  PRMT R8, R47, 0x5210, R12 ;  /* 0x000052102f087816 */ /* 0x002fe4000000000c */
[----:B------:R-:W-:Y:S02]  /*bb980*/  PRMT R9, R60, 0x5210, R13 ;  /* 0x000052103c097816 */ /* 0x000fe4000000000d */
[----:B------:R-:W-:Y:S02]  /*bb990*/  PRMT R10, R61, 0x5210, R14 ;  /* 0x000052103d0a7816 */ /* 0x000fe4000000000e */
[----:B------:R-:W-:Y:S01]  /*bb9a0*/  PRMT R11, R46, 0x5210, R15 ;  /* 0x000052102e0b7816 */ /* 0x000fe2000000000f */
[----:B------:R-:W-:Y:S01]  /*bb9b0*/  NOP ;  /* 0x0000000000007918 */ /* 0x000fe20000000000 */
[----:B0-----:R-:W-:Y:S01]  /*bb9c0*/  STL [R1+0x84], R17 ;  /* 0x0000841101007387 */ /* 0x001fe20000100800 */
[----:B------:R-:W-:-:S03]  /*bb9d0*/  IMAD.MOV.U32 R53, RZ, RZ, R16 ;  /* 0x000000ffff357224 */ /* 0x000fc600078e0010 */
[----:B------:R-:W-:Y:S04]  /*bb9e0*/  STL.64 [R1+0x88], R18 ;  /* 0x0000881201007387 */ /* 0x000fe80000100a00 */
[----:B------:R-:W4:Y:S04]  /*bb9f0*/  LDL.LU R37, [R1+0x144] ;  /* 0x0001440001257983 */ /* 0x000f280000300800 */
[----:B------:R-:W4:Y:S04]  /*bba00*/  LDL.LU R35, [R1+0x14c] ;  /* 0x00014c0001237983 */ /* 0x000f280000300800 */
[----:B------:R-:W4:Y:S04]  /*bba10*/  LDL.LU R6, [R1+0x150] ;  /* 0x0001500001067983 */ /* 0x000f280000300800 */
[----:B------:R-:W0:Y:S01]  /*bba20*/  LDS.128 R16, [R0] ;  /* 0x0000000000107984 */ /* 0x000e220000000c00 */
[----:B------:R-:W-:-:S03]  /*bba30*/  NOP ;  /* 0x0000000000007918 */ /* 0x000fc60000000000 */
[----:B------:R-:W4:Y:S04]  /*bba40*/  LDL.LU R7, [R1+0x148] ;  /* 0x0001480001077983 */ /* 0x000f280000300800 */
[----:B------:R-:W-:Y:S01]  /*bba50*/  STSM.16.M88.4 [R0], R8 ;  /* 0x0000000800007844 */ /* 0x000fe20000000200 */
[----:B------:R-:W-:-:S03]  /*bba60*/  NOP ;  /* 0x0000000000007918 */ /* 0x000fc60000000000 */
[----:B------:R-:W1:Y:S04]  /*bba70*/  LDS.128 R8, [R0] ;  /* 0x0000000000087984 */ /* 0x000e680000000c00 */
[----:B0-----:R-:W-:Y:S01]  /*bba80*/  STL [R1+0x74], R17 ;  /* 0x0000741101007387 */ /* 0x001fe20000100800 */
[----:B------:R-:W-:-:S03]  /*bba90*/  IMAD.MOV.U32 R57, RZ, RZ, R16 ;  /* 0x000000ffff397224 */ /* 0x000fc600078e0010 */
[----:B------:R4:W-:Y:S01]  /*bbaa0*/  STL.64 [R1+0x78], R18 ;  /* 0x0000781201007387 */ /* 0x0009e20000100a00 */
[----:B--2---:R-:W-:-:S03]  /*bbab0*/  LOP3.LUT R12, R36, 0xffff, RZ, 0xc0, !PT ;  /* 0x0000ffff240c7812 */ /* 0x004fc600078ec0ff */
[----:B------:R-:W2:Y:S01]  /*bbac0*/  LDL.LU R36, [R1+0x13b4] ;  /* 0x0013b40001247983 */ /* 0x000ea20000300800 */
[----:B---3--:R-:W-:-:S03]  /*bbad0*/  LOP3.LUT R13, R33, 0xffff, RZ, 0xc0, !PT ;  /* 0x0000ffff210d7812 */ /* 0x008fc600078ec0ff */
[----:B------:R-:W3:Y:S01]  /*bbae0*/  LDL.LU R33, [R1+0x13b0] ;  /* 0x0013b00001217983 */ /* 0x000ee20000300800 */
[----:B------:R-:W-:-:S03]  /*bbaf0*/  LOP3.LUT R14, R4, 0xffff, RZ, 0xc0, !PT ;  /* 0x0000ffff040e7812 */ /* 0x000fc600078ec0ff */
[----:B------:R-:W3:Y:S01]  /*bbb00*/  LDL.LU R4, [R1+0x1368] ;  /* 0x0013680001047983 */ /* 0x000ee20000300800 */
[----:B------:R-:W-:-:S03]  /*bbb10*/  LOP3.LUT R15, R5, 0xffff, RZ, 0xc0, !PT ;  /* 0x0000ffff050f7812 */ /* 0x000fc600078ec0ff */
[----:B------:R-:W3:Y:S01]  /*bbb20*/  LDL.LU R5, [R1+0x1364] ;  /* 0x0013640001057983 */ /* 0x000ee20000300800 */
[----:B------:R-:W-:-:S03]  /*bbb30*/  PRMT R16, R32, 0x4210, R12 ;  /* 0x0000421020107816 */ /* 0x000fc6000000000c */
[----:B------:R-:W3:Y:S01]  /*bbb40*/  LDL.LU R32, [R1+0x1454] ;  /* 0x0014540001207983 */ /* 0x000ee20000300800 */
[----:B----4-:R-:W-:-:S03]  /*bbb50*/  PRMT R18, R54, 0x4210, R14 ;  /* 0x0000421036127816 */ /* 0x010fc6000000000e */
[----:B------:R-:W4:Y:S01]  /*bbb60*/  LDL.LU R54, [R1+0x1450] ;  /* 0x0014500001367983 */ /* 0x000f220000300800 */
[----:B------:R-:W-:-:S03]  /*bbb70*/  PRMT R19, R55, 0x4210, R15 ;  /* 0x0000421037137816 */ /* 0x000fc6000000000f */
[----:B-1----:R-:W-:Y:S04]  /*bbb80*/  STL [R1+0x64], R9 ;  /* 0x0000640901007387 */ /* 0x002fe80000100800 */
[----:B------:R-:W-:Y:S04]  /*bbb90*/  STL.64 [R1+0x68], R10 ;  /* 0x0000680a01007387 */ /* 0x000fe80000100a00 */
[----:B------:R-:W4:Y:S04]  /*bbba0*/  LDL.LU R49, [R1+0x144c] ;  /* 0x00144c0001317983 */ /* 0x000f280000300800 */
[----:B------:R-:W4:Y:S01]  /*bbbb0*/  LDL.LU R55, [R1+0x11a4] ;  /* 0x0011a40001377983 */ /* 0x000f220000300800 */
[----:B------:R-:W-:Y:S01]  /*bbbc0*/  PRMT R17, R56, 0x4210, R13 ;  /* 0x0000421038117816 */ /* 0x000fe2000000000d */
[----:B------:R-:W-:Y:S01]  /*bbbd0*/  IMAD.MOV.U32 R56, RZ, RZ, R8 ;  /* 0x000000ffff387224 */ /* 0x000fe200078e0008 */
[----:B------:R-:W-:-:S04]  /*bbbe0*/  NOP ;  /* 0x0000000000007918 */ /* 0x000fc80000000000 */
[----:B------:R-:W-:Y:S04]  /*bbbf0*/  STL.64 [R1+0x37c0], R56 ;  /* 0x0037c03801007387 */ /* 0x000fe80000100a00 */
[----:B------:R-:W4:Y:S04]  /*bbc00*/  LDL.LU R34, [R1+0x154] ;  /* 0x0001540001227983 */ /* 0x000f280000300800 */
[----:B------:R-:W-:Y:S01]  /*bbc10*/  STSM.16.M88.4 [R0], R16 ;  /* 0x0000001000007844 */ /* 0x000fe20000000200 */
[----:B------:R-:W-:-:S03]  /*bbc20*/  NOP ;  /* 0x0000000000007918 */ /* 0x000fc60000000000 */
[----:B------:R-:W0:Y:S01]  /*bbc30*/  LDS.128 R8, [R0] ;  /* 0x0000000000087984 */ /* 0x000e220000000c00 */
[----:B------:R-:W-:-:S03]  /*bbc40*/  PRMT R13, R37, 0x5210, R13 ;  /* 0x00005210250d7816 */ /* 0x000fc6000000000d */
[----:B------:R-:W4:Y:S01]  /*bbc50*/  LDL.LU R37, [R1+0x15c] ;  /* 0x00015c0001257983 */ /* 0x000f220000300800 */
[----:B------:R-:W-:-:S03]  /*bbc60*/  PRMT R14, R6, 0x5210, R14 ;  /* 0x00005210060e7816 */ /* 0x000fc6000000000e */
[----:B------:R-:W4:Y:S01]  /*bbc70*/  LDL.LU R6, [R1+0x158] ;  /* 0x0001580001067983 */ /* 0x000f220000300800 */
[----:B------:R-:W-:-:S03]  /*bbc80*/  PRMT R15, R7, 0x5210, R15 ;  /* 0x00005210070f7816 */ /* 0x000fc6000000000f */
[----:B------:R-:W4:Y:S01]  /*bbc90*/  LDL.LU R7, [R1+0x140] ;  /* 0x0001400001077983 */ /* 0x000f220000300800 */
[----:B------:R-:W-:Y:S01]  /*bbca0*/  PRMT R12, R35, 0x5210, R12 ;  /* 0x00005210230c7816 */ /* 0x000fe2000000000c */
[----:B------:R-:W-:Y:S02]  /*bbcb0*/  NOP ;  /* 0x0000000000007918 */ /* 0x000fe40000000000 */
[----:B0-----:R-:W-:Y:S04]  /*bbcc0*/  STL.64 [R1+0x37a8], R8 ;  /* 0x0037a80801007387 */ /* 0x001fe80000100a00 */
[----:B------:R-:W-:Y:S04]  /*bbcd0*/  STL.64 [R1+0x3790], R10 ;  /* 0x0037900a01007387 */ /* 0x000fe80000100a00 */
[----:B------:R-:W4:Y:S01]  /*bbce0*/  LDL.LU R35, [R1+0x13c4] ;  /* 0x0013c40001237983 */ /* 0x000f220000300800 */
        /* <DEDUP_REMOVED lines=13> */
[----:B------:R-:W4:Y:S04]  /*bbdc0*/  LDL.LU R55, [R1+0x11a8] ;  /* 0x0011a80001377983 */ /* 0x000f280000300800 */
[----:B------:R-:W-:Y:S01]  /*bbdd0*/  STSM.16.M88.4 [R0], R12 ;  /* 0x0000000c00007844 */ /* 0x000fe20000000200 */
[----:B------:R-:W-:-:S03]  /*bbde0*/  NOP ;  /* 0x0000000000007918 */ /* 0x000fc60000000000 */
[----:B------:R-:W0:Y:S01]  /*bbdf0*/  LDS.128 R12, [R0] ;  /* 0x00000000000c7984 */ /* 0x000e220000000c00 */
[----:B------:R-:W-:Y:S01]  /*bbe00*/  PRMT R18, R49, 0x4210, R22 ;  /* 0x0000421031127816 */ /* 0x000fe20000000016 */
[----:B------:R-:W-:Y:S01]  /*bbe10*/  NOP ;  /* 0x0000000000007918 */ /* 0x000fe20000000000 */
[----:B------:R-:W-:-:S03]  /*bbe20*/  PRMT R20, R34, 0x5210, R20 ;  /* 0x0000521022147816 */ /* 0x000fc60000000014 */
[----:B------:R-:W-:Y:S01]  /*bbe30*/  STSM.16.M88.4 [R0], R16 ;  /* 0x0000001000007844 */ /* 0x000fe20000000200 */
[----:B------:R-:W-:-:S03]  /*bbe40*/  NOP ;  /* 0x0000000000007918 */ /* 0x000fc60000000000 */
[----:B------:R-:W1:Y:S04]  /*bbe50*/  LDS.128 R16, [R0] ;  /* 0x0000000000107984 */ /* 0x000e680000000c00 */
[----:B0-----:R-:W-:Y:S01]  /*bbe60*/  STL.64 [R1+0x37a0], R12 ;  /* 0x0037a00c01007387 */ /* 0x001fe20000100a00 */
[----:B------:R-:W-:-:S03]  /*bbe70*/  PRMT R22, R37, 0x5210, R22 ;  /* 0x0000521025167816 */ /* 0x000fc60000000016 */
[----:B------:R-:W-:Y:S04]  /*bbe80*/  STL.64 [R1+0x3798], R14 ;  /* 0x0037980e01007387 */ /* 0x000fe80000100a00 */
[----:B------:R-:W4:Y:S01]  /*bbe90*/  LDL.LU R34, [R1+0xe34] ;  /* 0x000e340001227983 */ /* 0x000f220000300800 */
[----:B------:R-:W-:-:S03]  /*bbea0*/  PRMT R21, R6, 0x5210, R21 ;  /* 0x0000521006157816 */ /* 0x000fc60000000015 */
[----:B------:R-:W4:Y:S04]  /*bbeb0*/  LDL.LU R37, [R1+0x10f0] ;  /* 0x0010f00001257983 */ /* 0x000f280000300800 */
[----:B------:R-:W4:Y:S01]  /*bbec0*/  LDL.LU R6, [R1+0x10f8] ;  /* 0x0010f80001067983 */ /* 0x000f220000300800 */
[----:B------:R-:W-:Y:S01]  /*bbed0*/  PRMT R23, R7, 0x5210, R23 ;  /* 0x0000521007177816 */ /* 0x000fe20000000017 */
[----:B------:R-:W-:Y:S02]  /*bbee0*/  NOP ;  /* 0x0000000000007918 */ /* 0x000fe40000000000 */
[----:B------:R-:W4:Y:S04]  /*bbef0*/  LDL.LU R7, [R1+0x10f4] ;  /* 0x0010f40001077983 */ /* 0x000f280000300800 */
[----:B-1----:R-:W-:Y:S04]  /*bbf00*/  STL.64 [R1+0x3778], R16 ;  /* 0x0037781001007387 */ /* 0x002fe80000100a00 */
[----:B------:R-:W-:Y:S01]  /*bbf10*/  STL.64 [R1+0x3770], R18 ;  /* 0x0037701201007387 */ /* 0x000fe20000100a00 */
[----:B------:R-:W-:-:S02]  /*bbf20*/  LOP3.LUT R28, R35, 0xffff, RZ, 0xc0, !PT ;  /* 0x0000ffff231c7812 */ /* 0x000fc400078ec0ff */
[----:B--2---:R-:W-:Y:S02]  /*bbf30*/  LOP3.LUT R29, R36, 0xffff, RZ, 0xc0, !PT ;  /* 0x0000ffff241d7812 */ /* 0x004fe400078ec0ff */
[----:B------:R-:W2:Y:S01]  /*bbf40*/  LDL.LU R36, [R1+0x13dc] ;  /* 0x0013dc0001247983 */ /* 0x000ea20000300800 */
[----:B---3--:R-:W-:-:S03]  /*bbf50*/  LOP3.LUT R30, R33, 0xffff, RZ, 0xc0, !PT ;  /* 0x0000ffff211e7812 */ /* 0x008fc600078ec0ff */
[----:B------:R-:W3:Y:S01]  /*bbf60*/  LDL.LU R35, [R1+0x13d8] ;  /* 0x0013d80001237983 */ /* 0x000ee20000300800 */
[----:B------:R-:W-:-:S03]  /*bbf70*/  LOP3.LUT R31, R4, 0xffff, RZ, 0xc0, !PT ;  /* 0x0000ffff041f7812 */ /* 0x000fc600078ec0ff */
[----:B------:R-:W3:Y:S01]  /*bbf80*/  LDL.LU R33, [R1+0x1390] ;  /* 0x0013900001217983 */ /* 0x000ee20000300800 */
[----:B------:R-:W-:-:S03]  /*bbf90*/  PRMT R25, R32, 0x4210, R29 ;  /* 0x0000421020197816 */ /* 0x000fc6000000001d */
[----:B------:R-:W3:Y:S01]  /*bbfa0*/  LDL.LU R32, [R1+0x1388] ;  /* 0x0013880001207983 */ /* 0x000ee20000300800 */
[----:B----4-:R-:W-:-:S03]  /*bbfb0*/  PRMT R26, R54, 0x4210, R30 ;  /* 0x00004210361a7816 */ /* 0x010fc6000000001e */
[----:B------:R-:W4:Y:S04]  /*bbfc0*/  LDL.LU R54, [R1+0x146c] ;  /* 0x00146c0001367983 */ /* 0x000f280000300800 */
[----:B------:R-:W4:Y:S01]  /*bbfd0*/  LDL.LU R4, [R1+0x1468] ;  /* 0x0014680001047983 */ /* 0x000f220000300800 */
[----:B------:R-:W-:-:S03]  /*bbfe0*/  PRMT R27, R55, 0x4210, R31 ;  /* 0x00004210371b7816 */ /* 0x000fc6000000001f */
[----:B------:R-:W4:Y:S04]  /*bbff0*/  LDL.LU R55, [R1+0x1464] ;  /* 0x0014640001377983 */ /* 0x000f280000300800 */
[----:B------:R-:W-:Y:S01]  /*bc000*/  STSM.16.M88.4 [R0], R20 ;  /* 0x0000001400007844 */ /* 0x000fe20000000200 */
[----:B------:R-:W-:-:S03]  /*bc010*/  NOP ;  /* 0x0000000000007918 */ /* 0x000fc60000000000 */
[----:B------:R-:W0:Y:S01]  /*bc020*/  LDS.128 R20, [R0] ;  /* 0x0000000000147984 */ /* 0x000e220000000c00 */
[----:B------:R-:W-:Y:S01]  /*bc030*/  PRMT R24, R5, 0x4210, R28 ;  /* 0x0000421005187816 */ /* 0x000fe2000000001c */
[----:B------:R-:W-:Y:S02]  /*bc040*/  NOP ;  /* 0x0000000000007918 */ /* 0x000fe40000000000 */
[----:B------:R-:W4:Y:S04]  /*bc050*/  LDL.LU R5, [R1+0x11b4] ;  /* 0x0011b40001057983 */ /* 0x000f280000300800 */
[----:B------:R-:W-:Y:S01]  /*bc060*/  STSM.16.M88.4 [R0], R24 ;  /* 0x0000001800007844 */ /* 0x000fe20000000200 */
[----:B------:R-:W-:-:S03]  /*bc070*/  NOP ;  /* 0x0000000000007918 */ /* 0x000fc60000000000 */
[----:B------:R-:W1:Y:S04]  /*bc080*/  LDS.128 R24, [R0] ;  /* 0x0000000000187984 */ /* 0x000e680000000c00 */
[----:B0-----:R-:W-:Y:S04]  /*bc090*/  STL.64 [R1+0x37b0], R20 ;  /* 0x0037b01401007387 */ /* 0x001fe80000100a00 */
[----:B------:R0:W-:Y:S01]  /*bc0a0*/  STL.64 [R1+0x3780], R22 ;  /* 0x0037801601007387 */ /* 0x0001e20000100a00 */
[----:B------:R-:W-:-:S03]  /*bc0b0*/  PRMT R30, R6, 0x5210, R30 ;  /* 0x00005210061e7816 */ /* 0x000fc6000000001e */
[----:B------:R-:W4:Y:S01]  /*bc0c0*/  LDL.LU R6, [R1+0x10fc] ;  /* 0x0010fc0001067983 */ /* 0x000f220000300800 */
[----:B------:R-:W-:-:S03]  /*bc0d0*/  PRMT R31, R7, 0x5210, R31 ;  /* 0x00005210071f7816 */ /* 0x000fc6000000001f */
[----:B------:R-:W4:Y:S04]  /*bc0e0*/  LDL.LU R7, [R1+0x1100] ;  /* 0x0011000001077983 */ /* 0x000f280000300800 */
[----:B------:R-:W4:Y:S04]  /*bc0f0*/  LDL.LU R50, [R1+0x1104] ;  /* 0x0011040001327983 */ /* 0x000f280000300800 */
[----:B------:R-:W4:Y:S01]  /*bc100*/  LDL.LU R51, [R1+0xe30] ;  /* 0x000e300001337983 */ /* 0x000f220000300800 */
[----:B------:R-:W-:-:S03]  /*bc110*/  PRMT R29, R34, 0x5210, R29 ;  /* 0x00005210221d7816 */ /* 0x000fc6000000001d */
[----:B-1----:R-:W-:Y:S04]  /*bc120*/  STL.64 [R1+0x37d0], R26 ;  /* 0x0037d01a01007387 */ /* 0x002fe80000100a00 */
[----:B------:R1:W-:Y:S04]  /*bc130*/  STL.64 [R1+0x3820], R24 ;  /* 0x0038201801007387 */ /* 0x0003e80000100a00 */
[----:B------:R-:W4:Y:S04]  /*bc140*/  LDL.LU R48, [R1+0x13e8] ;  /* 0x0013e80001307983 */ /* 0x000f280000300800 */
[----:B------:R-:W4:Y:S01]  /*bc150*/  LDL.LU R49, [R1+0x13e4] ;  /* 0x0013e40001317983 */ /* 0x000f220000300800 */
[----:B--2---:R-:W-:-:S02]  /*bc160*/  LOP3.LUT R36, R36, 0xffff, RZ, 0xc0, !PT ;  /* 0x0000ffff24247812 */ /* 0x004fc400078ec0ff */
[----:B---3--:R-:W-:Y:S02]  /*bc170*/  LOP3.LUT R38, R33, 0xffff, RZ, 0xc0, !PT ;  /* 0x0000ffff21267812 */ /* 0x008fe400078ec0ff */
[----:B------:R-:W-:Y:S02]  /*bc180*/  LOP3.LUT R39, R32, 0xffff, RZ, 0xc0, !PT ;  /* 0x0000ffff20277812 */ /* 0x000fe400078ec0ff */
[----:B----4-:R-:W-:Y:S02]  /*bc190*/  PRMT R32, R54, 0x4210, R36 ;  /* 0x0000421036207816 */ /* 0x010fe40000000024 */
[----:B------:R-:W2:Y:S01]  /*bc1a0*/  LDL.LU R54, [R1+0x13a4] ;  /* 0x0013a40001367983 */ /* 0x000ea20000300800 */
[----:B------:R-:W-:-:S03]  /*bc1b0*/  PRMT R34, R55, 0x4210, R38 ;  /* 0x0000421037227816 */ /* 0x000fc60000000026 */
[----:B------:R-:W3:Y:S01]  /*bc1c0*/  LDL.LU R55, [R1+0x13a0] ;  /* 0x0013a00001377983 */ /* 0x000ee20000300800 */
[----:B------:R-:W-:Y:S01]  /*bc1d0*/  PRMT R28, R37, 0x5210, R28 ;  /* 0x00005210251c7816 */ /* 0x000fe2000000001c */
[----:B------:R-:W-:Y:S01]  /*bc1e0*/  NOP ;  /* 0x0000000000007918 */ /* 0x000fe20000000000 */
[----:B------:R-:W-:Y:S01]  /*bc1f0*/  LOP3.LUT R37, R35, 0xffff, RZ, 0xc0, !PT ;  /* 0x0000ffff23257812 */ /* 0x000fe200078ec0ff */
[----:B------:R-:W4:Y:S04]  /*bc200*/  LDL.LU R40, [R1+0x1478] ;  /* 0x0014780001287983 */ /* 0x000f280000300800 */
[----:B------:R-:W4:Y:S01]  /*bc210*/  LDL.LU R41, [R1+0x1474] ;  /* 0x0014740001297983 */ /* 0x000f220000300800 */
[----:B------:R-:W-:-:S03]  /*bc220*/  PRMT R33, R4, 0x4210, R37 ;  /* 0x0000421004217816 */ /* 0x000fc60000000025 */
[----:B------:R-:W4:Y:S01]  /*bc230*/  LDL.LU R42, [R1+0x1470] ;  /* 0x00147000012a7983 */ /* 0x000f220000300800 */
[----:B------:R-:W-:-:S03]  /*bc240*/  PRMT R35, R5, 0x4210, R39 ;  /* 0x0000421005237816 */ /* 0x000fc60000000027 */
[----:B------:R-:W4:Y:S04]  /*bc250*/  LDL.LU R43, [R1+0x11bc] ;  /* 0x0011bc00012b7983 */ /* 0x000f280000300800 */
[----:B------:R-:W4:Y:S04]  /*bc260*/  LDL.LU R4, [R1+0x1190] ;  /* 0x0011900001047983 */ /* 0x000f280000300800 */
[----:B------:R-:W4:Y:S01]  /*bc270*/  LDL.LU R5, [R1+0x118c] ;  /* 0x00118c0001057983 */ /* 0x000f220000300800 */
[----:B------:R-:W-:-:S03]  /*bc280*/  PRMT R36, R6, 0x5210, R36 ;  /* 0x0000521006247816 */ /* 0x000fc60000000024 */
[----:B------:R-:W4:Y:S01]  /*bc290*/  LDL.LU R6, [R1+0x1184] ;  /* 0x0011840001067983 */ /* 0x000f220000300800 */
[----:B------:R-:W-:-:S03]  /*bc2a0*/  PRMT R38, R7, 0x5210, R38 ;  /* 0x0000521007267816 */ /* 0x000fc60000000026 */
[----:B------:R-:W4:Y:S01]  /*bc2b0*/  LDL.LU R7, [R1+0x1188] ;  /* 0x0011880001077983 */ /* 0x000f220000300800 */
[----:B------:R-:W-:-:S03]  /*bc2c0*/  PRMT R37, R50, 0x5210, R37 ;  /* 0x0000521032257816 */ /* 0x000fc60000000025 */
[----:B------:R-:W4:Y:S01]  /*bc2d0*/  LDL.LU R58, [R1+0x13f4] ;  /* 0x0013f400013a7983 */ /* 0x000f220000300800 */
[----:B------:R-:W-:-:S03]  /*bc2e0*/  PRMT R39, R51, 0x5210, R39 ;  /* 0x0000521033277816 */ /* 0x000fc60000000027 */
[----:B------:R-:W4:Y:S04]  /*bc2f0*/  LDL.LU R59, [R1+0x13f0] ;  /* 0x0013f000013b7983 */ /* 0x000f280000300800 */
[----:B------:R-:W1:Y:S04]  /*bc300*/  LDL.LU R50, [R1+0x13bc] ;  /* 0x0013bc0001327983 */ /* 0x000e680000300800 */
[----:B------:R-:W4:Y:S01]  /*bc310*/  LDL.LU R51, [R1+0x13b8] ;  /* 0x0013b80001337983 */ /* 0x000f220000300800 */
[----:B------:R-:W-:-:S03]  /*bc320*/  LOP3.LUT R44, R48, 0xffff, RZ, 0xc0, !PT ;  /* 0x0000ffff302c7812 */ /* 0x000fc600078ec0ff */
[----:B------:R-:W4:Y:S01]  /*bc330*/  LDL.LU R48, [R1+0x1484] ;  /* 0x0014840001307983 */ /* 0x000f220000300800 */
[----:B------:R-:W-:-:S03]  /*bc340*/  LOP3.LUT R45, R49, 0xffff, RZ, 0xc0, !PT ;  /* 0x0000ffff312d7812 */ /* 0x000fc600078ec0ff */
[----:B------:R-:W4:Y:S01]  /*bc350*/  LDL.LU R49, [R1+0x1480] ;  /* 0x0014800001317983 */ /* 0x000f220000300800 */
[----:B--2---:R-:W-:-:S03]  /*bc360*/  LOP3.LUT R46, R54, 0xffff, RZ, 0xc0, !PT ;  /* 0x0000ffff362e7812 */ /* 0x004fc600078ec0ff */
[----:B------:R-:W2:Y:S01]  /*bc370*/  LDL.LU R54, [R1+0x147c] ;  /* 0x00147c0001367983 */ /* 0x000ea20000300800 */
[----:B---3--:R-:W-:-:S03]  /*bc380*/  LOP3.LUT R47, R55, 0xffff, RZ, 0xc0, !PT ;  /* 0x0000ffff372f7812 */ /* 0x008fc600078ec0ff */
[----:B------:R-:W3:Y:S01]  /*bc390*/  LDL.LU R55, [R1+0x11c4] ;  /* 0x0011c40001377983 */ /* 0x000ee20000300800 */
[----:B----4-:R-:W-:Y:S02]  /*bc3a0*/  PRMT R40, R40, 0x4210, R44 ;  /* 0x0000421028287816 */ /* 0x010fe4000000002c */
[----:B------:R-:W-:Y:S02]  /*bc3b0*/  PRMT R41, R41, 0x4210, R45 ;  /* 0x0000421029297816 */ /* 0x000fe4000000002d */
[----:B------:R-:W-:Y:S02]  /*bc3c0*/  PRMT R42, R42, 0x4210, R46 ;  /* 0x000042102a2a7816 */ /* 0x000fe4000000002e */
[----:B------:R-:W-:Y:S02]  /*bc3d0*/  PRMT R43, R43, 0x4210, R47 ;  /* 0x000042102b2b7816 */ /* 0x000fe4000000002f */
[----:B------:R-:W-:Y:S02]  /*bc3e0*/  PRMT R45, R4, 0x5210, R45 ;  /* 0x00005210042d7816 */ /* 0x000fe4000000002d */
[----:B------:R-:W4:Y:S01]  /*bc3f0*/  LDL.LU R4, [R1+0x11ac] ;  /* 0x0011ac0001047983 */ /* 0x000f220000300800 */
[----:B------:R-:W-:-:S02]  /*bc400*/  PRMT R44, R5, 0x5210, R44 ;  /* 0x00005210052c7816 */ /* 0x000fc4000000002c */
[----:B------:R-:W-:Y:S02]  /*bc410*/  PRMT R46, R6, 0x5210, R46 ;  /* 0x00005210062e7816 */ /* 0x000fe4000000002e */
[----:B------:R-:W4:Y:S04]  /*bc420*/  LDL.LU R6, [R1+0x1194] ;  /* 0x0011940001067983 */ /* 0x000f280000300800 */
[----:B------:R-:W4:Y:S01]  /*bc430*/  LDL.LU R5, [R1+0x1198] ;  /* 0x0011980001057983 */ /* 0x000f220000300800 */
[----:B------:R-:W-:-:S03]  /*bc440*/  PRMT R47, R7, 0x5210, R47 ;  /* 0x00005210072f7816 */ /* 0x000fc6000000002f */
[----:B------:R-:W4:Y:S04]  /*bc450*/  LDL.LU R7, [R1+0x1180] ;  /* 0x0011800001077983 */ /* 0x000f280000300800 */
[----:B------:R-:W4:Y:S04]  /*bc460*/  LDL.LU R17, [R1+0x40] ;  /* 0x0000400001117983 */ /* 0x000f280000300800 */
[----:B0-----:R-:W4:Y:S04]  /*bc470*/  LDL.LU.64 R22, [R1+0x1158] ;  /* 0x0011580001167983 */ /* 0x001f280000300a00 */
[----:B------:R-:W4:Y:S04]  /*bc480*/  LDL.LU.64 R20, [R1+0x1150] ;  /* 0x0011500001147983 */ /* 0x000f280000300a00 */
[----:B------:R-:W4:Y:S01]  /*bc490*/  LDL.LU.64 R18, [R1+0x1148] ;  /* 0x0011480001127983 */ /* 0x000f220000300a00 */
[----:B------:R-:W-:-:S03]  /*bc4a0*/  LOP3.LUT R16, R51, 0xffff, RZ, 0xc0, !PT ;  /* 0x0000ffff33107812 */ /* 0x000fc600078ec0ff */
[----:B------:R-:W4:Y:S04]  /*bc4b0*/  LDL.LU.64 R14, [R1+0x1140] ;  /* 0x00114000010e7983 */ /* 0x000f280000300a00 */
[----:B------:R-:W4:Y:S04]  /*bc4c0*/  LDL.LU.64 R12, [R1+0x1138] ;  /* 0x00113800010c7983 */ /* 0x000f280000300a00 */
[----:B------:R-:W4:Y:S01]  /*bc4d0*/  LDL.LU.64 R10, [R1+0x1130] ;  /* 0x00113000010a7983 */ /* 0x000f220000300a00 */
[----:B-1----:R-:W-:-:S03]  /*bc4e0*/  LOP3.LUT R25, R50, 0xffff, RZ, 0xc0, !PT ;  /* 0x0000ffff32197812 */ /* 0x002fc600078ec0ff */
[----:B------:R-:W-:Y:S01]  /*bc4f0*/  STSM.16.M88.4 [R0], R28 ;  /* 0x0000001c00007844 */ /* 0x000fe20000000200 */
[----:B------:R-:W-:-:S03]  /*bc500*/  NOP ;  /* 0x0000000000007918 */ /* 0x000fc60000000000 */
[----:B------:R-:W-:Y:S01]  /*bc510*/  LDS.128 R28, [R0] ;  /* 0x00000000001c7984 */ /* 0x000fe20000000c00 */
[----:B------:R-:W-:-:S03]  /*bc520*/  NOP ;  /* 0x0000000000007918 */ /* 0x000fc60000000000 */
[----:B------:R-:W-:Y:S01]  /*bc530*/  STSM.16.M88.4 [R0], R32 ;  /* 0x0000002000007844 */ /* 0x000fe20000000200 */
[----:B------:R-:W-:-:S03]  /*bc540*/  NOP ;  /* 0x0000000000007918 */ /* 0x000fc60000000000 */
[----:B------:R-:W-:Y:S01]  /*bc550*/  LDS.128 R32, [R0] ;  /* 0x0000000000207984 */ /* 0x000fe20000000c00 */
[----:B------:R-:W-:-:S03]  /*bc560*/  NOP ;  /* 0x0000000000007918 */ /* 0x000fc60000000000 */
[----:B------:R-:W-:Y:S01]  /*bc570*/  STSM.16.M88.4 [R0], R36 ;  /* 0x0000002400007844 */ /* 0x000fe20000000200 */
[----:B------:R-:W-:-:S03]  /*bc580*/  NOP ;  /* 0x0000000000007918 */ /* 0x000fc60000000000 */
[----:B------:R-:W-:Y:S01]  /*bc590*/  LDS.128 R36, [R0] ;  /* 0x0000000000247984 */ /* 0x000fe20000000c00 */
[----:B------:R-:W-:Y:S01]  /*bc5a0*/  NOP ;  /* 0x0000000000007918 */ /* 0x000fe20000000000 */
[----:B------:R-:W-:Y:S02]  /*bc5b0*/  LOP3.LUT R61, R58, 0xffff, RZ, 0xc0, !PT ;  /* 0x0000ffff3a3d7812 */ /* 0x000fe400078ec0ff */
[----:B------:R-:W-:Y:S01]  /*bc5c0*/  STSM.16.M88.4 [R0], R40 ;  /* 0x0000002800007844 */ /* 0x000fe20000000200 */
[----:B------:R-:W-:Y:S01]  /*bc5d0*/  LOP3.LUT R24, R59, 0xffff, RZ, 0xc0, !PT ;  /* 0x0000ffff3b187812 */ /* 0x000fe200078ec0ff */
[----:B------:R-:W-:Y:S02]  /*bc5e0*/  NOP ;  /* 0x0000000000007918 */ /* 0x000fe40000000000 */
[----:B------:R-:W-:Y:S01]  /*bc5f0*/  LDS.128 R40, [R0] ;  /* 0x0000000000287984 */ /* 0x000fe20000000c00 */
[----:B------:R-:W-:Y:S01]  /*bc600*/  NOP ;  /* 0x0000000000007918 */ /* 0x000fe20000000000 */
[----:B------:R-:W-:-:S02]  /*bc610*/  PRMT R48, R48, 0x4210, R61 ;  /* 0x0000421030307816 */ /* 0x000fc4000000003d */
[----:B------:R-:W-:Y:S01]  /*bc620*/  STSM.16.M88.4 [R0], R44 ;  /* 0x0000002c00007844 */ /* 0x000fe20000000200 */
[----:B------:R-:W-:Y:S01]  /*bc630*/  PRMT R49, R49, 0x4210, R24 ;  /* 0x0000421031317816 */ /* 0x000fe20000000018 */
[----:B------:R-:W-:Y:S02]  /*bc640*/  NOP ;  /* 0x0000000000007918 */ /* 0x000fe40000000000 */
[----:B------:R-:W-:Y:S01]  /*bc650*/  LDS.128 R44, [R0] ;  /* 0x00000000002c7984 */ /* 0x000fe20000000c00 */
[----:B--2---:R-:W-:Y:S02]  /*bc660*/  PRMT R50, R54, 0x4210, R25 ;  /* 0x0000421036327816 */ /* 0x004fe40000000019 */
[----:B---3--:R-:W-:Y:S01]  /*bc670*/  PRMT R51, R55, 0x4210, R16 ;  /* 0x0000421037337816 */ /* 0x008fe20000000010 */
[----:B------:R-:W-:Y:S01]  /*bc680*/  NOP ;  /* 0x0000000000007918 */ /* 0x000fe20000000000 */
[----:B------:R-:W2:Y:S04]  /*bc690*/  LDL.LU R55, [R1+0x30] ;  /* 0x0000300001377983 */ /* 0x000ea80000300800 */
[----:B------:R-:W3:Y:S04]  /*bc6a0*/  LDL.LU R54, [R1+0x44] ;  /* 0x0000440001367983 */ /* 0x000ee80000300800 */
[----:B------:R-:W3:Y:S04]  /*bc6b0*/  LDL.LU.64 R8, [R1+0x1128] ;  /* 0x0011280001087983 */ /* 0x000ee80000300a00 */
[----:B------:R-:W3:Y:S04]  /*bc6c0*/  LDL.LU.64 R56, [R1+0x1120] ;  /* 0x0011200001387983 */ /* 0x000ee80000300a00 */
[----:B------:R-:W3:Y:S04]  /*bc6d0*/  LDL.LU.64 R58, [R1+0x1118] ;  /* 0x00111800013a7983 */ /* 0x000ee80000300a00 */
[----:B------:R0:W-:Y:S04]  /*bc6e0*/  STSM.16.M88.4 [R0], R48 ;  /* 0x0000003000007844 */ /* 0x0001e80000000200 */
[----:B0-----:R-:W3:Y:S04]  /*bc6f0*/  LDL.LU.64 R50, [R1+0x1110] ;  /* 0x0011100001327983 */ /* 0x001ee80000300a00 */
[----:B------:R-:W3:Y:S01]  /*bc700*/  LDL.LU.64 R48, [R1+0x1108] ;  /* 0x0011080001307983 */ /* 0x000ee20000300a00 */
[----:B----4-:R-:W-:-:S02]  /*bc710*/  PRMT R4, R4, 0x5210, R61 ;  /* 0x0000521004047816 */ /* 0x010fc4000000003d */
[----:B------:R-:W-:Y:S02]  /*bc720*/  PRMT R6, R6, 0x5210, R25 ;  /* 0x0000521006067816 */ /* 0x000fe40000000019 */
[----:B------:R-:W-:Y:S01]  /*bc730*/  PRMT R5, R5, 0x5210, R24 ;  /* 0x0000521005057816 */ /* 0x000fe20000000018 */
[----:B------:R-:W-:Y:S01]  /*bc740*/  NOP ;  /* 0x0000000000007918 */ /* 0x000fe20000000000 */
[----:B------:R-:W0:Y:S01]  /*bc750*/  LDS.128 R24, [R0] ;  /* 0x0000000000187984 */ /* 0x000e220000000c00 */
[----:B------:R-:W-:Y:S01]  /*bc760*/  PRMT R7, R7, 0x5210, R16 ;  /* 0x0000521007077816 */ /* 0x000fe20000000010 */
[----:B------:R-:W-:Y:S01]  /*bc770*/  NOP ;  /* 0x0000000000007918 */ /* 0x000fe20000000000 */
[----:B------:R-:W-:-:S03]  /*bc780*/  PRMT R61, R17, 0x7770, RZ ;  /* 0x00007770113d7816 */ /* 0x000fc600000000ff */
[----:B------:R-:W-:Y:S01]  /*bc790*/  STSM.16.M88.4 [R0], R4 ;  /* 0x0000000400007844 */ /* 0x000fe20000000200 */
[----:B------:R-:W-:-:S03]  /*bc7a0*/  NOP ;  /* 0x0000000000007918 */ /* 0x000fc60000000000 */
[----:B------:R1:W-:Y:S01]  /*bc7b0*/  @P0 STG.E.U8 desc[UR40][R22.64], R61 ;  /* 0x0000003d16000986 */ /* 0x0003e2000c101128 */
[----:B------:R-:W-:Y:S02]  /*bc7c0*/  LOP3.LUT P0, RZ, R3, 0x80, RZ, 0xc0, !PT ;  /* 0x0000008003ff7812 */ /* 0x000fe4000780c0ff */
[----:B-1----:R-:W-:-:S11]  /*bc7d0*/  PRMT R61, R17, 0x7771, RZ ;  /* 0x00007771113d7816 */ /* 0x002fd600000000ff */
[----:B------:R1:W-:Y:S01]  /*bc7e0*/  @P0 STG.E.U8 desc[UR40][R20.64], R61 ;  /* 0x0000003d14000986 */ /* 0x0003e2000c101128 */
[----:B------:R-:W-:Y:S02]  /*bc7f0*/  LOP3.LUT P0, RZ, R3, 0x40, RZ, 0xc0, !PT ;  /* 0x0000004003ff7812 */ /* 0x000fe4000780c0ff */
[----:B-1----:R-:W-:-:S11]  /*bc800*/  PRMT R61, R17, 0x7772, RZ ;  /* 0x00007772113d7816 */ /* 0x002fd600000000ff */
[----:B------:R1:W-:Y:S01]  /*bc810*/  @P0 STG.E.U8 desc[UR40][R18.64], R61 ;  /* 0x0000003d12000986 */ /* 0x0003e2000c101128 */
[----:B------:R-:W-:Y:S02]  /*bc820*/  LOP3.LUT P0, RZ, R3, 0x20, RZ, 0xc0, !PT ;  /* 0x0000002003ff7812 */ /* 0x000fe4000780c0ff */
[----:B-1----:R-:W-:-:S11]  /*bc830*/  PRMT R61, R17, 0x7773, RZ ;  /* 0x00007773113d7816 */ /* 0x002fd600000000ff */
[----:B------:R-:W-:Y:S01]  /*bc840*/  @P0 STG.E.U8 desc[UR40][R14.64], R61 ;  /* 0x0000003d0e000986 */ /* 0x000fe2000c101128 */
[----:B------:R-:W-:-:S03]  /*bc850*/  LOP3.LUT P0, RZ, R3, 0x10, RZ, 0xc0, !PT ;  /* 0x0000001003ff7812 */ /* 0x000fc6000780c0ff */
[----:B0-----:R0:W-:Y:S04]  /*bc860*/  STL.64 [R1+0x140], R24 ;  /* 0x0001401801007387 */ /* 0x0011e80000100a00 */
[----:B------:R-:W-:Y:S04]  /*bc870*/  STL.64 [R1+0x148], R26 ;  /* 0x0001481a01007387 */ /* 0x000fe80000100a00 */
[----:B0-----:R-:W4:Y:S04]  /*bc880*/  LDL.LU.64 R24, [R1+0x3820] ;  /* 0x0038200001187983 */ /* 0x001f280000300a00 */
[----:B------:R-:W4:Y:S04]  /*bc890*/  LDL.LU.64 R6, [R1+0x3818] ;  /* 0x0038180001067983 */ /* 0x000f280000300a00 */
[----:B------:R-:W4:Y:S01]  /*bc8a0*/  LDL.LU.64 R4, [R1+0x3810] ;  /* 0x0038100001047983 */ /* 0x000f220000300a00 */
[----:B--2---:R-:W-:-:S05]  /*bc8b0*/  PRMT R61, R55, 0x7770, RZ ;  /* 0x00007770373d7816 */ /* 0x004fca00000000ff */
[----:B------:R0:W-:Y:S02]  /*bc8c0*/  @P6 STG.E.U8 desc[UR40][R12.64], R61 ;  /* 0x0000003d0c006986 */ /* 0x0001e4000c101128 */
[----:B0-----:R-:W-:-:S05]  /*bc8d0*/  PRMT R61, R55, 0x7771, RZ ;  /* 0x00007771373d7816 */ /* 0x001fca00000000ff */
[----:B------:R0:W-:Y:S02]  /*bc8e0*/  @P5 STG.E.U8 desc[UR40][R10.64], R61 ;  /* 0x0000003d0a005986 */ /* 0x0001e4000c101128 */
[----:B0-----:R-:W-:-:S05]  /*bc8f0*/  PRMT R61, R55, 0x7772, RZ ;  /* 0x00007772373d7816 */ /* 0x001fca00000000ff */
[----:B---3--:R0:W-:Y:S02]  /*bc900*/  @P4 STG.E.U8 desc[UR40][R8.64], R61 ;  /* 0x0000003d08004986 */ /* 0x0081e4000c101128 */
[----:B0-----:R-:W-:-:S05]  /*bc910*/  PRMT R61, R55, 0x7773, RZ ;  /* 0x00007773373d7816 */ /* 0x001fca00000000ff */
[----:B------:R0:W-:Y:S02]  /*bc920*/  @P3 STG.E.U8 desc[UR40][R56.64], R61 ;  /* 0x0000003d38003986 */ /* 0x0001e4000c101128 */
[----:B0-----:R-:W-:-:S05]  /*bc930*/  PRMT R61, R54, 0x7770, RZ ;  /* 0x00007770363d7816 */ /* 0x001fca00000000ff */
[----:B------:R0:W-:Y:S02]  /*bc940*/  @P2 STG.E.U8 desc[UR40][R58.64], R61 ;  /* 0x0000003d3a002986 */ /* 0x0001e4000c101128 */
[----:B0-----:R-:W-:-:S05]  /*bc950*/  PRMT R61, R54, 0x7771, RZ ;  /* 0x00007771363d7816 */ /* 0x001fca00000000ff */
[----:B------:R0:W-:Y:S02]  /*bc960*/  @P1 STG.E.U8 desc[UR40][R50.64], R61 ;  /* 0x0000003d32001986 */ /* 0x0001e4000c101128 */
[----:B0-----:R-:W-:-:S05]  /*bc970*/  PRMT R61, R54, 0x7772, RZ ;  /* 0x00007772363d7816 */ /* 0x001fca00000000ff */
[----:B------:R0:W-:Y:S04]  /*bc980*/  @P0 STG.E.U8 desc[UR40][R48.64], R61 ;  /* 0x0000003d30000986 */ /* 0x0001e8000c101128 */
[----:B0-----:R-:W2:Y:S04]  /*bc990*/  LDL.LU.64 R48, [R1+0x10e8] ;  /* 0x0010e80001307983 */ /* 0x001ea80000300a00 */
[----:B------:R-:W3:Y:S04]  /*bc9a0*/  LDL.LU.64 R10, [R1+0x10e0] ;  /* 0x0010e000010a7983 */ /* 0x000ee80000300a00 */
[----:B------:R-:W3:Y:S04]  /*bc9b0*/  LDL.LU.64 R8, [R1+0x10d8] ;  /* 0x0010d80001087983 */ /* 0x000ee80000300a00 */
[----:B------:R-:W3:Y:S04]  /*bc9c0*/  LDL.LU.64 R56, [R1+0x10d0] ;  /* 0x0010d00001387983 */ /* 0x000ee80000300a00 */
[----:B------:R-:W3:Y:S04]  /*bc9d0*/  LDL.LU R55, [R1+0x34] ;  /* 0x0000340001377983 */ /* 0x000ee80000300800 */
[----:B------:R-:W3:Y:S04]  /*bc9e0*/  LDL.LU.64 R58, [R1+0x10c8] ;  /* 0x0010c800013a7983 */ /* 0x000ee80000300a00 */
[----:B------:R-:W3:Y:S01]  /*bc9f0*/  LDL.LU R14, [R1+0x48] ;  /* 0x00004800010e7983 */ /* 0x000ee20000300800 */
[----:B------:R-:W-:-:S03]  /*bca00*/  LOP3.LUT P3, RZ, R2, 0x10, RZ, 0xc0, !PT ;  /* 0x0000001002ff7812 */ /* 0x000fc6000786c0ff */
[----:B------:R-:W3:Y:S01]  /*bca10*/  LDL.LU.64 R50, [R1+0x10c0] ;  /* 0x0010c00001327983 */ /* 0x000ee20000300a00 */
[----:B------:R-:W-:Y:S02]  /*bca20*/  PRMT R61, R54, 0x7773, RZ ;  /* 0x00007773363d7816 */ /* 0x000fe400000000ff */
[C---:B------:R-:W-:Y:S02]  /*bca30*/  LOP3.LUT P2, RZ, R2.reuse, 0x1000, RZ, 0xc0, !PT ;  /* 0x0000100002ff7812 */ /* 0x040fe4000784c0ff */
[----:B------:R-:W-:Y:S02]  /*bca40*/  LOP3.LUT P1, RZ, R2, 0x800, RZ, 0xc0, !PT ;  /* 0x0000080002ff7812 */ /* 0x000fe4000782c0ff */
[----:B------:R-:W-:Y:S02]  /*bca50*/  LOP3.LUT R60, R60, 0xefffffff, RZ, 0xc0, !PT ;  /* 0xefffffff3c3c7812 */ /* 0x000fe400078ec0ff */
[----:B----4-:R-:W-:-:S13]  /*bca60*/  LOP3.LUT P6, RZ, R4, 0x10000000, RZ, 0xc0, !PT ;  /* 0x1000000004ff7812 */ /* 0x010fda00078cc0ff */
        /* <DEDUP_REMOVED lines=8> */
[----:B------:R-:W-:Y:S01]  /*bcaf0*/  LOP3.LUT R60, R60, 0x7fffffff, RZ, 0xc0, !PT ;  /* 0x7fffffff3c3c7812 */ /* 0x000fe200078ec0ff */
[----:B--2---:R0:W-:Y:S04]  /*bcb00*/  @P3 STG.E.U8 desc[UR40][R48.64], R61 ;  /* 0x0000003d30003986 */ /* 0x0041e8000c101128 */
[----:B0-----:R-:W2:Y:S04]  /*bcb10*/  LDL.LU.64 R48, [R1+0x10b8] ;  /* 0x0010b80001307983 */ /* 0x001ea80000300a00 */
[----:B------:R-:W4:Y:S04]  /*bcb20*/  LDL.LU.64 R26, [R1+0x10b0] ;  /* 0x0010b000011a7983 */ /* 0x000f280000300a00 */
[----:B------:R-:W4:Y:S04]  /*bcb30*/  LDL.LU.64 R22, [R1+0x10a8] ;  /* 0x0010a80001167983 */ /* 0x000f280000300a00 */
[----:B------:R-:W4:Y:S04]  /*bcb40*/  LDL.LU R15, [R1+0x38] ;  /* 0x00003800010f7983 */ /* 0x000f280000300800 */
[----:B------:R-:W4:Y:S04]  /*bcb50*/  LDL.LU.64 R20, [R1+0x10a0] ;  /* 0x0010a00001147983 */ /* 0x000f280000300a00 */
[----:B------:R-:W4:Y:S04]  /*bcb60*/  LDL.LU.64 R18, [R1+0x1098] ;  /* 0x0010980001127983 */ /* 0x000f280000300a00 */
[----:B------:R-:W4:Y:S01]  /*bcb70*/  LDL.LU.64 R16, [R1+0x1090] ;  /* 0x0010900001107983 */ /* 0x000f220000300a00 */
[----:B---3--:R-:W-:-:S03]  /*bcb80*/  PRMT R61, R55, 0x7770, RZ ;  /* 0x00007770373d7816 */ /* 0x008fc600000000ff */
[----:B------:R-:W3:Y:S04]  /*bcb90*/  LDL.LU R54, [R1+0x4c] ;  /* 0x00004c0001367983 */ /* 0x000ee80000300800 */
[----:B------:R-:W3:Y:S04]  /*bcba0*/  LDL.LU.64 R12, [R1+0x1088] ;  /* 0x00108800010c7983 */ /* 0x000ee80000300a00 */
[----:B------:R0:W-:Y:S02]  /*bcbb0*/  @P2 STG.E.U8 desc[UR40][R10.64], R61 ;  /* 0x0000003d0a002986 */ /* 0x0001e4000c101128 */
[----:B0-----:R-:W-:-:S02]  /*bcbc0*/  PRMT R61, R55, 0x7771, RZ ;  /* 0x00007771373d7816 */ /* 0x001fc400000000ff */
[----:B------:R-:W3:Y:S04]  /*bcbd0*/  LDL.LU.64 R10, [R1+0x1080] ;  /* 0x00108000010a7983 */ /* 0x000ee80000300a00 */
[----:B------:R0:W-:Y:S04]  /*bcbe0*/  @P1 STG.E.U8 desc[UR40][R8.64], R61 ;  /* 0x0000003d08001986 */ /* 0x0001e8000c101128 */
[----:B0-----:R-:W3:Y:S01]  /*bcbf0*/  LDL.LU.64 R8, [R1+0x1078] ;  /* 0x0010780001087983 */ /* 0x001ee20000300a00 */
[----:B------:R-:W-:Y:S02]  /*bcc00*/  @P6 LOP3.LUT R60, R60, 0x80000000, RZ, 0xfc, !PT ;  /* 0x800000003c3c6812 */ /* 0x000fe400078efcff */
[----:B------:R-:W-:-:S02]  /*bcc10*/  LOP3.LUT P6, RZ, R2, 0x1, RZ, 0xc0, !PT ;  /* 0x0000000102ff7812 */ /* 0x000fc400078cc0ff */
[----:B------:R-:W-:-:S11]  /*bcc20*/  LOP3.LUT R3, R3, 0xfffffffe, RZ, 0xc0, !PT ;  /* 0xfffffffe03037812 */ /* 0x000fd600078ec0ff */
        /* <DEDUP_REMOVED lines=8> */
[----:B------:R-:W-:Y:S02]  /*bccb0*/  LOP3.LUT P6, RZ, R2, 0x8, RZ, 0xc0, !PT ;  /* 0x0000000802ff7812 */ /* 0x000fe400078cc0ff */
[----:B------:R-:W-:Y:S02]  /*bccc0*/  LOP3.LUT R3, R3, 0xfffffff7, RZ, 0xc0, !PT ;  /* 0xfffffff703037812 */ /* 0x000fe400078ec0ff */
[----:B------:R-:W-:-:S09]  /*bccd0*/  PRMT R61, R55, 0x7772, RZ ;  /* 0x00007772373d7816 */ /* 0x000fd200000000ff */
[----:B------:R-:W-:Y:S02]  /*bcce0*/  @P6 LOP3.LUT R3, R3, 0x8, RZ, 0xfc, !PT ;  /* 0x0000000803036812 */ /* 0x000fe400078efcff */
[----:B------:R-:W-:Y:S01]  /*bccf0*/  LOP3.LUT P6, RZ, R2, 0x200, RZ, 0xc0, !PT ;  /* 0x0000020002ff7812 */ /* 0x000fe200078cc0ff */
[----:B------:R0:W-:Y:S02]  /*bcd00*/  @P0 STG.E.U8 desc[UR40][R56.64], R61 ;  /* 0x0000003d38000986 */ /* 0x0001e4000c101128 */
[----:B0-----:R-:W-:Y:S02]  /*bcd10*/  PRMT R61, R55, 0x7773, RZ ;  /* 0x00007773373d7816 */ /* 0x001fe400000000ff */
[----:B------:R-:W3:Y:S08]  /*bcd20*/  LDL.LU.64 R56, [R1+0x1070] ;  /* 0x0010700001387983 */ /* 0x000ef00000300a00 */
[----:B------:R0:W-:Y:S01]  /*bcd30*/  @P6 STG.E.U8 desc[UR40][R58.64], R61 ;  /* 0x0000003d3a006986 */ /* 0x0001e2000c101128 */
[----:B------:R-:W-:-:S03]  /*bcd40*/  LOP3.LUT P6, RZ, R3, 0x8, RZ, 0xc0, !PT ;  /* 0x0000000803ff7812 */ /* 0x000fc600078cc0ff */
[----:B------:R-:W3:Y:S01]  /*bcd50*/  LDL.LU R55, [R1+0x3c] ;  /* 0x00003c0001377983 */ /* 0x000ee20000300800 */
[----:B0-----:R-:W-:-:S03]  /*bcd60*/  PRMT R61, R14, 0x7770, RZ ;  /* 0x000077700e3d7816 */ /* 0x001fc600000000ff */
[----:B------:R-:W3:Y:S06]  /*bcd70*/  LDL.LU.64 R58, [R1+0x1068] ;  /* 0x00106800013a7983 */ /* 0x000eec0000300a00 */
[----:B------:R0:W-:Y:S01]  /*bcd80*/  @P6 STG.E.U8 desc[UR40][R50.64], R61 ;  /* 0x0000003d32006986 */ /* 0x0001e2000c101128 */
[----:B------:R-:W-:Y:S02]  /*bcd90*/  LOP3.LUT P6, RZ, R3, 0x4, RZ, 0xc0, !PT ;  /* 0x0000000403ff7812 */ /* 0x000fe400078cc0ff */
[----:B0-----:R-:W-:Y:S01]  /*bcda0*/  PRMT R61, R14, 0x7771, RZ ;  /* 0x000077710e3d7816 */ /* 0x001fe200000000ff */
[----:B------:R-:W3:Y:S01]  /*bcdb0*/  LDL.LU.64 R50, [R1+0x1060] ;  /* 0x0010600001327983 */ /* 0x000ee20000300a00 */
[----:B------:R-:W-:-:S02]  /*bcdc0*/  LOP3.LUT P5, RZ, R4, 0x8000000, RZ, 0xc0, !PT ;  /* 0x0800000004ff7812 */ /* 0x000fc400078ac0ff */
[----:B------:R-:W-:-:S07]  /*bcdd0*/  LOP3.LUT P4, RZ, R4, 0x4000000, RZ, 0xc0, !PT ;  /* 0x0400000004ff7812 */ /* 0x000fce000788c0ff */
[----:B--2---:R0:W-:Y:S01]  /*bcde0*/  @P6 STG.E.U8 desc[UR40][R48.64], R61 ;  /* 0x0000003d30006986 */ /* 0x0041e2000c101128 */
[C---:B------:R-:W-:Y:S02]  /*bcdf0*/  LOP3.LUT P6, RZ, R3.reuse, 0x2, RZ, 0xc0, !PT ;  /* 0x0000000203ff7812 */ /* 0x040fe400078cc0ff */
[----:B0-----:R-:W-:Y:S01]  /*bce00*/  PRMT R61, R14, 0x7772, RZ ;  /* 0x000077720e3d7816 */ /* 0x001fe200000000ff */
[----:B------:R-:W2:Y:S10]  /*bce10*/  LDL.LU.64 R48, [R1+0x1058] ;  /* 0x0010580001307983 */ /* 0x000eb40000300a00 */
[----:B----4-:R-:W-:Y:S01]  /*bce20*/  @P6 STG.E.U8 desc[UR40][R26.64], R61 ;  /* 0x0000003d1a006986 */ /* 0x010fe2000c101128 */
[----:B------:R-:W-:-:S02]  /*bce30*/  LOP3.LUT P6, RZ, R3, 0x1, RZ, 0xc0, !PT ;  /* 0x0000000103ff7812 */ /* 0x000fc400078cc0ff */
[----:B------:R-:W-:-:S11]  /*bce40*/  PRMT R3, R14, 0x7773, RZ ;  /* 0x000077730e037816 */ /* 0x000fd600000000ff */
[----:B------:R0:W-:Y:S01]  /*bce50*/  @P6 STG.E.U8 desc[UR40][R22.64], R3 ;  /* 0x0000000316006986 */ /* 0x0001e2000c101128 */
[----:B------:R-:W-:Y:S02]  /*bce60*/  LOP3.LUT P6, RZ, R60, 0x80000000, RZ, 0xc0, !PT ;  /* 0x800000003cff7812 */ /* 0x000fe400078cc0ff */
[----:B0-----:R-:W-:-:S11]  /*bce70*/  PRMT R3, R15, 0x7770, RZ ;  /* 0x000077700f037816 */ /* 0x001fd600000000ff */
        /* <DEDUP_REMOVED lines=9> */
[----:B---3--:R0:W-:Y:S02]  /*bcf10*/  @P6 STG.E.U8 desc[UR40][R12.64], R3 ;  /* 0x000000030c006986 */ /* 0x0081e4000c101128 */
[----:B0-----:R-:W-:-:S05]  /*bcf20*/  PRMT R3, R54, 0x7770, RZ ;  /* 0x0000777036037816 */ /* 0x001fca00000000ff */
[----:B------:R0:W-:Y:S02]  /*bcf30*/  @P5 STG.E.U8 desc[UR40][R10.64], R3 ;  /* 0x000000030a005986 */ /* 0x0001e4000c101128 */
[----:B0-----:R-:W-:-:S05]  /*bcf40*/  PRMT R3, R54, 0x7771, RZ ;  /* 0x0000777136037816 */ /* 0x001fca00000000ff */
[----:B------:R0:W-:Y:S04]  /*bcf50*/  @P4 STG.E.U8 desc[UR40][R8.64], R3 ;  /* 0x0000000308004986 */ /* 0x0001e8000c101128 */
[----:B0-----:R-:W3:Y:S01]  /*bcf60*/  LDL.LU.64 R8, [R1+0x1050] ;  /* 0x0010500001087983 */ /* 0x001ee20000300a00 */
[C---:B------:R-:W-:Y:S02]  /*bcf70*/  LOP3.LUT P3, RZ, R4.reuse, 0x2000000, RZ, 0xc0, !PT ;  /* 0x0200000004ff7812 */ /* 0x040fe4000786c0ff */
[----:B------:R-:W-:Y:S01]  /*bcf80*/  LOP3.LUT P2, RZ, R4, 0x1000000, RZ, 0xc0, !PT ;  /* 0x0100000004ff7812 */ /* 0x000fe2000784c0ff */
[----:B------:R-:W4:Y:S01]  /*bcf90*/  LDL.LU.64 R12, [R1+0x1048] ;  /* 0x00104800010c7983 */ /* 0x000f220000300a00 */
[----:B------:R-:W-:Y:S02]  /*bcfa0*/  PRMT R3, R54, 0x7772, RZ ;  /* 0x0000777236037816 */ /* 0x000fe400000000ff */
[----:B------:R-:W-:-:S07]  /*bcfb0*/  LOP3.LUT P1, RZ, R4, 0x800000, RZ, 0xc0, !PT ;  /* 0x0080000004ff7812 */ /* 0x000fce000782c0ff */
[----:B------:R0:W-:Y:S02]  /*bcfc0*/  @P3 STG.E.U8 desc[UR40][R56.64], R3 ;  /* 0x0000000338003986 */ /* 0x0001e4000c101128 */
[----:B0-----:R-:W-:-:S05]  /*bcfd0*/  PRMT R3, R54, 0x7773, RZ ;  /* 0x0000777336037816 */ /* 0x001fca00000000ff */
[----:B------:R0:W-:Y:S02]  /*bcfe0*/  @P2 STG.E.U8 desc[UR40][R58.64], R3 ;  /* 0x000000033a002986 */ /* 0x0001e4000c101128 */
[----:B0-----:R-:W-:-:S05]  /*bcff0*/  PRMT R3, R55, 0x7770, RZ ;  /* 0x0000777037037816 */ /* 0x001fca00000000ff */
[----:B------:R0:W-:Y:S04]  /*bd000*/  @P1 STG.E.U8 desc[UR40][R50.64], R3 ;  /* 0x0000000332001986 */ /* 0x0001e8000c101128 */
[----:B0-----:R-:W4:Y:S04]  /*bd010*/  LDL.LU.64 R50, [R1+0x1040] ;  /* 0x0010400001327983 */ /* 0x001f280000300a00 */
[----:B------:R-:W4:Y:S04]  /*bd020*/  LDL.LU.64 R10, [R1+0x1038] ;  /* 0x00103800010a7983 */ /* 0x000f280000300a00 */
[----:B------:R-:W4:Y:S04]  /*bd030*/  LDL.LU.64 R56, [R1+0x1030] ;  /* 0x0010300001387983 */ /* 0x000f280000300a00 */
[----:B------:R-:W4:Y:S01]  /*bd040*/  LDL.LU R59, [R1+0x20] ;  /* 0x00002000013b7983 */ /* 0x000f220000300800 */
[----:B------:R-:W-:-:S02]  /*bd050*/  LOP3.LUT P0, RZ, R4, 0x400000, RZ, 0xc0, !PT ;  /* 0x0040000004ff7812 */ /* 0x000fc4000780c0ff */
[----:B------:R-:W-:Y:S02]  /*bd060*/  PRMT R3, R55, 0x7771, RZ ;  /* 0x0000777137037816 */ /* 0x000fe400000000ff */
[----:B------:R-:W-:-:S09]  /*bd070*/  LOP3.LUT P3, RZ, R4, 0x200000, RZ, 0xc0, !PT ;  /* 0x0020000004ff7812 */ /* 0x000fd2000786c0ff */
[----:B--2---:R0:W-:Y:S04]  /*bd080*/  @P0 STG.E.U8 desc[UR40][R48.64], R3 ;  /* 0x0000000330000986 */ /* 0x0041e8000c101128 */
[----:B0-----:R-:W2:Y:S01]  /*bd090*/  LDL.LU.64 R48, [R1+0x1028] ;  /* 0x0010280001307983 */ /* 0x001ea20000300a00 */
[----:B------:R-:W-:-:S05]  /*bd0a0*/  PRMT R3, R55, 0x7772, RZ ;  /* 0x0000777237037816 */ /* 0x000fca00000000ff */
[----:B---3--:R0:W-:Y:S04]  /*bd0b0*/  @P3 STG.E.U8 desc[UR40][R8.64], R3 ;  /* 0x0000000308003986 */ /* 0x0081e8000c101128 */
[----:B0-----:R-:W3:Y:S01]  /*bd0c0*/  LDL.LU R8, [R1+0x10] ;  /* 0x0000100001087983 */ /* 0x001ee20000300800 */
[----:B------:R-:W-:-:S03]  /*bd0d0*/  PRMT R3, R55, 0x7773, RZ ;  /* 0x0000777337037816 */ /* 0x000fc600000000ff */
[----:B------:R-:W3:Y:S01]  /*bd0e0*/  LDL.LU.64 R54, [R1+0x1020] ;  /* 0x0010200001367983 */ /* 0x000ee20000300a00 */
[----:B------:R-:W-:Y:S02]  /*bd0f0*/  LOP3.LUT P6, RZ, R4, 0x200, RZ, 0xc0, !PT ;  /* 0x0000020004ff7812 */ /* 0x000fe400078cc0ff */
[----:B------:R-:W-:Y:S01]  /*bd100*/  LOP3.LUT R60, R60, 0xffefffff, RZ, 0xc0, !PT ;  /* 0xffefffff3c3c7812 */ /* 0x000fe200078ec0ff */
[----:B------:R-:W3:Y:S01]  /*bd110*/  LDL.LU.64 R26, [R1+0x1018] ;  /* 0x00101800011a7983 */ /* 0x000ee20000300a00 */
[----:B------:R-:W-:-:S03]  /*bd120*/  LOP3.LUT P2, RZ, R4, 0x100000, RZ, 0xc0, !PT ;  /* 0x0010000004ff7812 */ /* 0x000fc6000784c0ff */
[----:B------:R-:W3:Y:S01]  /*bd130*/  LDL.LU.64 R22, [R1+0x1010] ;  /* 0x0010100001167983 */ /* 0x000ee20000300a00 */
[----:B------:R-:W-:-:S03]  /*bd140*/  LOP3.LUT P1, RZ, R4, 0x80000, RZ, 0xc0, !PT ;  /* 0x0008000004ff7812 */ /* 0x000fc6000782c0ff */
[----:B------:R-:W3:Y:S02]  /*bd150*/  LDL.LU.64 R20, [R1+0x1008] ;  /* 0x0010080001147983 */ /* 0x000ee40000300a00 */
        /* <DEDUP_REMOVED lines=12> */
[----:B----4-:R0:W-:Y:S10]  /*bd220*/  @P2 STG.E.U8 desc[UR40][R12.64], R3 ;  /* 0x000000030c002986 */ /* 0x0101f4000c101128 */
[----:B------:R-:W-:-:S02]  /*bd230*/  @P6 LOP3.LUT R60, R60, 0x1000000, RZ, 0xfc, !PT ;  /* 0x010000003c3c6812 */ /* 0x000fc400078efcff */
[----:B------:R-:W-:Y:S02]  /*bd240*/  LOP3.LUT P6, RZ, R4, 0x4000, RZ, 0xc0, !PT ;  /* 0x0000400004ff7812 */ /* 0x000fe400078cc0ff */
[----:B------:R-:W-:Y:S02]  /*bd250*/  LOP3.LUT R60, R60, 0xfdffffff, RZ, 0xc0, !PT ;  /* 0xfdffffff3c3c7812 */ /* 0x000fe400078ec0ff */
[----:B0-----:R-:W-:-:S05]  /*bd260*/  PRMT R3, R59, 0x7770, RZ ;  /* 0x000077703b037816 */ /* 0x001fca00000000ff */
[----:B------:R0:W-:Y:S04]  /*bd270*/  @P1 STG.E.U8 desc[UR40][R50.64], R3 ;  /* 0x0000000332001986 */ /* 0x0001e8000c101128 */
[----:B------:R-:W-:Y:S02]  /*bd280*/  @P6 LOP3.LUT R60, R60, 0x2000000, RZ, 0xfc, !PT ;  /* 0x020000003c3c6812 */ /* 0x000fe400078efcff */
[----:B------:R-:W-:Y:S01]  /*bd290*/  LOP3.LUT P6, RZ, R4, 0x8000, RZ, 0xc0, !PT ;  /* 0x0000800004ff7812 */ /* 0x000fe200078cc0ff */
[----:B0-----:R-:W4:Y:S01]  /*bd2a0*/  LDL.LU R50, [R1+0x24] ;  /* 0x0000240001327983 */ /* 0x001f220000300800 */
[----:B------:R-:W-:-:S03]  /*bd2b0*/  LOP3.LUT R60, R60, 0xfbffffff, RZ, 0xc0, !PT ;  /* 0xfbffffff3c3c7812 */ /* 0x000fc600078ec0ff */
[----:B------:R-:W4:Y:S08]  /*bd2c0*/  LDL.LU.64 R18, [R1+0x1000] ;  /* 0x0010000001127983 */ /* 0x000f300000300a00 */
[----:B------:R-:W-:Y:S01]  /*bd2d0*/  @P6 LOP3.LUT R60, R60, 0x4000000, RZ, 0xfc, !PT ;  /* 0x040000003c3c6812 */ /* 0x000fe200078efcff */
[----:B------:R-:W4:Y:S01]  /*bd2e0*/  LDL.LU.64 R16, [R1+0xff8] ;  /* 0x000ff80001107983 */ /* 0x000f220000300a00 */
[----:B------:R-:W-:-:S02]  /*bd2f0*/  LOP3.LUT P6, RZ, R4, 0x10000, RZ, 0xc0, !PT ;  /* 0x0001000004ff7812 */ /* 0x000fc400078cc0ff */
[----:B------:R-:W-:Y:S01]  /*bd300*/  LOP3.LUT P0, RZ, R4, 0x40000, RZ, 0xc0, !PT ;  /* 0x0004000004ff7812 */ /* 0x000fe2000780c0ff */
[----:B------:R-:W4:Y:S01]  /*bd310*/  LDL.LU R51, [R1+0x14] ;  /* 0x0000140001337983 */ /* 0x000f220000300800 */
[----:B------:R-:W-:Y:S02]  /*bd320*/  LOP3.LUT R60, R60, 0xf7ffffff, RZ, 0xc0, !PT ;  /* 0xf7ffffff3c3c7812 */ /* 0x000fe400078ec0ff */
[----:B------:R-:W-:Y:S01]  /*bd330*/  PRMT R3, R59, 0x7771, RZ ;  /* 0x000077713b037816 */ /* 0x000fe200000000ff */
[----:B------:R-:W4:Y:S04]  /*bd340*/  LDL.LU.64 R14, [R1+0xff0] ;  /* 0x000ff000010e7983 */ /* 0x000f280000300a00 */
[----:B------:R-:W4:Y:S02]  /*bd350*/  LDL.LU.64 R12, [R1+0xfe8] ;  /* 0x000fe800010c7983 */ /* 0x000f240000300a00 */
[----:B------:R-:W-:-:S02]  /*bd360*/  @P6 LOP3.LUT R60, R60, 0x8000000, RZ, 0xfc, !PT ;  /* 0x080000003c3c6812 */ /* 0x000fc400078efcff */
[----:B------:R-:W-:Y:S01]  /*bd370*/  LOP3.LUT P6, RZ, R4, 0x20000, RZ, 0xc0, !PT ;  /* 0x0002000004ff7812 */ /* 0x000fe200078cc0ff */
[----:B------:R0:W-:Y:S02]  /*bd380*/  @P0 STG.E.U8 desc[UR40][R10.64], R3 ;  /* 0x000000030a000986 */ /* 0x0001e4000c101128 */
[----:B0-----:R-:W-:Y:S02]  /*bd390*/  PRMT R3, R59, 0x7772, RZ ;  /* 0x000077723b037816 */ /* 0x001fe400000000ff */
[----:B------:R-:W4:Y:S08]  /*bd3a0*/  LDL.LU.64 R10, [R1+0xfe0] ;  /* 0x000fe000010a7983 */ /* 0x000f300000300a00 */
[----:B------:R0:W-:Y:S01]  /*bd3b0*/  @P6 STG.E.U8 desc[UR40][R56.64], R3 ;  /* 0x0000000338006986 */ /* 0x0001e2000c101128 */
[----:B------:R-:W-:-:S02]  /*bd3c0*/  LOP3.LUT P6, RZ, R60, 0x8000000, RZ, 0xc0, !PT ;  /* 0x080000003cff7812 */ /* 0x000fc400078cc0ff */
[----:B0-----:R-:W-:Y:S01]  /*bd3d0*/  PRMT R3, R59, 0x7773, RZ ;  /* 0x000077733b037816 */ /* 0x001fe200000000ff */
[----:B------:R-:W4:Y:S04]  /*bd3e0*/  LDL.LU.64 R56, [R1+0xfd8] ;  /* 0x000fd80001387983 */ /* 0x000f280000300a00 */
[----:B------:R-:W4:Y:S06]  /*bd3f0*/  LDL.LU.64 R58, [R1+0xfd0] ;  /* 0x000fd000013a7983 */ /* 0x000f2c0000300a00 */
[----:B--2---:R0:W-:Y:S01]  /*bd400*/  @P6 STG.E.U8 desc[UR40][R48.64], R3 ;  /* 0x0000000330006986 */ /* 0x0041e2000c101128 */
[----:B------:R-:W-:-:S03]  /*bd410*/  LOP3.LUT P6, RZ, R60, 0x4000000, RZ, 0xc0, !PT ;  /* 0x040000003cff7812 */ /* 0x000fc600078cc0ff */
[----:B0-----:R-:W2:Y:S04]  /*bd420*/  LDL.LU.64 R48, [R1+0xfc8] ;  /* 0x000fc80001307983 */ /* 0x001ea80000300a00 */
[----:B------:R-:W2:Y:S01]  /*bd430*/  LDL.LU R9, [R1+0x28] ;  /* 0x0000280001097983 */ /* 0x000ea20000300800 */
[----:B---3--:R-:W-:-:S05]  /*bd440*/  PRMT R3, R8, 0x7770, RZ ;  /* 0x0000777008037816 */ /* 0x008fca00000000ff */
[----:B------:R0:W-:Y:S04]  /*bd450*/  @P6 STG.E.U8 desc[UR40][R54.64], R3 ;  /* 0x0000000336006986 */ /* 0x0001e8000c101128 */
[----:B0-----:R-:W3:Y:S01]  /*bd460*/  LDL.LU.64 R54, [R1+0xfc0] ;  /* 0x000fc00001367983 */ /* 0x001ee20000300a00 */
[----:B------:R-:W-:Y:S02]  /*bd470*/  LOP3.LUT P6, RZ, R60, 0x2000000, RZ, 0xc0, !PT ;  /* 0x020000003cff7812 */ /* 0x000fe400078cc0ff */
        /* <DEDUP_REMOVED lines=9> */
[----:B------:R-:W-:Y:S02]  /*bd510*/  LOP3.LUT P5, RZ, R4, 0x100, RZ, 0xc0, !PT ;  /* 0x0000010004ff7812 */ /* 0x000fe400078ac0ff */
[----:B----4-:R-:W-:-:S09]  /*bd520*/  PRMT R3, R50, 0x7770, RZ ;  /* 0x0000777032037816 */ /* 0x010fd200000000ff */
[----:B------:R0:W-:Y:S01]  /*bd530*/  @P6 STG.E.U8 desc[UR40][R18.64], R3 ;  /* 0x0000000312006986 */ /* 0x0001e2000c101128 */
[----:B------:R-:W-:Y:S02]  /*bd540*/  LOP3.LUT P6, RZ, R60, 0x200000, RZ, 0xc0, !PT ;  /* 0x002000003cff7812 */ /* 0x000fe400078cc0ff */
[----:B0-----:R-:W-:-:S11]  /*bd550*/  PRMT R3, R50, 0x7771, RZ ;  /* 0x0000777132037816 */ /* 0x001fd600000000ff */
[----:B------:R0:W-:Y:S01]  /*bd560*/  @P6 STG.E.U8 desc[UR40][R16.64], R3 ;  /* 0x0000000310006986 */ /* 0x0001e2000c101128 */
[----:B------:R-:W-:Y:S02]  /*bd570*/  LOP3.LUT P6, RZ, R60, 0x100000, RZ, 0xc0, !PT ;  /* 0x001000003cff7812 */ /* 0x000fe400078cc0ff */
[----:B------:R-:W-:Y:S02]  /*bd580*/  LOP3.LUT P4, RZ, R4, 0x80, RZ, 0xc0, !PT ;  /* 0x0000008004ff7812 */ /* 0x000fe4000788c0ff */
[----:B0-----:R-:W-:-:S09]  /*bd590*/  PRMT R3, R50, 0x7772, RZ ;  /* 0x0000777232037816 */ /* 0x001fd200000000ff */
[----:B------:R0:W-:Y:S01]  /*bd5a0*/  @P6 STG.E.U8 desc[UR40][R14.64], R3 ;  /* 0x000000030e006986 */ /* 0x0001e2000c101128 */
[----:B------:R-:W-:Y:S02]  /*bd5b0*/  LOP3.LUT P3, RZ, R4, 0x40, RZ, 0xc0, !PT ;  /* 0x0000004004ff7812 */ /* 0x000fe4000786c0ff */
[----:B0-----:R-:W-:-:S05]  /*bd5c0*/  PRMT R3, R50, 0x7773, RZ ;  /* 0x0000777332037816 */ /* 0x001fca00000000ff */
        /* <DEDUP_REMOVED lines=9> */
[----:B------:R0:W-:Y:S02]  /*bd660*/  @P2 STG.E.U8 desc[UR40][R58.64], R3 ;  /* 0x000000033a002986 */ /* 0x0001e4000c101128 */
[----:B0-----:R-:W-:-:S05]  /*bd670*/  PRMT R3, R51, 0x7773, RZ ;  /* 0x0000777333037816 */ /* 0x001fca00000000ff */
[----:B--2---:R0:W-:Y:S02]  /*bd680*/  @P1 STG.E.U8 desc[UR40][R48.64], R3 ;  /* 0x0000000330001986 */ /* 0x0041e4000c101128 */
[----:B0-----:R-:W-:-:S05]  /*bd690*/  PRMT R3, R9, 0x7770, RZ ;  /* 0x0000777009037816 */ /* 0x001fca00000000ff */
[----:B---3--:R0:W-:Y:S04]  /*bd6a0*/  @P0 STG.E.U8 desc[UR40][R54.64], R3 ;  /* 0x0000000336000986 */ /* 0x0081e8000c101128 */
[----:B0-----:R-:W2:Y:S04]  /*bd6b0*/  LDL.LU.64 R54, [R1+0xfb8] ;  /* 0x000fb80001367983 */ /* 0x001ea80000300a00 */
[----:B------:R-:W3:Y:S04]  /*bd6c0*/  LDL.LU.64 R10, [R1+0xfb0] ;  /* 0x000fb000010a7983 */ /* 0x000ee80000300a00 */
[----:B------:R-:W4:Y:S04]  /*bd6d0*/  LDL.LU.64 R48, [R1+0xfa8] ;  /* 0x000fa80001307983 */ /* 0x000f280000300a00 */
[----:B------:R-:W3:Y:S04]  /*bd6e0*/  LDL.LU.64 R56, [R1+0xfa0] ;  /* 0x000fa00001387983 */ /* 0x000ee80000300a00 */
[----:B------:R-:W3:Y:S04]  /*bd6f0*/  LDL.LU.64 R58, [R1+0xf90] ;  /* 0x000f9000013a7983 */ /* 0x000ee80000300a00 */
[----:B------:R-:W3:Y:S04]  /*bd700*/  LDL.LU.64 R50, [R1+0xf88] ;  /* 0x000f880001327983 */ /* 0x000ee80000300a00 */
[----:B------:R-:W3:Y:S01]  /*bd710*/  LDL.LU R18, [R1+0x18] ;  /* 0x0000180001127983 */ /* 0x000ee20000300800 */
[----:B------:R-:W-:-:S02]  /*bd720*/  LOP3.LUT P3, RZ, R4, 0x4, RZ, 0xc0, !PT ;  /* 0x0000000404ff7812 */ /* 0x000fc4000786c0ff */
[----:B------:R-:W-:Y:S02]  /*bd730*/  PRMT R3, R9, 0x7771, RZ ;  /* 0x0000777109037816 */ /* 0x000fe400000000ff */
        /* <DEDUP_REMOVED lines=12> */
[----:B------:R-:W-:Y:S01]  /*bd800*/  LOP3.LUT P6, RZ, R5, 0x4000000, RZ, 0xc0, !PT ;  /* 0x0400000005ff7812 */ /* 0x000fe200078cc0ff */
[----:B--2---:R0:W-:Y:S04]  /*bd810*/  @P3 STG.E.U8 desc[UR40][R54.64], R3 ;  /* 0x0000000336003986 */ /* 0x0041e8000c101128 */
[----:B0-----:R-:W2:Y:S04]  /*bd820*/  LDL.LU.64 R54, [R1+0xf58] ;  /* 0x000f580001367983 */ /* 0x001ea80000300a00 */
[----:B------:R-:W2:Y:S04]  /*bd830*/  LDL.LU R19, [R1+0x2c] ;  /* 0x00002c0001137983 */ /* 0x000ea80000300800 */
[----:B------:R-:W2:Y:S01]  /*bd840*/  LDL.LU.64 R26, [R1+0xf50] ;  /* 0x000f5000011a7983 */ /* 0x000ea20000300a00 */
[----:B------:R-:W-:-:S03]  /*bd850*/  LOP3.LUT R60, R60, 0xfffeffff, RZ, 0xc0, !PT ;  /* 0xfffeffff3c3c7812 */ /* 0x000fc600078ec0ff */
[----:B------:R-:W2:Y:S01]  /*bd860*/  LDL.LU.64 R22, [R1+0xf30] ;  /* 0x000f300001167983 */ /* 0x000ea20000300a00 */
[----:B------:R-:W-:Y:S02]  /*bd870*/  @P6 LOP3.LUT R60, R60, 0x10000, RZ, 0xfc, !PT ;  /* 0x000100003c3c6812 */ /* 0x000fe400078efcff */
[----:B------:R-:W-:Y:S01]  /*bd880*/  LOP3.LUT P6, RZ, R5, 0x8000000, RZ, 0xc0, !PT ;  /* 0x0800000005ff7812 */ /* 0x000fe200078cc0ff */
[----:B------:R-:W2:Y:S01]  /*bd890*/  LDL.LU.64 R20, [R1+0xf28] ;  /* 0x000f280001147983 */ /* 0x000ea20000300a00 */
[----:B------:R-:W-:Y:S02]  /*bd8a0*/  LOP3.LUT P2, RZ, R4, 0x2, RZ, 0xc0, !PT ;  /* 0x0000000204ff7812 */ /* 0x000fe4000784c0ff */
[----:B------:R-:W-:Y:S01]  /*bd8b0*/  LOP3.LUT R60, R60, 0xfffdffff, RZ, 0xc0, !PT ;  /* 0xfffdffff3c3c7812 */ /* 0x000fe200078ec0ff */
[----:B------:R-:W2:Y:S01]  /*bd8c0*/  LDL.LU.64 R16, [R1+0xf00] ;  /* 0x000f000001107983 */ /* 0x000ea20000300a00 */
[----:B------:R-:W-:Y:S02]  /*bd8d0*/  LOP3.LUT P1, RZ, R4, 0x1, RZ, 0xc0, !PT ;  /* 0x0000000104ff7812 */ /* 0x000fe4000782c0ff */
[----:B------:R-:W-:-:S05]  /*bd8e0*/  PRMT R3, R9, 0x7772, RZ ;  /* 0x0000777209037816 */ /* 0x000fca00000000ff */
[----:B------:R-:W-:Y:S02]  /*bd8f0*/  @P6 LOP3.LUT R60, R60, 0x20000, RZ, 0xfc, !PT ;  /* 0x000200003c3c6812 */ /* 0x000fe400078efcff */
[----:B------:R-:W-:Y:S01]  /*bd900*/  LOP3.LUT P6, RZ, R5, 0x10000000, RZ, 0xc0, !PT ;  /* 0x1000000005ff7812 */ /* 0x000fe200078cc0ff */
[----:B---3--:R0:W-:Y:S01]  /*bd910*/  @P2 STG.E.U8 desc[UR40][R10.64], R3 ;  /* 0x000000030a002986 */ /* 0x0081e2000c101128 */
[----:B------:R-:W-:Y:S02]  /*bd920*/  LOP3.LUT R60, R60, 0xfffbffff, RZ, 0xc0, !PT ;  /* 0xfffbffff3c3c7812 */ /* 0x000fe400078ec0ff */
[----:B0-----:R-:W-:-:S09]  /*bd930*/  PRMT R3, R9, 0x7773, RZ ;  /* 0x0000777309037816 */ /* 0x001fd200000000ff */
[----:B------:R-:W-:Y:S02]  /*bd940*/  @P6 LOP3.LUT R60, R60, 0x40000, RZ, 0xfc, !PT ;  /* 0x000400003c3c6812 */ /* 0x000fe400078efcff */
[C---:B------:R-:W-:Y:S01]  /*bd950*/  LOP3.LUT P6, RZ, R5.reuse, 0x20000000, RZ, 0xc0, !PT ;  /* 0x2000000005ff7812 */ /* 0x040fe200078cc0ff */
[----:B----4-:R0:W-:Y:S01]  /*bd960*/  @P1 STG.E.U8 desc[UR40][R48.64], R3 ;  /* 0x0000000330001986 */ /* 0x0101e2000c101128 */
[----:B------:R-:W-:Y:S02]  /*bd970*/  LOP3.LUT P0, RZ, R5, 0x80000000, RZ, 0xc0, !PT ;  /* 0x8000000005ff7812 */ /* 0x000fe4000780c0ff */
[----:B------:R-:W-:Y:S01]  /*bd980*/  LOP3.LUT R60, R60, 0xfff7ffff, RZ, 0xc0, !PT ;  /* 0xfff7ffff3c3c7812 */ /* 0x000fe200078ec0ff */
[----:B0-----:R-:W3:Y:S04]  /*bd990*/  LDL.LU R48, [R1+0x1c] ;  /* 0x00001c0001307983 */ /* 0x001ee80000300800 */
[----:B------:R-:W4:Y:S04]  /*bd9a0*/  LDL.LU.64 R14, [R1+0xef8] ;  /* 0x000ef800010e7983 */ /* 0x000f280000300a00 */
[----:B------:R-:W-:-:S02]  /*bd9b0*/  @P6 LOP3.LUT R60, R60, 0x80000, RZ, 0xfc, !PT ;  /* 0x000800003c3c6812 */ /* 0x000fc400078efcff */
[----:B------:R-:W-:Y:S01]  /*bd9c0*/  LOP3.LUT P6, RZ, R5, 0x40000000, RZ, 0xc0, !PT ;  /* 0x4000000005ff7812 */ /* 0x000fe200078cc0ff */
[----:B------:R-:W3:Y:S01]  /*bd9d0*/  LDL.LU.64 R12, [R1+0xed0] ;  /* 0x000ed000010c7983 */ /* 0x000ee20000300a00 */
[----:B------:R-:W-:-:S03]  /*bd9e0*/  PRMT R3, R18, 0x7770, RZ ;  /* 0x0000777012037816 */ /* 0x000fc600000000ff */
[----:B------:R-:W3:Y:S04]  /*bd9f0*/  LDL.LU R49, [R1+0x50] ;  /* 0x0000500001317983 */ /* 0x000ee80000300800 */
[----:B------:R0:W-:Y:S04]  /*bda00*/  @P0 STG.E.U8 desc[UR40][R56.64], R3 ;  /* 0x0000000338000986 */ /* 0x0001e8000c101128 */
[----:B------:R-:W3:Y:S04]  /*bda10*/  LDL.LU.64 R10, [R1+0xec8] ;  /* 0x000ec800010a7983 */ /* 0x000ee80000300a00 */
[----:B------:R-:W3:Y:S01]  /*bda20*/  LDL.LU.64 R8, [R1+0xec0] ;  /* 0x000ec00001087983 */ /* 0x000ee20000300a00 */
[----:B0-----:R-:W-:-:S03]  /*bda30*/  PRMT R3, R18, 0x7771, RZ ;  /* 0x0000777112037816 */ /* 0x001fc600000000ff */
[----:B------:R-:W4:Y:S04]  /*bda40*/  LDL.LU.64 R56, [R1+0xeb8] ;  /* 0x000eb80001387983 */ /* 0x000f280000300a00 */
[----:B------:R0:W-:Y:S01]  /*bda50*/  @P6 STG.E.U8 desc[UR40][R58.64], R3 ;  /* 0x000000033a006986 */ /* 0x0001e2000c101128 */
[----:B------:R-:W-:Y:S02]  /*bda60*/  LOP3.LUT P6, RZ, R60, 0x80000, RZ, 0xc0, !PT ;  /* 0x000800003cff7812 */ /* 0x000fe400078cc0ff */
[----:B0-----:R-:W-:Y:S01]  /*bda70*/  PRMT R3, R18, 0x7772, RZ ;  /* 0x0000777212037816 */ /* 0x001fe200000000ff */
[----:B------:R-:W4:Y:S10]  /*bda80*/  LDL.LU.64 R58, [R1+0xea0] ;  /* 0x000ea000013a7983 */ /* 0x000f340000300a00 */
[----:B------:R0:W-:Y:S01]  /*bda90*/  @P6 STG.E.U8 desc[UR40][R50.64], R3 ;  /* 0x0000000332006986 */ /* 0x0001e2000c101128 */
[----:B------:R-:W-:-:S03]  /*bdaa0*/  LOP3.LUT P6, RZ, R60, 0x40000, RZ, 0xc0, !PT ;  /* 0x000400003cff7812 */ /* 0x000fc600078cc0ff */
[----:B0-----:R-:W4:Y:S01]  /*bdab0*/  LDL.LU.64 R50, [R1+0xe98] ;  /* 0x000e980001327983 */ /* 0x001f220000300a00 */
[----:B------:R-:W-:-:S09]  /*bdac0*/  PRMT R3, R18, 0x7773, RZ ;  /* 0x0000777312037816 */ /* 0x000fd200000000ff */
[----:B--2---:R0:W-:Y:S04]  /*bdad0*/  @P6 STG.E.U8 desc[UR40][R54.64], R3 ;  /* 0x0000000336006986 */ /* 0x0041e8000c101128 */
[----:B0-----:R-:W2:Y:S01]  /*bdae0*/  LDL.LU.64 R54, [R1+0xe88] ;  /* 0x000e880001367983 */ /* 0x001ea20000300a00 */
        /* <DEDUP_REMOVED lines=13> */
[----:B---3--:R-:W-:-:S11]  /*bdbc0*/  PRMT R3, R48, 0x7770, RZ ;  /* 0x0000777030037816 */ /* 0x008fd600000000ff */
[----:B----4-:R0:W-:Y:S01]  /*bdbd0*/  @P6 STG.E.U8 desc[UR40][R14.64], R3 ;  /* 0x000000030e006986 */ /* 0x0101e2000c101128 */
[----:B------:R-:W-:Y:S02]  /*bdbe0*/  LOP3.LUT P6, RZ, R60, 0x1000, RZ, 0xc0, !PT ;  /* 0x000010003cff7812 */ /* 0x000fe400078cc0ff */
[C---:B------:R-:W-:Y:S02]  /*bdbf0*/  LOP3.LUT P5, RZ, R5.reuse, 0x200000, RZ, 0xc0, !PT ;  /* 0x0020000005ff7812 */ /* 0x040fe400078ac0ff */
[----:B------:R-:W-:Y:S02]  /*bdc00*/  LOP3.LUT P4, RZ, R5, 0x100000, RZ, 0xc0, !PT ;  /* 0x0010000005ff7812 */ /* 0x000fe4000788c0ff */
[----:B0-----:R-:W-:-:S07]  /*bdc10*/  PRMT R3, R48, 0x7771, RZ ;  /* 0x0000777130037816 */ /* 0x001fce00000000ff */
        /* <DEDUP_REMOVED lines=14> */
[----:B------:R0:W-:Y:S02]  /*bdd00*/  @P1 STG.E.U8 desc[UR40][R50.64], R3 ;  /* 0x0000000332001986 */ /* 0x0001e4000c101128 */
[----:B0-----:R-:W-:-:S05]  /*bdd10*/  PRMT R3, R49, 0x7773, RZ ;  /* 0x0000777331037816 */ /* 0x001fca00000000ff */
[----:B--2---:R0:W-:Y:S04]  /*bdd20*/  @P0 STG.E.U8 desc[UR40][R54.64], R3 ;  /* 0x0000000336000986 */ /* 0x0041e8000c101128 */
[----:B0-----:R-:W2:Y:S04]  /*bdd30*/  LDL.LU.64 R54, [R1+0xe80] ;  /* 0x000e800001367983 */ /* 0x001ea80000300a00 */
[----:B------:R-:W3:Y:S04]  /*bdd40*/  LDL.LU.64 R10, [R1+0xe68] ;  /* 0x000e6800010a7983 */ /* 0x000ee80000300a00 */
[----:B------:R-:W4:Y:S04]  /*bdd50*/  LDL.LU.64 R8, [R1+0xe60] ;  /* 0x000e600001087983 */ /* 0x000f280000300a00 */
[----:B------:R-:W2:Y:S04]  /*bdd60*/  LDL.LU R57, [R1] ;  /* 0x0000000001397983 */ /* 0x000ea80000300800 */
[----:B------:R-:W3:Y:S04]  /*bdd70*/  LDL.LU.64 R58, [R1+0xe40] ;  /* 0x000e4000013a7983 */ /* 0x000ee80000300a00 */
[----:B------:R-:W3:Y:S04]  /*bdd80*/  LDL.LU.64 R50, [R1+0xe38] ;  /* 0x000e380001327983 */ /* 0x000ee80000300a00 */
[----:B------:R-:W3:Y:S04]  /*bdd90*/  LDL.LU.64 R48, [R1+0xe18] ;  /* 0x000e180001307983 */ /* 0x000ee80000300a00 */
[----:B------:R-:W3:Y:S01]  /*bdda0*/  LDL.LU R16, [R1+0x54] ;  /* 0x0000540001107983 */ /* 0x000ee20000300800 */
[----:B------:R-:W-:-:S02]  /*bddb0*/  LOP3.LUT P3, RZ, R5, 0x8000, RZ, 0xc0, !PT ;  /* 0x0000800005ff7812 */ /* 0x000fc4000786c0ff */
        /* <DEDUP_REMOVED lines=14> */
[----:B--2---:R-:W-:-:S05]  /*bdea0*/  PRMT R3, R57, 0x7770, RZ ;  /* 0x0000777039037816 */ /* 0x004fca00000000ff */
[----:B------:R0:W-:Y:S04]  /*bdeb0*/  @P3 STG.E.U8 desc[UR40][R54.64], R3 ;  /* 0x0000000336003986 */ /* 0x0001e8000c101128 */
[----:B0-----:R-:W2:Y:S04]  /*bdec0*/  LDL.LU.64 R54, [R1+0xe10] ;  /* 0x000e100001367983 */ /* 0x001ea80000300a00 */
[----:B------:R-:W2:Y:S04]  /*bded0*/  LDL.LU.64 R26, [R1+0xdf0] ;  /* 0x000df000011a7983 */ /* 0x000ea80000300a00 */
[----:B------:R-:W2:Y:S04]  /*bdee0*/  LDL.LU.64 R22, [R1+0xde8] ;  /* 0x000de80001167983 */ /* 0x000ea80000300a00 */
[----:B------:R-:W2:Y:S01]  /*bdef0*/  LDL.LU R17, [R1+0x4] ;  /* 0x0000040001117983 */ /* 0x000ea20000300800 */
[----:B------:R-:W-:-:S02]  /*bdf00*/  @P6 LOP3.LUT R60, R60, 0x100, RZ, 0xfc, !PT ;  /* 0x000001003c3c6812 */ /* 0x000fc400078efcff */
[C---:B------:R-:W-:Y:S01]  /*bdf10*/  LOP3.LUT P6, RZ, R5.reuse, 0x100, RZ, 0xc0, !PT ;  /* 0x0000010005ff7812 */ /* 0x040fe200078cc0ff */
[----:B------:R-:W2:Y:S01]  /*bdf20*/  LDL.LU.64 R20, [R1+0xdb0] ;  /* 0x000db00001147983 */ /* 0x000ea20000300a00 */
[----:B------:R-:W-:Y:S02]  /*bdf30*/  LOP3.LUT R60, R60, 0xfffffdff, RZ, 0xc0, !PT ;  /* 0xfffffdff3c3c7812 */ /* 0x000fe400078ec0ff */
[C---:B------:R-:W-:Y:S01]  /*bdf40*/  LOP3.LUT P2, RZ, R5.reuse, 0x4000, RZ, 0xc0, !PT ;  /* 0x0000400005ff7812 */ /* 0x040fe2000784c0ff */
[----:B------:R-:W2:Y:S01]  /*bdf50*/  LDL.LU.64 R18, [R1+0xda8] ;  /* 0x000da80001127983 */ /* 0x000ea20000300a00 */
[----:B------:R-:W-:Y:S02]  /*bdf60*/  LOP3.LUT P1, RZ, R5, 0x2000, RZ, 0xc0, !PT ;  /* 0x0000200005ff7812 */ /* 0x000fe4000782c0ff */
[----:B------:R-:W-:Y:S01]  /*bdf70*/  PRMT R3, R57, 0x7771, RZ ;  /* 0x0000777139037816 */ /* 0x000fe200000000ff */
[----:B------:R-:W2:Y:S04]  /*bdf80*/  LDL.LU.64 R14, [R1+0xd90] ;  /* 0x000d9000010e7983 */ /* 0x000ea80000300a00 */
[----:B------:R-:W-:-:S02]  /*bdf90*/  @P6 LOP3.LUT R60, R60, 0x200, RZ, 0xfc, !PT ;  /* 0x000002003c3c6812 */ /* 0x000fc400078efcff */
[C---:B------:R-:W-:Y:S02]  /*bdfa0*/  LOP3.LUT P6, RZ, R5.reuse, 0x200, RZ, 0xc0, !PT ;  /* 0x0000020005ff7812 */ /* 0x040fe400078cc0ff */
[----:B------:R-:W-:Y:S01]  /*bdfb0*/  LOP3.LUT R60, R60, 0xfffffbff, RZ, 0xc0, !PT ;  /* 0xfffffbff3c3c7812 */ /* 0x000fe200078ec0ff */
[----:B---3--:R0:W-:Y:S01]  /*bdfc0*/  @P2 STG.E.U8 desc[UR40][R10.64], R3 ;  /* 0x000000030a002986 */ /* 0x0081e2000c101128 */
[----:B------:R-:W-:-:S09]  /*bdfd0*/  LOP3.LUT P0, RZ, R5, 0x1000, RZ, 0xc0, !PT ;  /* 0x0000100005ff7812 */ /* 0x000fd2000780c0ff */
[----:B------:R-:W-:Y:S02]  /*bdfe0*/  @P6 LOP3.LUT R60, R60, 0x400, RZ, 0xfc, !PT ;  /* 0x000004003c3c6812 */ /* 0x000fe400078efcff */
[----:B------:R-:W-:Y:S02]  /*bdff0*/  LOP3.LUT P6, RZ, R5, 0x400, RZ, 0xc0, !PT ;  /* 0x0000040005ff7812 */ /* 0x000fe400078cc0ff */
[----:B0-----:R-:W-:Y:S02]  /*be000*/  PRMT R3, R57, 0x7772, RZ ;  /* 0x0000777239037816 */ /* 0x001fe400000000ff */
[----:B------:R-:W-:-:S03]  /*be010*/  LOP3.LUT R60, R60, 0xfffff7ff, RZ, 0xc0, !PT ;  /* 0xfffff7ff3c3c7812 */ /* 0x000fc600078ec0ff */
[----:B----4-:R0:W-:Y:S06]  /*be020*/  @P1 STG.E.U8 desc[UR40][R8.64], R3 ;  /* 0x0000000308001986 */ /* 0x0101ec000c101128 */
[----:B------:R-:W-:Y:S02]  /*be030*/  @P6 LOP3.LUT R60, R60, 0x800, RZ, 0xfc, !PT ;  /* 0x000008003c3c6812 */ /* 0x000fe400078efcff */
[----:B0-----:R-:W-:Y:S02]  /*be040*/  PRMT R3, R57, 0x7773, RZ ;  /* 0x0000777339037816 */ /* 0x001fe400000000ff */
[----:B------:R-:W-:-:S03]  /*be050*/  LOP3.LUT P6, RZ, R5, 0x800, RZ, 0xc0, !PT ;  /* 0x0000080005ff7812 */ /* 0x000fc600078cc0ff */
[----:B------:R0:W-:Y:S04]  /*be060*/  @P0 STG.E.U8 desc[UR40][R58.64], R3 ;  /* 0x000000033a000986 */ /* 0x0001e8000c101128 */
[----:B0-----:R-:W3:Y:S01]  /*be070*/  LDL.LU R59, [R1+0x58] ;  /* 0x00005800013b7983 */ /* 0x001ee20000300800 */
[----:B------:R-:W-:-:S03]  /*be080*/  PRMT R3, R16, 0x7770, RZ ;  /* 0x0000777010037816 */ /* 0x000fc600000000ff */
[----:B------:R-:W4:Y:S04]  /*be090*/  LDL.LU.64 R12, [R1+0xd88] ;  /* 0x000d8800010c7983 */ /* 0x000f280000300a00 */
[----:B------:R-:W3:Y:S04]  /*be0a0*/  LDL.LU.64 R10, [R1+0xd68] ;  /* 0x000d6800010a7983 */ /* 0x000ee80000300a00 */
[----:B------:R0:W-:Y:S01]  /*be0b0*/  @P6 STG.E.U8 desc[UR40][R50.64], R3 ;  /* 0x0000000332006986 */ /* 0x0001e2000c101128 */
[----:B------:R-:W-:-:S03]  /*be0c0*/  LOP3.LUT P6, RZ, R60, 0x800, RZ, 0xc0, !PT ;  /* 0x000008003cff7812 */ /* 0x000fc600078cc0ff */
[----:B------:R-:W3:Y:S04]  /*be0d0*/  LDL.LU.64 R8, [R1+0xd60] ;  /* 0x000d600001087983 */ /* 0x000ee80000300a00 */
[----:B------:R-:W3:Y:S01]  /*be0e0*/  LDL.LU.64 R56, [R1+0xd50] ;  /* 0x000d500001387983 */ /* 0x000ee20000300a00 */
[----:B0-----:R-:W-:-:S03]  /*be0f0*/  PRMT R3, R16, 0x7771, RZ ;  /* 0x0000777110037816 */ /* 0x001fc600000000ff */
[----:B------:R-:W4:Y:S04]  /*be100*/  LDL.LU R58, [R1+0x8] ;  /* 0x00000800013a7983 */ /* 0x000f280000300800 */
[----:B------:R0:W-:Y:S01]  /*be110*/  @P6 STG.E.U8 desc[UR40][R48.64], R3 ;  /* 0x0000000330006986 */ /* 0x0001e2000c101128 */
[----:B------:R-:W-:-:S03]  /*be120*/  LOP3.LUT P6, RZ, R60, 0x400, RZ, 0xc0, !PT ;  /* 0x000004003cff7812 */ /* 0x000fc600078cc0ff */
[----:B------:R-:W4:Y:S04]  /*be130*/  LDL.LU.64 R50, [R1+0xd48] ;  /* 0x000d480001327983 */ /* 0x000f280000300a00 */
[----:B0-----:R-:W4:Y:S01]  /*be140*/  LDL.LU.64 R48, [R1+0xd40] ;  /* 0x000d400001307983 */ /* 0x001f220000300a00 */
[----:B------:R-:W-:-:S05]  /*be150*/  PRMT R3, R16, 0x7772, RZ ;  /* 0x0000777210037816 */ /* 0x000fca00000000ff */
        /* <DEDUP_REMOVED lines=18> */
[C---:B------:R-:W-:Y:S02]  /*be280*/  LOP3.LUT P5, RZ, R5.reuse, 0x4, RZ, 0xc0, !PT ;  /* 0x0000000405ff7812 */ /* 0x040fe400078ac0ff */
[----:B------:R-:W-:Y:S02]  /*be290*/  LOP3.LUT P4, RZ, R5, 0x2, RZ, 0xc0, !PT ;  /* 0x0000000205ff7812 */ /* 0x000fe4000788c0ff */
[----:B---3--:R-:W-:-:S07]  /*be2a0*/  PRMT R3, R59, 0x7770, RZ ;  /* 0x000077703b037816 */ /* 0x008fce00000000ff */
[----:B----4-:R0:W-:Y:S01]  /*be2b0*/  @P6 STG.E.U8 desc[UR40][R12.64], R3 ;  /* 0x000000030c006986 */ /* 0x0101e2000c101128 */
        /* <DEDUP_REMOVED lines=19> */
[----:B------:R-:W3:Y:S04]  /*be3f0*/  LDL.LU.64 R8, [R1+0xcf0] ;  /* 0x000cf00001087983 */ /* 0x000ee80000300a00 */
[----:B------:R-:W3:Y:S04]  /*be400*/  LDL.LU R59, [R1+0x5c] ;  /* 0x00005c00013b7983 */ /* 0x000ee80000300800 */
[----:B------:R-:W4:Y:S04]  /*be410*/  LDL.LU.64 R56, [R1+0xc90] ;  /* 0x000c900001387983 */ /* 0x000f280000300a00 */
[----:B------:R-:W4:Y:S04]  /*be420*/  LDL.LU.64 R50, [R1+0xc88] ;  /* 0x000c880001327983 */ /* 0x000f280000300a00 */
[----:B------:R-:W4:Y:S01]  /*be430*/  LDL.LU R27, [R1+0xc] ;  /* 0x00000c00011b7983 */ /* 0x000f220000300800 */
[----:B------:R-:W-:-:S02]  /*be440*/  LOP3.LUT P3, RZ, R6, 0x10000000, RZ, 0xc0, !PT ;  /* 0x1000000006ff7812 */ /* 0x000fc4000786c0ff */
[----:B------:R-:W-:Y:S02]  /*be450*/  PRMT R3, R58, 0x7773, RZ ;  /* 0x000077733a037816 */ /* 0x000fe400000000ff */
[----:B------:R-:W-:Y:S02]  /*be460*/  LOP3.LUT P6, RZ, R6, 0x10000, RZ, 0xc0, !PT ;  /* 0x0001000006ff7812 */ /* 0x000fe400078cc0ff */
[----:B------:R-:W-:-:S11]  /*be470*/  LOP3.LUT R4, R4, 0xefffffff, RZ, 0xc0, !PT ;  /* 0xefffffff04047812 */ /* 0x000fd600078ec0ff */
[----:B------:R-:W-:Y:S02]  /*be480*/  @P6 LOP3.LUT R4, R4, 0x10000000, RZ, 0xfc, !PT ;  /* 0x1000000004046812 */ /* 0x000fe400078efcff */
[----:B------:R-:W-:Y:S02]  /*be490*/  LOP3.LUT P6, RZ, R6, 0x20000, RZ, 0xc0, !PT ;  /* 0x0002000006ff7812 */ /* 0x000fe400078cc0ff */
[----:B------:R-:W-:Y:S02]  /*be4a0*/  LOP3.LUT R4, R4, 0xdfffffff, RZ, 0xc0, !PT ;  /* 0xdfffffff04047812 */ /* 0x000fe400078ec0ff */
[----:B------:R-:W-:-:S09]  /*be4b0*/  LOP3.LUT P2, RZ, R6, 0x8000000, RZ, 0xc0, !PT ;  /* 0x0800000006ff7812 */ /* 0x000fd2000784c0ff */
        /* <DEDUP_REMOVED lines=9> */
[----:B0-----:R-:W2:Y:S01]  /*be550*/  LDL.LU.64 R54, [R1+0xc80] ;  /* 0x000c800001367983 */ /* 0x001ea20000300a00 */
[----:B---3--:R-:W-:-:S05]  /*be560*/  PRMT R3, R59, 0x7770, RZ ;  /* 0x000077703b037816 */ /* 0x008fca00000000ff */
[----:B------:R0:W-:Y:S04]  /*be570*/  @P2 STG.E.U8 desc[UR40][R48.64], R3 ;  /* 0x0000000330002986 */ /* 0x0001e8000c101128 */
[----:B0-----:R-:W3:Y:S01]  /*be580*/  LDL.LU.64 R48, [R1+0xc78] ;  /* 0x000c780001307983 */ /* 0x001ee20000300a00 */
[----:B------:R-:W-:-:S03]  /*be590*/  LOP3.LUT R60, R60, 0xfffffffe, RZ, 0xc0, !PT ;  /* 0xfffffffe3c3c7812 */ /* 0x000fc600078ec0ff */
[----:B------:R-:W3:Y:S01]  /*be5a0*/  LDL.LU.64 R22, [R1+0xc60] ;  /* 0x000c600001167983 */ /* 0x000ee20000300a00 */
[----:B------:R-:W-:Y:S02]  /*be5b0*/  @P6 LOP3.LUT R60, R60, 0x1, RZ, 0xfc, !PT ;  /* 0x000000013c3c6812 */ /* 0x000fe400078efcff */
[----:B------:R-:W-:Y:S01]  /*be5c0*/  LOP3.LUT P6, RZ, R6, 0x200000, RZ, 0xc0, !PT ;  /* 0x0020000006ff7812 */ /* 0x000fe200078cc0ff */
[----:B------:R-:W3:Y:S01]  /*be5d0*/  LDL.LU R58, [R1+0x130] ;  /* 0x00013000013a7983 */ /* 0x000ee20000300800 */
[----:B------:R-:W-:-:S03]  /*be5e0*/  LOP3.LUT R60, R60, 0xfffffffd, RZ, 0xc0, !PT ;  /* 0xfffffffd3c3c7812 */ /* 0x000fc600078ec0ff */
[----:B------:R-:W3:Y:S04]  /*be5f0*/  LDL.LU.64 R20, [R1+0xc58] ;  /* 0x000c580001147983 */ /* 0x000ee80000300a00 */
[----:B------:R-:W3:Y:S04]  /*be600*/  LDL.LU.64 R18, [R1+0xc50] ;  /* 0x000c500001127983 */ /* 0x000ee80000300a00 */
[----:B------:R-:W-:Y:S01]  /*be610*/  @P6 LOP3.LUT R60, R60, 0x2, RZ, 0xfc, !PT ;  /* 0x000000023c3c6812 */ /* 0x000fe200078efcff */
[----:B------:R-:W3:Y:S01]  /*be620*/  LDL.LU.64 R16, [R1+0xc48] ;  /* 0x000c480001107983 */ /* 0x000ee20000300a00 */
[----:B------:R-:W-:-:S02]  /*be630*/  LOP3.LUT P6, RZ, R6, 0x400000, RZ, 0xc0, !PT ;  /* 0x0040000006ff7812 */ /* 0x000fc400078cc0ff */
[----:B------:R-:W-:Y:S01]  /*be640*/  LOP3.LUT R60, R60, 0xfffffffb, RZ, 0xc0, !PT ;  /* 0xfffffffb3c3c7812 */ /* 0x000fe200078ec0ff */
[----:B------:R-:W3:Y:S01]  /*be650*/  LDL.LU.64 R14, [R1+0xc28] ;  /* 0x000c2800010e7983 */ /* 0x000ee20000300a00 */
[C---:B------:R-:W-:Y:S02]  /*be660*/  LOP3.LUT P1, RZ, R6.reuse, 0x4000000, RZ, 0xc0, !PT ;  /* 0x0400000006ff7812 */ /* 0x040fe4000782c0ff */
[----:B------:R-:W-:Y:S01]  /*be670*/  LOP3.LUT P0, RZ, R6, 0x2000000, RZ, 0xc0, !PT ;  /* 0x0200000006ff7812 */ /* 0x000fe2000780c0ff */
[----:B------:R-:W3:Y:S06]  /*be680*/  LDL.LU.64 R12, [R1+0xc20] ;  /* 0x000c2000010c7983 */ /* 0x000eec0000300a00 */
[----:B------:R-:W-:-:S02]  /*be690*/  @P6 LOP3.LUT R60, R60, 0x4, RZ, 0xfc, !PT ;  /* 0x000000043c3c6812 */ /* 0x000fc400078efcff */
[----:B------:R-:W-:Y:S02]  /*be6a0*/  LOP3.LUT P6, RZ, R6, 0x800000, RZ, 0xc0, !PT ;  /* 0x0080000006ff7812 */ /* 0x000fe400078cc0ff */
[----:B------:R-:W-:Y:S02]  /*be6b0*/  LOP3.LUT R60, R60, 0xfffffff7, RZ, 0xc0, !PT ;  /* 0xfffffff73c3c7812 */ /* 0x000fe400078ec0ff */
[----:B------:R-:W-:-:S05]  /*be6c0*/  PRMT R3, R59, 0x7771, RZ ;  /* 0x000077713b037816 */ /* 0x000fca00000000ff */
[----:B----4-:R0:W-:Y:S04]  /*be6d0*/  @P1 STG.E.U8 desc[UR40][R10.64], R3 ;  /* 0x000000030a001986 */ /* 0x0101e8000c101128 */
[----:B------:R-:W-:Y:S02]  /*be6e0*/  @P6 LOP3.LUT R60, R60, 0x8, RZ, 0xfc, !PT ;  /* 0x000000083c3c6812 */ /* 0x000fe400078efcff */
[----:B------:R-:W-:Y:S02]  /*be6f0*/  LOP3.LUT P6, RZ, R6, 0x1000000, RZ, 0xc0, !PT ;  /* 0x0100000006ff7812 */ /* 0x000fe400078cc0ff */
[C---:B0-----:R-:W-:Y:S01]  /*be700*/  PRMT R3, R59.reuse, 0x7772, RZ ;  /* 0x000077723b037816 */ /* 0x041fe200000000ff */
[----:B------:R-:W4:Y:S04]  /*be710*/  LDL.LU.64 R10, [R1+0xc18] ;  /* 0x000c1800010a7983 */ /* 0x000f280000300a00 */
[----:B------:R0:W-:Y:S02]  /*be720*/  @P0 STG.E.U8 desc[UR40][R8.64], R3 ;  /* 0x0000000308000986 */ /* 0x0001e4000c101128 */
[----:B0-----:R-:W-:-:S02]  /*be730*/  PRMT R3, R59, 0x7773, RZ ;  /* 0x000077733b037816 */ /* 0x001fc400000000ff */
[----:B------:R-:W4:Y:S04]  /*be740*/  LDL.LU.64 R8, [R1+0xc10] ;  /* 0x000c100001087983 */ /* 0x000f280000300a00 */
[----:B------:R0:W-:Y:S01]  /*be750*/  @P6 STG.E.U8 desc[UR40][R56.64], R3 ;  /* 0x0000000338006986 */ /* 0x0001e2000c101128 */
[----:B------:R-:W-:-:S03]  /*be760*/  LOP3.LUT P6, RZ, R60, 0x8, RZ, 0xc0, !PT ;  /* 0x000000083cff7812 */ /* 0x000fc600078cc0ff */
[----:B------:R-:W4:Y:S01]  /*be770*/  LDL.LU R59, [R1+0x134] ;  /* 0x00013400013b7983 */ /* 0x000f220000300800 */
[----:B0-----:R-:W-:-:S03]  /*be780*/  PRMT R3, R27, 0x7770, RZ ;  /* 0x000077701b037816 */ /* 0x001fc600000000ff */
[----:B------:R-:W4:Y:S06]  /*be790*/  LDL.LU.64 R56, [R1+0xbe8] ;  /* 0x000be80001387983 */ /* 0x000f2c0000300a00 */
        /* <DEDUP_REMOVED lines=8> */
[----:B---3--:R0:W-:Y:S01]  /*be820*/  @P6 STG.E.U8 desc[UR40][R48.64], R3 ;  /* 0x0000000330006986 */ /* 0x0081e2000c101128 */
[----:B------:R-:W-:Y:S02]  /*be830*/  LOP3.LUT P6, RZ, R60, 0x1, RZ, 0xc0, !PT ;  /* 0x000000013cff7812 */ /* 0x000fe400078cc0ff */
[----:B0-----:R-:W-:Y:S01]  /*be840*/  PRMT R3, R27, 0x7773, RZ ;  /* 0x000077731b037816 */ /* 0x001fe200000000ff */
[----:B------:R-:W3:Y:S10]  /*be850*/  LDL.LU.64 R48, [R1+0x3808] ;  /* 0x0038080001307983 */ /* 0x000ef40000300a00 */
[----:B------:R0:W-:Y:S01]  /*be860*/  @P6 STG.E.U8 desc[UR40][R22.64], R3 ;  /* 0x0000000316006986 */ /* 0x0001e2000c101128 */
[----:B------:R-:W-:-:S02]  /*be870*/  LOP3.LUT P6, RZ, R4, 0x80000000, RZ, 0xc0, !PT ;  /* 0x8000000004ff7812 */ /* 0x000fc400078cc0ff */
        /* <DEDUP_REMOVED lines=18> */
[----:B----4-:R0:W-:Y:S01]  /*be9a0*/  @P4 STG.E.U8 desc[UR40][R10.64], R3 ;  /* 0x000000030a004986 */ /* 0x0101e2000c101128 */
[----:B------:R-:W-:Y:S02]  /*be9b0*/  LOP3.LUT P1, RZ, R6, 0x800, RZ, 0xc0, !PT ;  /* 0x0000080006ff7812 */ /* 0x000fe4000782c0ff */
[----:B0-----:R-:W-:-:S05]  /*be9c0*/  PRMT R3, R7, 0x7772, RZ ;  /* 0x0000777207037816 */ /* 0x001fca00000000ff */
[----:B------:R0:W-:Y:S01]  /*be9d0*/  @P3 STG.E.U8 desc[UR40][R8.64], R3 ;  /* 0x0000000308003986 */ /* 0x0001e2000c101128 */
[----:B------:R-:W-:Y:S02]  /*be9e0*/  LOP3.LUT P0, RZ, R6, 0x400, RZ, 0xc0, !PT ;  /* 0x0000040006ff7812 */ /* 0x000fe4000780c0ff */
[----:B0-----:R-:W-:Y:S02]  /*be9f0*/  PRMT R3, R7, 0x7773, RZ ;  /* 0x0000777307037816 */ /* 0x001fe400000000ff */
[----:B------:R-:W4:Y:S04]  /*bea00*/  LDL.LU R7, [R1+0x3800] ;  /* 0x0038000001077983 */ /* 0x000f280000300800 */
[----:B------:R0:W-:Y:S02]  /*bea10*/  @P2 STG.E.U8 desc[UR40][R56.64], R3 ;  /* 0x0000000338002986 */ /* 0x0001e4000c101128 */
[----:B0-----:R-:W-:-:S05]  /*bea20*/  PRMT R3, R59, 0x7770, RZ ;  /* 0x000077703b037816 */ /* 0x001fca00000000ff */
[----:B------:R0:W-:Y:S02]  /*bea30*/  @P1 STG.E.U8 desc[UR40][R50.64], R3 ;  /* 0x0000000332001986 */ /* 0x0001e4000c101128 */
[----:B0-----:R-:W-:-:S05]  /*bea40*/  PRMT R3, R59, 0x7771, RZ ;  /* 0x000077713b037816 */ /* 0x001fca00000000ff */
[----:B--2---:R0:W-:Y:S04]  /*bea50*/  @P0 STG.E.U8 desc[UR40][R54.64], R3 ;  /* 0x0000000336000986 */ /* 0x0041e8000c101128 */
[----:B0-----:R-:W2:Y:S04]  /*bea60*/  LDL.LU.64 R54, [R1+0xbc0] ;  /* 0x000bc00001367983 */ /* 0x001ea80000300a00 */
[----:B------:R-:W3:Y:S04]  /*bea70*/  LDL.LU.64 R14, [R1+0xba8] ;  /* 0x000ba800010e7983 */ /* 0x000ee80000300a00 */
[----:B------:R-:W3:Y:S04]  /*bea80*/  LDL.LU.64 R12, [R1+0xba0] ;  /* 0x000ba000010c7983 */ /* 0x000ee80000300a00 */
[----:B------:R-:W3:Y:S04]  /*bea90*/  LDL.LU.64 R10, [R1+0xb78] ;  /* 0x000b7800010a7983 */ /* 0x000ee80000300a00 */
[----:B------:R-:W3:Y:S04]  /*beaa0*/  LDL.LU.64 R8, [R1+0xb70] ;  /* 0x000b700001087983 */ /* 0x000ee80000300a00 */
[----:B------:R-:W3:Y:S01]  /*beab0*/  LDL.LU R57, [R1+0x124] ;  /* 0x0001240001397983 */ /* 0x000ee20000300800 */
[----:B------:R-:W-:-:S03]  /*beac0*/  LOP3.LUT P3, RZ, R6, 0x200, RZ, 0xc0, !PT ;  /* 0x0000020006ff7812 */ /* 0x000fc6000786c0ff */
[----:B------:R-:W3:Y:S01]  /*bead0*/  LDL.LU.64 R50, [R1+0xb40] ;  /* 0x000b400001327983 */ /* 0x000ee20000300a00 */
[----:B------:R-:W-:-:S03]  /*beae0*/  PRMT R3, R59, 0x7772, RZ ;  /* 0x000077723b037816 */ /* 0x000fc600000000ff */
[----:B------:R-:W3:Y:S01]  /*beaf0*/  LDL.LU R58, [R1+0x138] ;  /* 0x00013800013a7983 */ /* 0x000ee20000300800 */
[----:B------:R-:W-:Y:S02]  /*beb00*/  LOP3.LUT R4, R4, 0xffefffff, RZ, 0xc0, !PT ;  /* 0xffefffff04047812 */ /* 0x000fe400078ec0ff */
[C---:B------:R-:W-:Y:S02]  /*beb10*/  LOP3.LUT P2, RZ, R6.reuse, 0x100, RZ, 0xc0, !PT ;  /* 0x0000010006ff7812 */ /* 0x040fe4000784c0ff */
[C---:B------:R-:W-:Y:S02]  /*beb20*/  LOP3.LUT P1, RZ, R6.reuse, 0x80, RZ, 0xc0, !PT ;  /* 0x0000008006ff7812 */ /* 0x040fe4000782c0ff */
[----:B------:R-:W-:Y:S02]  /*beb30*/  LOP3.LUT P0, RZ, R6, 0x40, RZ, 0xc0, !PT ;  /* 0x0000004006ff7812 */ /* 0x000fe4000780c0ff */
[----:B----4-:R-:W-:Y:S01]  /*beb40*/  LOP3.LUT P6, RZ, R7, 0x20000000, RZ, 0xc0, !PT ;  /* 0x2000000007ff7812 */ /* 0x010fe200078cc0ff */
[----:B--2---:R0:W-:Y:S04]  /*beb50*/  @P3 STG.E.U8 desc[UR40][R54.64], R3 ;  /* 0x0000000336003986 */ /* 0x0041e8000c101128 */
[----:B0-----:R-:W2:Y:S08]  /*beb60*/  LDL.LU.64 R54, [R1+0xb38] ;  /* 0x000b380001367983 */ /* 0x001eb00000300a00 */
[----:B------:R-:W-:-:S02]  /*beb70*/  @P6 LOP3.LUT R4, R4, 0x100000, RZ, 0xfc, !PT ;  /* 0x0010000004046812 */ /* 0x000fc400078efcff */
[----:B------:R-:W-:Y:S01]  /*beb80*/  LOP3.LUT P6, RZ, R7, 0x40000000, RZ, 0xc0, !PT ;  /* 0x4000000007ff7812 */ /* 0x000fe200078cc0ff */
[----:B------:R-:W4:Y:S01]  /*beb90*/  LDL.LU.64 R60, [R1+0xb20] ;  /* 0x000b2000013c7983 */ /* 0x000f220000300a00 */
[----:B------:R-:W-:-:S03]  /*beba0*/  LOP3.LUT R4, R4, 0xffdfffff, RZ, 0xc0, !PT ;  /* 0xffdfffff04047812 */ /* 0x000fc600078ec0ff */
[----:B------:R-:W4:Y:S04]  /*bebb0*/  LDL.LU.64 R26, [R1+0xb18] ;  /* 0x000b1800011a7983 */ /* 0x000f280000300a00 */
[----:B------:R-:W4:Y:S04]  /*bebc0*/  LDL.LU.64 R22, [R1+0xb08] ;  /* 0x000b080001167983 */ /* 0x000f280000300a00 */
[----:B------:R-:W-:Y:S01]  /*bebd0*/  @P6 LOP3.LUT R4, R4, 0x200000, RZ, 0xfc, !PT ;  /* 0x0020000004046812 */ /* 0x000fe200078efcff */
[----:B------:R-:W4:Y:S01]  /*bebe0*/  LDL.LU.64 R20, [R1+0xb00] ;  /* 0x000b000001147983 */ /* 0x000f220000300a00 */
[----:B------:R-:W-:-:S02]  /*bebf0*/  LOP3.LUT P6, RZ, R7, 0x80000000, RZ, 0xc0, !PT ;  /* 0x8000000007ff7812 */ /* 0x000fc400078cc0ff */
[----:B------:R-:W-:Y:S01]  /*bec00*/  LOP3.LUT R4, R4, 0xffbfffff, RZ, 0xc0, !PT ;  /* 0xffbfffff04047812 */ /* 0x000fe200078ec0ff */
[----:B------:R-:W4:Y:S10]  /*bec10*/  LDL.LU.64 R18, [R1+0xaf8] ;  /* 0x000af80001127983 */ /* 0x000f340000300a00 */
        /* <DEDUP_REMOVED lines=12> */
[----:B------:R-:W-:Y:S02]  /*bece0*/  PRMT R3, R59, 0x7773, RZ ;  /* 0x000077733b037816 */ /* 0x000fe400000000ff */
[----:B------:R-:W4:Y:S07]  /*becf0*/  LDL.LU R59, [R1+0x13c] ;  /* 0x00013c00013b7983 */ /* 0x000f2e0000300800 */
[----:B------:R-:W-:Y:S01]  /*bed00*/  @P6 LOP3.LUT R4, R4, 0x4000000, RZ, 0xfc, !PT ;  /* 0x0400000004046812 */ /* 0x000fe200078efcff */
[----:B---3--:R0:W-:Y:S01]  /*bed10*/  @P2 STG.E.U8 desc[UR40][R14.64], R3 ;  /* 0x000000030e002986 */ /* 0x0081e2000c101128 */
[----:B------:R-:W-:-:S02]  /*bed20*/  LOP3.LUT P6, RZ, R6, 0x10, RZ, 0xc0, !PT ;  /* 0x0000001006ff7812 */ /* 0x000fc400078cc0ff */
[----:B------:R-:W-:Y:S01]  /*bed30*/  LOP3.LUT R4, R4, 0xf7ffffff, RZ, 0xc0, !PT ;  /* 0xf7ffffff04047812 */ /* 0x000fe200078ec0ff */
[----:B------:R-:W3:Y:S01]  /*bed40*/  LDL.LU.64 R16, [R1+0xaf0] ;  /* 0x000af00001107983 */ /* 0x000ee20000300a00 */
[----:B0-----:R-:W-:-:S03]  /*bed50*/  PRMT R3, R57, 0x7770, RZ ;  /* 0x0000777039037816 */ /* 0x001fc600000000ff */
[----:B------:R-:W3:Y:S06]  /*bed60*/  LDL.LU.64 R14, [R1+0xad0] ;  /* 0x000ad000010e7983 */ /* 0x000eec0000300a00 */
[----:B------:R-:W-:Y:S02]  /*bed70*/  @P6 LOP3.LUT R4, R4, 0x8000000, RZ, 0xfc, !PT ;  /* 0x0800000004046812 */ /* 0x000fe400078efcff */
[----:B------:R-:W-:Y:S01]  /*bed80*/  LOP3.LUT P6, RZ, R6, 0x20, RZ, 0xc0, !PT ;  /* 0x0000002006ff7812 */ /* 0x000fe200078cc0ff */
[----:B------:R0:W-:Y:S02]  /*bed90*/  @P1 STG.E.U8 desc[UR40][R12.64], R3 ;  /* 0x000000030c001986 */ /* 0x0001e4000c101128 */
[----:B0-----:R-:W-:-:S02]  /*beda0*/  PRMT R3, R57, 0x7771, RZ ;  /* 0x0000777139037816 */ /* 0x001fc400000000ff */
[----:B------:R-:W3:Y:S04]  /*bedb0*/  LDL.LU.64 R12, [R1+0xac8] ;  /* 0x000ac800010c7983 */ /* 0x000ee80000300a00 */
[----:B------:R0:W-:Y:S02]  /*bedc0*/  @P0 STG.E.U8 desc[UR40][R10.64], R3 ;  /* 0x000000030a000986 */ /* 0x0001e4000c101128 */
[----:B0-----:R-:W-:-:S05]  /*bedd0*/  PRMT R3, R57, 0x7772, RZ ;  /* 0x0000777239037816 */ /* 0x001fca00000000ff */
[----:B------:R0:W-:Y:S01]  /*bede0*/  @P6 STG.E.U8 desc[UR40][R8.64], R3 ;  /* 0x0000000308006986 */ /* 0x0001e2000c101128 */
[C---:B------:R-:W-:Y:S02]  /*bedf0*/  LOP3.LUT P6, RZ, R4.reuse, 0x8000000, RZ, 0xc0, !PT ;  /* 0x0800000004ff7812 */ /* 0x040fe400078cc0ff */
[----:B0-----:R-:W-:Y:S01]  /*bee00*/  PRMT R3, R57, 0x7773, RZ ;  /* 0x0000777339037816 */ /* 0x001fe200000000ff */
[----:B------:R-:W3:Y:S10]  /*bee10*/  LDL.LU.64 R8, [R1+0xaa0] ;  /* 0x000aa00001087983 */ /* 0x000ef40000300a00 */
[----:B------:R0:W-:Y:S01]  /*bee20*/  @P6 STG.E.U8 desc[UR40][R50.64], R3 ;  /* 0x0000000332006986 */ /* 0x0001e2000c101128 */
[----:B------:R-:W-:-:S03]  /*bee30*/  LOP3.LUT P6, RZ, R4, 0x4000000, RZ, 0xc0, !PT ;  /* 0x0400000004ff7812 */ /* 0x000fc600078cc0ff */
[----:B------:R-:W3:Y:S04]  /*bee40*/  LDL.LU.64 R56, [R1+0xa98] ;  /* 0x000a980001387983 */ /* 0x000ee80000300a00 */
[----:B0-----:R-:W3:Y:S01]  /*bee50*/  LDL.LU.64 R50, [R1+0xa40] ;  /* 0x000a400001327983 */ /* 0x001ee20000300a00 */
[----:B------:R-:W-:-:S03]  /*bee60*/  PRMT R3, R58, 0x7770, RZ ;  /* 0x000077703a037816 */ /* 0x000fc600000000ff */
[----:B------:R-:W3:Y:S04]  /*bee70*/  LDL.LU R11, [R1+0x12c] ;  /* 0x00012c00010b7983 */ /* 0x000ee80000300800 */
[----:B--2---:R0:W-:Y:S04]  /*bee80*/  @P6 STG.E.U8 desc[UR40][R54.64], R3 ;  /* 0x0000000336006986 */ /* 0x0041e8000c101128 */
[----:B0-----:R-:W2:Y:S01]  /*bee90*/  LDL.LU.64 R54, [R1+0xa38] ;  /* 0x000a380001367983 */ /* 0x001ea20000300a00 */
[----:B------:R-:W-:Y:S02]  /*beea0*/  LOP3.LUT P6, RZ, R4, 0x2000000, RZ, 0xc0, !PT ;  /* 0x0200000004ff7812 */ /* 0x000fe400078cc0ff */
[----:B------:R-:W-:-:S11]  /*beeb0*/  PRMT R3, R58, 0x7771, RZ ;  /* 0x000077713a037816 */ /* 0x000fd600000000ff */
[----:B----4-:R0:W-:Y:S01]  /*beec0*/  @P6 STG.E.U8 desc[UR40][R60.64], R3 ;  /* 0x000000033c006986 */ /* 0x0101e2000c101128 */
        /* <DEDUP_REMOVED lines=16> */
[----:B---3--:R0:W-:Y:S01]  /*befd0*/  @P6 STG.E.U8 desc[UR40][R16.64], R3 ;  /* 0x0000000310006986 */ /* 0x0081e2000c101128 */
[C---:B------:R-:W-:Y:S02]  /*befe0*/  LOP3.LUT P3, RZ, R7.reuse, 0x4000000, RZ, 0xc0, !PT ;  /* 0x0400000007ff7812 */ /* 0x040fe4000786c0ff */
[----:B0-----:R-:W-:Y:S02]  /*beff0*/  PRMT R3, R48, 0x7773, RZ ;  /* 0x0000777330037816 */ /* 0x001fe400000000ff */
[C---:B------:R-:W-:Y:S01]  /*bf000*/  LOP3.LUT P2, RZ, R7.reuse, 0x2000000, RZ, 0xc0, !PT ;  /* 0x0200000007ff7812 */ /* 0x040fe2000784c0ff */
[----:B------:R-:W3:Y:S04]  /*bf010*/  LDL.LU R48, [R1+0x37fc] ;  /* 0x0037fc0001307983 */ /* 0x000ee80000300800 */
[----:B------:R0:W-:Y:S01]  /*bf020*/  @P5 STG.E.U8 desc[UR40][R14.64], R3 ;  /* 0x000000030e005986 */ /* 0x0001e2000c101128 */
[----:B------:R-:W-:-:S02]  /*bf030*/  LOP3.LUT P1, RZ, R7, 0x1000000, RZ, 0xc0, !PT ;  /* 0x0100000007ff7812 */ /* 0x000fc4000782c0ff */
        /* <DEDUP_REMOVED lines=8> */
[----:B------:R0:W-:Y:S02]  /*bf0c0*/  @P1 STG.E.U8 desc[UR40][R50.64], R3 ;  /* 0x0000000332001986 */ /* 0x0001e4000c101128 */
[----:B0-----:R-:W-:-:S05]  /*bf0d0*/  PRMT R3, R11, 0x7770, RZ ;  /* 0x000077700b037816 */ /* 0x001fca00000000ff */
[----:B--2---:R0:W-:Y:S04]  /*bf0e0*/  @P0 STG.E.U8 desc[UR40][R54.64], R3 ;  /* 0x0000000336000986 */ /* 0x0041e8000c101128 */
[----:B0-----:R-:W2:Y:S04]  /*bf0f0*/  LDL.LU.64 R54, [R1+0xa18] ;  /* 0x000a180001367983 */ /* 0x001ea80000300a00 */
[----:B------:R-:W4:Y:S04]  /*bf100*/  LDL.LU.64 R12, [R1+0xa10] ;  /* 0x000a1000010c7983 */ /* 0x000f280000300a00 */
[----:B------:R-:W3:Y:S04]  /*bf110*/  LDL.LU.64 R50, [R1+0x9e8] ;  /* 0x0009e80001327983 */ /* 0x000ee80000300a00 */
        /* <DEDUP_REMOVED lines=26> */
[C---:B------:R-:W-:Y:S01]  /*bf2c0*/  LOP3.LUT P6, RZ, R7.reuse, 0x8000, RZ, 0xc0, !PT ;  /* 0x0000800007ff7812 */ /* 0x040fe200078cc0ff */
[----:B------:R-:W2:Y:S01]  /*bf2d0*/  LDL.LU.64 R22, [R1+0x970] ;  /* 0x0009700001167983 */ /* 0x000ea20000300a00 */
[C---:B------:R-:W-:Y:S02]  /*bf2e0*/  LOP3.LUT P2, RZ, R7.reuse, 0x200000, RZ, 0xc0, !PT ;  /* 0x0020000007ff7812 */ /* 0x040fe4000784c0ff */
[----:B------:R-:W-:Y:S01]  /*bf2f0*/  LOP3.LUT R4, R4, 0xfffdffff, RZ, 0xc0, !PT ;  /* 0xfffdffff04047812 */ /* 0x000fe200078ec0ff */
[----:B------:R-:W2:Y:S01]  /*bf300*/  LDL.LU.64 R18, [R1+0x928] ;  /* 0x0009280001127983 */ /* 0x000ea20000300a00 */
[----:B------:R-:W-:Y:S02]  /*bf310*/  LOP3.LUT P1, RZ, R7, 0x100000, RZ, 0xc0, !PT ;  /* 0x0010000007ff7812 */ /* 0x000fe4000782c0ff */
[----:B------:R-:W-:-:S05]  /*bf320*/  PRMT R3, R11, 0x7772, RZ ;  /* 0x000077720b037816 */ /* 0x000fca00000000ff */
[----:B------:R-:W-:Y:S02]  /*bf330*/  @P6 LOP3.LUT R4, R4, 0x20000, RZ, 0xfc, !PT ;  /* 0x0002000004046812 */ /* 0x000fe400078efcff */
[----:B------:R-:W-:Y:S01]  /*bf340*/  LOP3.LUT P6, RZ, R7, 0x10000, RZ, 0xc0, !PT ;  /* 0x0001000007ff7812 */ /* 0x000fe200078cc0ff */
[----:B----4-:R0:W-:Y:S01]  /*bf350*/  @P2 STG.E.U8 desc[UR40][R12.64], R3 ;  /* 0x000000030c002986 */ /* 0x0101e2000c101128 */
[----:B------:R-:W-:Y:S02]  /*bf360*/  LOP3.LUT R4, R4, 0xfffbffff, RZ, 0xc0, !PT ;  /* 0xfffbffff04047812 */ /* 0x000fe400078ec0ff */
[----:B0-----:R-:W-:-:S09]  /*bf370*/  PRMT R3, R11, 0x7773, RZ ;  /* 0x000077730b037816 */ /* 0x001fd200000000ff */
[----:B------:R-:W-:Y:S02]  /*bf380*/  @P6 LOP3.LUT R4, R4, 0x40000, RZ, 0xfc, !PT ;  /* 0x0004000004046812 */ /* 0x000fe400078efcff */
[C---:B------:R-:W-:Y:S01]  /*bf390*/  LOP3.LUT P6, RZ, R7.reuse, 0x20000, RZ, 0xc0, !PT ;  /* 0x0002000007ff7812 */ /* 0x040fe200078cc0ff */
[----:B---3--:R0:W-:Y:S01]  /*bf3a0*/  @P1 STG.E.U8 desc[UR40][R50.64], R3 ;  /* 0x0000000332001986 */ /* 0x0081e2000c101128 */
        /* <DEDUP_REMOVED lines=63> */
[----:B------:R-:W2:Y:S04]  /*bf7a0*/  LDL.LU R11, [R1+0x118] ;  /* 0x00011800010b7983 */ /* 0x000ea80000300800 */
        /* <DEDUP_REMOVED lines=22> */
[----:B------:R-:W2:Y:S04]  /*bf910*/  LDL.LU R8, [R1+0x11c] ;  /* 0x00011c0001087983 */ /* 0x000ea80000300800 */
[----:B------:R-:W2:Y:S04]  /*bf920*/  LDL.LU.64 R26, [R1+0x818] ;  /* 0x00081800011a7983 */ /* 0x000ea80000300a00 */
[----:B------:R-:W2:Y:S01]  /*bf930*/  LDL.LU.64 R22, [R1+0x810] ;  /* 0x0008100001167983 */ /* 0x000ea20000300a00 */
[----:B------:R-:W-:-:S02]  /*bf940*/  @P6 LOP3.LUT R4, R4, 0x100, RZ, 0xfc, !PT ;  /* 0x0000010004046812 */ /* 0x000fc400078efcff */
[----:B------:R-:W-:Y:S01]  /*bf950*/  LOP3.LUT P6, RZ, R48, 0x80, RZ, 0xc0, !PT ;  /* 0x0000008030ff7812 */ /* 0x000fe200078cc0ff */
[----:B------:R-:W2:Y:S01]  /*bf960*/  LDL.LU.64 R20, [R1+0x7f8] ;  /* 0x0007f80001147983 */ /* 0x000ea20000300a00 */
[----:B------:R-:W-:-:S03]  /*bf970*/  LOP3.LUT R4, R4, 0xfffffdff, RZ, 0xc0, !PT ;  /* 0xfffffdff04047812 */ /* 0x000fc600078ec0ff */
[----:B------:R-:W2:Y:S01]  /*bf980*/  LDL.LU.64 R18, [R1+0x7f0] ;  /* 0x0007f00001127983 */ /* 0x000ea20000300a00 */
[C---:B------:R-:W-:Y:S02]  /*bf990*/  LOP3.LUT P2, RZ, R48.reuse, 0x8000, RZ, 0xc0, !PT ;  /* 0x0000800030ff7812 */ /* 0x040fe4000784c0ff */
[----:B------:R-:W-:Y:S01]  /*bf9a0*/  LOP3.LUT P1, RZ, R48, 0x4000, RZ, 0xc0, !PT ;  /* 0x0000400030ff7812 */ /* 0x000fe2000782c0ff */
[----:B------:R-:W2:Y:S04]  /*bf9b0*/  LDL.LU R9, [R1+0x10c] ;  /* 0x00010c0001097983 */ /* 0x000ea80000300800 */
[----:B------:R-:W-:Y:S01]  /*bf9c0*/  @P6 LOP3.LUT R4, R4, 0x200, RZ, 0xfc, !PT ;  /* 0x0000020004046812 */ /* 0x000fe200078efcff */
[----:B------:R-:W2:Y:S01]  /*bf9d0*/  LDL.LU.64 R16, [R1+0x7d8] ;  /* 0x0007d80001107983 */ /* 0x000ea20000300a00 */
[----:B------:R-:W-:-:S02]  /*bf9e0*/  LOP3.LUT P6, RZ, R48, 0x40, RZ, 0xc0, !PT ;  /* 0x0000004030ff7812 */ /* 0x000fc400078cc0ff */
[----:B------:R-:W-:Y:S02]  /*bf9f0*/  LOP3.LUT R4, R4, 0xfffffbff, RZ, 0xc0, !PT ;  /* 0xfffffbff04047812 */ /* 0x000fe400078ec0ff */
[----:B------:R-:W-:-:S09]  /*bfa00*/  PRMT R3, R11, 0x7771, RZ ;  /* 0x000077710b037816 */ /* 0x000fd200000000ff */
[----:B------:R-:W-:Y:S02]  /*bfa10*/  @P6 LOP3.LUT R4, R4, 0x400, RZ, 0xfc, !PT ;  /* 0x0000040004046812 */ /* 0x000fe400078efcff */
[C---:B------:R-:W-:Y:S01]  /*bfa20*/  LOP3.LUT P6, RZ, R48.reuse, 0x20, RZ, 0xc0, !PT ;  /* 0x0000002030ff7812 */ /* 0x040fe200078cc0ff */
[----:B---3--:R0:W-:Y:S01]  /*bfa30*/  @P2 STG.E.U8 desc[UR40][R14.64], R3 ;  /* 0x000000030e002986 */ /* 0x0081e2000c101128 */
[----:B------:R-:W-:Y:S02]  /*bfa40*/  LOP3.LUT P0, RZ, R48, 0x200, RZ, 0xc0, !PT ;  /* 0x0000020030ff7812 */ /* 0x000fe4000780c0ff */
[----:B------:R-:W-:Y:S02]  /*bfa50*/  LOP3.LUT R4, R4, 0xfffff7ff, RZ, 0xc0, !PT ;  /* 0xfffff7ff04047812 */ /* 0x000fe400078ec0ff */
[----:B0-----:R-:W-:Y:S01]  /*bfa60*/  PRMT R3, R11, 0x7772, RZ ;  /* 0x000077720b037816 */ /* 0x001fe200000000ff */
[----:B------:R-:W3:Y:S06]  /*bfa70*/  LDL.LU.64 R14, [R1+0x7d0] ;  /* 0x0007d000010e7983 */ /* 0x000eec0000300a00 */
[----:B------:R-:W-:-:S02]  /*bfa80*/  @P6 LOP3.LUT R4, R4, 0x800, RZ, 0xfc, !PT ;  /* 0x0000080004046812 */ /* 0x000fc400078efcff */
[----:B------:R-:W-:Y:S01]  /*bfa90*/  LOP3.LUT P6, RZ, R48, 0x4, RZ, 0xc0, !PT ;  /* 0x0000000430ff7812 */ /* 0x000fe200078cc0ff */
[----:B----4-:R0:W-:Y:S02]  /*bfaa0*/  @P1 STG.E.U8 desc[UR40][R12.64], R3 ;  /* 0x000000030c001986 */ /* 0x0101e4000c101128 */
[----:B0-----:R-:W-:Y:S02]  /*bfab0*/  PRMT R3, R11, 0x7773, RZ ;  /* 0x000077730b037816 */ /* 0x001fe400000000ff */
[----:B------:R-:W4:Y:S04]  /*bfac0*/  LDL.LU.64 R12, [R1+0x7b8] ;  /* 0x0007b800010c7983 */ /* 0x000f280000300a00 */
[----:B------:R0:W-:Y:S04]  /*bfad0*/  @P0 STG.E.U8 desc[UR40][R56.64], R3 ;  /* 0x0000000338000986 */ /* 0x0001e8000c101128 */
[----:B------:R-:W3:Y:S01]  /*bfae0*/  LDL.LU.64 R10, [R1+0x7b0] ;  /* 0x0007b000010a7983 */ /* 0x000ee20000300a00 */
[----:B0-----:R-:W-:-:S03]  /*bfaf0*/  PRMT R3, R61, 0x7770, RZ ;  /* 0x000077703d037816 */ /* 0x001fc600000000ff */
[----:B------:R-:W3:Y:S04]  /*bfb00*/  LDL.LU.64 R56, [R1+0x798] ;  /* 0x0007980001387983 */ /* 0x000ee80000300a00 */
[----:B------:R0:W-:Y:S01]  /*bfb10*/  @P6 STG.E.U8 desc[UR40][R58.64], R3 ;  /* 0x000000033a006986 */ /* 0x0001e2000c101128 */
[C---:B------:R-:W-:Y:S02]  /*bfb20*/  LOP3.LUT P6, RZ, R4.reuse, 0x800, RZ, 0xc0, !PT ;  /* 0x0000080004ff7812 */ /* 0x040fe400078cc0ff */
        /* <DEDUP_REMOVED lines=28> */
[----:B------:R-:W-:Y:S02]  /*bfcf0*/  LOP3.LUT P3, RZ, R48, 0x80000, RZ, 0xc0, !PT ;  /* 0x0008000030ff7812 */ /* 0x000fe4000786c0ff */
[----:B0-----:R-:W-:-:S05]  /*bfd00*/  PRMT R3, R9, 0x7771, RZ ;  /* 0x0000777109037816 */ /* 0x001fca00000000ff */
        /* <DEDUP_REMOVED lines=19> */
[----:B------:R-:W3:Y:S01]  /*bfe40*/  LDL.LU.64 R56, [R1+0x728] ;  /* 0x0007280001387983 */ /* 0x000ee20000300a00 */
[----:B------:R-:W-:-:S03]  /*bfe50*/  PRMT R3, R49, 0x7773, RZ ;  /* 0x0000777331037816 */ /* 0x000fc600000000ff */
[----:B------:R-:W3:Y:S01]  /*bfe60*/  LDL.LU R16, [R1+0xf4] ;  /* 0x0000f40001107983 */ /* 0x000ee20000300800 */
[----:B------:R-:W-:-:S03]  /*bfe70*/  LOP3.LUT P3, RZ, R48, 0x800000, RZ, 0xc0, !PT ;  /* 0x0080000030ff7812 */ /* 0x000fc6000786c0ff */
[----:B------:R-:W3:Y:S04]  /*bfe80*/  LDL.LU R49, [R1+0x37f8] ;  /* 0x0037f80001317983 */ /* 0x000ee80000300800 */
[----:B------:R-:W3:Y:S01]  /*bfe90*/  LDL.LU.64 R50, [R1+0x720] ;  /* 0x0007200001327983 */ /* 0x000ee20000300a00 */
        /* <DEDUP_REMOVED lines=15> */
[----:B------:R-:W2:Y:S01]  /*bff90*/  LDL.LU.64 R60, [R1+0x700] ;  /* 0x00070000013c7983 */ /* 0x000ea20000300a00 */
[----:B------:R-:W-:-:S03]  /*bffa0*/  LOP3.LUT R4, R4, 0xfffffffe, RZ, 0xc0, !PT ;  /* 0xfffffffe04047812 */ /* 0x000fc600078ec0ff */
[----:B------:R-:W2:Y:S01]  /*bffb0*/  LDL.LU.64 R26, [R1+0x6e8] ;  /* 0x0006e800011a7983 */ /* 0x000ea20000300a00 */
[----:B------:R-:W-:Y:S02]  /*bffc0*/  @P6 LOP3.LUT R4, R4, 0x1, RZ, 0xfc, !PT ;  /* 0x0000000104046812 */ /* 0x000fe400078efcff */
[----:B------:R-:W-:Y:S01]  /*bffd0*/  LOP3.LUT P6, RZ, R7, 0x4, RZ, 0xc0, !PT ;  /* 0x0000000407ff7812 */ /* 0x000fe200078cc0ff */
[----:B------:R-:W2:Y:S01]  /*bffe0*/  LDL.LU R17, [R1+0xe4] ;  /* 0x0000e40001117983 */ /* 0x000ea20000300800 */
[----:B------:R-:W-:-:S03]  /*bfff0*/  LOP3.LUT R4, R4, 0xfffffffd, RZ, 0xc0, !PT ;  /* 0xfffffffd04047812 */ /* 0x000fc600078ec0ff */
[----:B------:R-:W2:Y:S04]  /*c0000*/  LDL.LU.64 R22, [R1+0x6e0] ;  /* 0x0006e00001167983 */ /* 0x000ea80000300a00 */
[----:B------:R-:W2:Y:S04]  /*c0010*/  LDL.LU.64 R20, [R1+0x6c0] ;  /* 0x0006c00001147983 */ /* 0x000ea80000300a00 */
[----:B------:R-:W-:Y:S01]  /*c0020*/  @P6 LOP3.LUT R4, R4, 0x2, RZ, 0xfc, !PT ;  /* 0x0000000204046812 */ /* 0x000fe200078efcff */
[----:B------:R-:W2:Y:S01]  /*c0030*/  LDL.LU.64 R18, [R1+0x6b8] ;  /* 0x0006b80001127983 */ /* 0x000ea20000300a00 */
[----:B------:R-:W-:-:S02]  /*c0040*/  LOP3.LUT P6, RZ, R7, 0x2, RZ, 0xc0, !PT ;  /* 0x0000000207ff7812 */ /* 0x000fc400078cc0ff */
[----:B------:R-:W-:Y:S01]  /*c0050*/  LOP3.LUT R4, R4, 0xfffffffb, RZ, 0xc0, !PT ;  /* 0xfffffffb04047812 */ /* 0x000fe200078ec0ff */
[----:B------:R-:W2:Y:S01]  /*c0060*/  LDL.LU R58, [R1+0xf8] ;  /* 0x0000f800013a7983 */ /* 0x000ea20000300800 */
[C---:B------:R-:W-:Y:S02]  /*c0070*/  LOP3.LUT P2, RZ, R48.reuse, 0x1000000, RZ, 0xc0, !PT ;  /* 0x0100000030ff7812 */ /* 0x040fe4000784c0ff */
[----:B------:R-:W-:Y:S01]  /*c0080*/  LOP3.LUT P1, RZ, R48, 0x2000000, RZ, 0xc0, !PT ;  /* 0x0200000030ff7812 */ /* 0x000fe2000782c0ff */
[----:B------:R-:W2:Y:S01]  /*c0090*/  LDL.LU.64 R14, [R1+0x690] ;  /* 0x00069000010e7983 */ /* 0x000ea20000300a00 */
[----:B---3--:R-:W-:-:S05]  /*c00a0*/  PRMT R3, R59, 0x7770, RZ ;  /* 0x000077703b037816 */ /* 0x008fca00000000ff */
[----:B------:R-:W-:Y:S02]  /*c00b0*/  @P6 LOP3.LUT R4, R4, 0x4, RZ, 0xfc, !PT ;  /* 0x0000000404046812 */ /* 0x000fe400078efcff */
[C---:B------:R-:W-:Y:S02]  /*c00c0*/  LOP3.LUT P6, RZ, R48.reuse, 0x20000000, RZ, 0xc0, !PT ;  /* 0x2000000030ff7812 */ /* 0x040fe400078cc0ff */
[----:B------:R-:W-:Y:S01]  /*c00d0*/  LOP3.LUT P0, RZ, R48, 0x8000000, RZ, 0xc0, !PT ;  /* 0x0800000030ff7812 */ /* 0x000fe2000780c0ff */
[----:B------:R0:W-:Y:S01]  /*c00e0*/  @P2 STG.E.U8 desc[UR40][R12.64], R3 ;  /* 0x000000030c002986 */ /* 0x0001e2000c101128 */
[----:B------:R-:W-:Y:S02]  /*c00f0*/  LOP3.LUT R4, R4, 0xfffffff7, RZ, 0xc0, !PT ;  /* 0xfffffff704047812 */ /* 0x000fe400078ec0ff */
[----:B0-----:R-:W-:Y:S01]  /*c0100*/  PRMT R3, R59, 0x7771, RZ ;  /* 0x000077713b037816 */ /* 0x001fe200000000ff */
[----:B------:R-:W3:Y:S06]  /*c0110*/  LDL.LU.64 R12, [R1+0x688] ;  /* 0x00068800010c7983 */ /* 0x000eec0000300a00 */
[----:B------:R-:W-:-:S02]  /*c0120*/  @P6 LOP3.LUT R4, R4, 0x8, RZ, 0xfc, !PT ;  /* 0x0000000804046812 */ /* 0x000fc400078efcff */
[----:B------:R-:W-:Y:S01]  /*c0130*/  LOP3.LUT P6, RZ, R48, 0x10000000, RZ, 0xc0, !PT ;  /* 0x1000000030ff7812 */ /* 0x000fe200078cc0ff */
[----:B----4-:R0:W-:Y:S02]  /*c0140*/  @P1 STG.E.U8 desc[UR40][R10.64], R3 ;  /* 0x000000030a001986 */ /* 0x0101e4000c101128 */
[C---:B0-----:R-:W-:Y:S02]  /*c0150*/  PRMT R3, R59.reuse, 0x7772, RZ ;  /* 0x000077723b037816 */ /* 0x041fe400000000ff */
[----:B------:R-:W4:Y:S04]  /*c0160*/  LDL.LU.64 R10, [R1+0x668] ;  /* 0x00066800010a7983 */ /* 0x000f280000300a00 */
[----:B------:R0:W-:Y:S02]  /*c0170*/  @P0 STG.E.U8 desc[UR40][R8.64], R3 ;  /* 0x0000000308000986 */ /* 0x0001e4000c101128 */
[----:B0-----:R-:W-:-:S02]  /*c0180*/  PRMT R3, R59, 0x7773, RZ ;  /* 0x000077733b037816 */ /* 0x001fc400000000ff */
[----:B------:R-:W3:Y:S04]  /*c0190*/  LDL.LU.64 R8, [R1+0x660] ;  /* 0x0006600001087983 */ /* 0x000ee80000300a00 */
[----:B------:R0:W-:Y:S01]  /*c01a0*/  @P6 STG.E.U8 desc[UR40][R56.64], R3 ;  /* 0x0000000338006986 */ /* 0x0001e2000c101128 */
[----:B------:R-:W-:-:S03]  /*c01b0*/  LOP3.LUT P6, RZ, R4, 0x8, RZ, 0xc0, !PT ;  /* 0x0000000804ff7812 */ /* 0x000fc600078cc0ff */
[----:B------:R-:W3:Y:S01]  /*c01c0*/  LDL.LU R59, [R1+0xe8] ;  /* 0x0000e800013b7983 */ /* 0x000ee20000300800 */
[----:B0-----:R-:W-:-:S03]  /*c01d0*/  PRMT R3, R16, 0x7770, RZ ;  /* 0x0000777010037816 */ /* 0x001fc600000000ff */
[----:B------:R-:W3:Y:S06]  /*c01e0*/  LDL.LU.64 R56, [R1+0x648] ;  /* 0x0006480001387983 */ /* 0x000eec0000300a00 */
[----:B------:R0:W-:Y:S01]  /*c01f0*/  @P6 STG.E.U8 desc[UR40][R50.64], R3 ;  /* 0x0000000332006986 */ /* 0x0001e2000c101128 */
[----:B------:R-:W-:-:S03]  /*c0200*/  LOP3.LUT P6, RZ, R4, 0x4, RZ, 0xc0, !PT ;  /* 0x0000000404ff7812 */ /* 0x000fc600078cc0ff */
[----:B0-----:R-:W3:Y:S01]  /*c0210*/  LDL.LU.64 R50, [R1+0x640] ;  /* 0x0006400001327983 */ /* 0x001ee20000300a00 */
        /* <DEDUP_REMOVED lines=43> */
[----:B------:R-:W3:Y:S04]  /*c04d0*/  LDL.LU.64 R10, [R1+0x5d8] ;  /* 0x0005d800010a7983 */ /* 0x000ee80000300a00 */
[----:B------:R-:W3:Y:S01]  /*c04e0*/  LDL.LU R9, [R1+0xfc] ;  /* 0x0000fc0001097983 */ /* 0x000ee20000300800 */
[----:B------:R-:W-:-:S03]  /*c04f0*/  LOP3.LUT P3, RZ, R49, 0x20000000, RZ, 0xc0, !PT ;  /* 0x2000000031ff7812 */ /* 0x000fc6000786c0ff */
[----:B------:R-:W4:Y:S01]  /*c0500*/  LDL.LU.64 R56, [R1+0x5c8] ;  /* 0x0005c80001387983 */ /* 0x000f220000300a00 */
[----:B------:R-:W-:-:S03]  /*c0510*/  PRMT R3, R59, 0x7772, RZ ;  /* 0x000077723b037816 */ /* 0x000fc600000000ff */
[----:B------:R-:W4:Y:S01]  /*c0520*/  LDL.LU R61, [R1+0xec] ;  /* 0x0000ec00013d7983 */ /* 0x000f220000300800 */
[C---:B------:R-:W-:Y:S02]  /*c0530*/  LOP3.LUT P2, RZ, R49.reuse, 0x10000000, RZ, 0xc0, !PT ;  /* 0x1000000031ff7812 */ /* 0x040fe4000784c0ff */
        /* <DEDUP_REMOVED lines=15> */
[----:B------:R-:W-:-:S03]  /*c0630*/  PRMT R3, R59, 0x7773, RZ ;  /* 0x000077733b037816 */ /* 0x000fc600000000ff */
[----:B------:R-:W2:Y:S04]  /*c0640*/  LDL.LU.64 R58, [R1+0x5b0] ;  /* 0x0005b000013a7983 */ /* 0x000ea80000300a00 */
[----:B---3--:R0:W-:Y:S04]  /*c0650*/  @P2 STG.E.U8 desc[UR40][R50.64], R3 ;  /* 0x0000000332002986 */ /* 0x0081e8000c101128 */
[----:B0-----:R-:W3:Y:S01]  /*c0660*/  LDL.LU.64 R50, [R1+0x5a8] ;  /* 0x0005a80001327983 */ /* 0x001ee20000300a00 */
[----:B------:R-:W-:Y:S02]  /*c0670*/  LOP3.LUT R5, R5, 0xfeffffff, RZ, 0xc0, !PT ;  /* 0xfeffffff05057812 */ /* 0x000fe400078ec0ff */
[----:B------:R-:W-:Y:S01]  /*c0680*/  LOP3.LUT P1, RZ, R49, 0x8000000, RZ, 0xc0, !PT ;  /* 0x0800000031ff7812 */ /* 0x000fe2000782c0ff */
[----:B------:R-:W3:Y:S01]  /*c0690*/  LDL.LU R14, [R1+0xd0] ;  /* 0x0000d000010e7983 */ /* 0x000ee20000300800 */
[----:B------:R-:W-:-:S02]  /*c06a0*/  @P6 LOP3.LUT R5, R5, 0x1000000, RZ, 0xfc, !PT ;  /* 0x0100000005056812 */ /* 0x000fc400078efcff */
[----:B------:R-:W-:Y:S01]  /*c06b0*/  LOP3.LUT P6, RZ, R49, 0x400000, RZ, 0xc0, !PT ;  /* 0x0040000031ff7812 */ /* 0x000fe200078cc0ff */
[----:B------:R-:W3:Y:S01]  /*c06c0*/  LDL.LU.64 R26, [R1+0x590] ;  /* 0x00059000011a7983 */ /* 0x000ee20000300a00 */
[----:B------:R-:W-:Y:S02]  /*c06d0*/  LOP3.LUT R5, R5, 0xfdffffff, RZ, 0xc0, !PT ;  /* 0xfdffffff05057812 */ /* 0x000fe400078ec0ff */
[----:B------:R-:W-:Y:S01]  /*c06e0*/  LOP3.LUT P0, RZ, R49, 0x4000000, RZ, 0xc0, !PT ;  /* 0x0400000031ff7812 */ /* 0x000fe2000780c0ff */
[----:B------:R-:W3:Y:S01]  /*c06f0*/  LDL.LU.64 R22, [R1+0x588] ;  /* 0x0005880001167983 */ /* 0x000ee20000300a00 */
[----:B------:R-:W-:-:S03]  /*c0700*/  PRMT R3, R9, 0x7770, RZ ;  /* 0x0000777009037816 */ /* 0x000fc600000000ff */
[----:B------:R-:W3:Y:S04]  /*c0710*/  LDL.LU.64 R20, [R1+0x570] ;  /* 0x0005700001147983 */ /* 0x000ee80000300a00 */
[----:B------:R-:W-:Y:S01]  /*c0720*/  @P6 LOP3.LUT R5, R5, 0x2000000, RZ, 0xfc, !PT ;  /* 0x0200000005056812 */ /* 0x000fe200078efcff */
[----:B----4-:R0:W-:Y:S01]  /*c0730*/  @P1 STG.E.U8 desc[UR40][R16.64], R3 ;  /* 0x0000000310001986 */ /* 0x0101e2000c101128 */
[----:B------:R-:W-:Y:S02]  /*c0740*/  LOP3.LUT P6, RZ, R49, 0x800000, RZ, 0xc0, !PT ;  /* 0x0080000031ff7812 */ /* 0x000fe400078cc0ff */
[----:B------:R-:W-:Y:S01]  /*c0750*/  LOP3.LUT R5, R5, 0xfbffffff, RZ, 0xc0, !PT ;  /* 0xfbffffff05057812 */ /* 0x000fe200078ec0ff */
[----:B------:R-:W4:Y:S01]  /*c0760*/  LDL.LU.64 R18, [R1+0x568] ;  /* 0x0005680001127983 */ /* 0x000f220000300a00 */
[----:B0-----:R-:W-:-:S03]  /*c0770*/  PRMT R3, R9, 0x7771, RZ ;  /* 0x0000777109037816 */ /* 0x001fc600000000ff */
[----:B------:R-:W4:Y:S06]  /*c0780*/  LDL.LU.64 R16, [R1+0x550] ;  /* 0x0005500001107983 */ /* 0x000f2c0000300a00 */
[----:B------:R-:W-:Y:S02]  /*c0790*/  @P6 LOP3.LUT R5, R5, 0x4000000, RZ, 0xfc, !PT ;  /* 0x0400000005056812 */ /* 0x000fe400078efcff */
[----:B------:R-:W-:Y:S02]  /*c07a0*/  LOP3.LUT P6, RZ, R49, 0x1000000, RZ, 0xc0, !PT ;  /* 0x0100000031ff7812 */ /* 0x000fe400078cc0ff */
[----:B------:R-:W-:Y:S01]  /*c07b0*/  LOP3.LUT R5, R5, 0xf7ffffff, RZ, 0xc0, !PT ;  /* 0xf7ffffff05057812 */ /* 0x000fe200078ec0ff */
[----:B------:R0:W-:Y:S10]  /*c07c0*/  @P0 STG.E.U8 desc[UR40][R12.64], R3 ;  /* 0x000000030c000986 */ /* 0x0001f4000c101128 */
[----:B------:R-:W-:-:S02]  /*c07d0*/  @P6 LOP3.LUT R5, R5, 0x8000000, RZ, 0xfc, !PT ;  /* 0x0800000005056812 */ /* 0x000fc400078efcff */
[----:B------:R-:W-:Y:S01]  /*c07e0*/  LOP3.LUT P6, RZ, R49, 0x2000000, RZ, 0xc0, !PT ;  /* 0x0200000031ff7812 */ /* 0x000fe200078cc0ff */
[----:B0-----:R-:W4:Y:S01]  /*c07f0*/  LDL.LU.64 R12, [R1+0x548] ;  /* 0x00054800010c7983 */ /* 0x001f220000300a00 */
[----:B------:R-:W-:-:S11]  /*c0800*/  PRMT R3, R9, 0x7772, RZ ;  /* 0x0000777209037816 */ /* 0x000fd600000000ff */
[----:B------:R0:W-:Y:S01]  /*c0810*/  @P6 STG.E.U8 desc[UR40][R10.64], R3 ;  /* 0x000000030a006986 */ /* 0x0001e2000c101128 */
[----:B------:R-:W-:Y:S02]  /*c0820*/  LOP3.LUT P6, RZ, R5, 0x8000000, RZ, 0xc0, !PT ;  /* 0x0800000005ff7812 */ /* 0x000fe400078cc0ff */
[----:B0-----:R-:W-:Y:S01]  /*c0830*/  PRMT R3, R9, 0x7773, RZ ;  /* 0x0000777309037816 */ /* 0x001fe200000000ff */
[----:B------:R-:W4:Y:S10]  /*c0840*/  LDL.LU.64 R10, [R1+0x530] ;  /* 0x00053000010a7983 */ /* 0x000f340000300a00 */
[----:B------:R0:W-:Y:S01]  /*c0850*/  @P6 STG.E.U8 desc[UR40][R56.64], R3 ;  /* 0x0000000338006986 */ /* 0x0001e2000c101128 */
[----:B------:R-:W-:-:S03]  /*c0860*/  LOP3.LUT P6, RZ, R5, 0x4000000, RZ, 0xc0, !PT ;  /* 0x0400000005ff7812 */ /* 0x000fc600078cc0ff */
[----:B------:R-:W4:Y:S01]  /*c0870*/  LDL.LU.64 R8, [R1+0x528] ;  /* 0x0005280001087983 */ /* 0x000f220000300a00 */
[----:B0-----:R-:W-:-:S03]  /*c0880*/  PRMT R3, R61, 0x7770, RZ ;  /* 0x000077703d037816 */ /* 0x001fc600000000ff */
[----:B------:R-:W4:Y:S04]  /*c0890*/  LDL.LU.64 R56, [R1+0x508] ;  /* 0x0005080001387983 */ /* 0x000f280000300a00 */
[----:B------:R-:W4:Y:S04]  /*c08a0*/  LDL.LU R15, [R1+0xd4] ;  /* 0x0000d400010f7983 */ /* 0x000f280000300800 */
[----:B--2---:R0:W-:Y:S01]  /*c08b0*/  @P6 STG.E.U8 desc[UR40][R54.64], R3 ;  /* 0x0000000336006986 */ /* 0x0041e2000c101128 */
[----:B------:R-:W-:Y:S02]  /*c08c0*/  LOP3.LUT P6, RZ, R5, 0x2000000, RZ, 0xc0, !PT ;  /* 0x0200000005ff7812 */ /* 0x000fe400078cc0ff */
[----:B0-----:R-:W-:Y:S01]  /*c08d0*/  PRMT R3, R61, 0x7771, RZ ;  /* 0x000077713d037816 */ /* 0x001fe200000000ff */
[----:B------:R-:W2:Y:S10]  /*c08e0*/  LDL.LU.64 R54, [R1+0x500] ;  /* 0x0005000001367983 */ /* 0x000eb40000300a00 */
[----:B------:R0:W-:Y:S01]  /*c08f0*/  @P6 STG.E.U8 desc[UR40][R58.64], R3 ;  /* 0x000000033a006986 */ /* 0x0001e2000c101128 */
[----:B------:R-:W-:-:S02]  /*c0900*/  LOP3.LUT P6, RZ, R5, 0x1000000, RZ, 0xc0, !PT ;  /* 0x0100000005ff7812 */ /* 0x000fc400078cc0ff */
[----:B0-----:R-:W-:Y:S01]  /*c0910*/  PRMT R3, R61, 0x7772, RZ ;  /* 0x000077723d037816 */ /* 0x001fe200000000ff */
[----:B------:R-:W2:Y:S10]  /*c0920*/  LDL.LU.64 R58, [R1+0x37f0] ;  /* 0x0037f000013a7983 */ /* 0x000eb40000300a00 */
[----:B---3--:R0:W-:Y:S04]  /*c0930*/  @P6 STG.E.U8 desc[UR40][R50.64], R3 ;  /* 0x0000000332006986 */ /* 0x0081e8000c101128 */
[----:B0-----:R-:W3:Y:S01]  /*c0940*/  LDL.LU.64 R50, [R1+0x37e8] ;  /* 0x0037e80001327983 */ /* 0x001ee20000300a00 */
        /* <DEDUP_REMOVED lines=13> */
[----:B----4-:R0:W-:Y:S01]  /*c0a20*/  @P6 STG.E.U8 desc[UR40][R18.64], R3 ;  /* 0x0000000312006986 */ /* 0x0101e2000c101128 */
[----:B------:R-:W-:Y:S02]  /*c0a30*/  LOP3.LUT P3, RZ, R49, 0x4000, RZ, 0xc0, !PT ;  /* 0x0000400031ff7812 */ /* 0x000fe4000786c0ff */
[----:B0-----:R-:W-:-:S05]  /*c0a40*/  PRMT R3, R14, 0x7773, RZ ;  /* 0x000077730e037816 */ /* 0x001fca00000000ff */
[----:B------:R3:W-:Y:S01]  /*c0a50*/  @P5 STG.E.U8 desc[UR40][R16.64], R3 ;  /* 0x0000000310005986 */ /* 0x0007e2000c101128 */
[C---:B------:R-:W-:Y:S02]  /*c0a60*/  LOP3.LUT P2, RZ, R49.reuse, 0x2000, RZ, 0xc0, !PT ;  /* 0x0000200031ff7812 */ /* 0x040fe4000784c0ff */
[C---:B------:R-:W-:Y:S02]  /*c0a70*/  LOP3.LUT P1, RZ, R49.reuse, 0x1000, RZ, 0xc0, !PT ;  /* 0x0000100031ff7812 */ /* 0x040fe4000782c0ff */
[----:B------:R-:W-:Y:S02]  /*c0a80*/  LOP3.LUT P0, RZ, R49, 0x800, RZ, 0xc0, !PT ;  /* 0x0000080031ff7812 */ /* 0x000fe4000780c0ff */
[----:B---3--:R-:W-:-:S05]  /*c0a90*/  PRMT R3, R50, 0x7770, RZ ;  /* 0x0000777032037816 */ /* 0x008fca00000000ff */
[----:B------:R0:W-:Y:S02]  /*c0aa0*/  @P4 STG.E.U8 desc[UR40][R12.64], R3 ;  /* 0x000000030c004986 */ /* 0x0001e4000c101128 */
[----:B0-----:R-:W-:-:S05]  /*c0ab0*/  PRMT R3, R50, 0x7771, RZ ;  /* 0x0000777132037816 */ /* 0x001fca00000000ff */
[----:B------:R0:W-:Y:S02]  /*c0ac0*/  @P3 STG.E.U8 desc[UR40][R10.64], R3 ;  /* 0x000000030a003986 */ /* 0x0001e4000c101128 */
[----:B0-----:R-:W-:-:S05]  /*c0ad0*/  PRMT R3, R50, 0x7772, RZ ;  /* 0x0000777232037816 */ /* 0x001fca00000000ff */
[----:B------:R0:W-:Y:S02]  /*c0ae0*/  @P2 STG.E.U8 desc[UR40][R8.64], R3 ;  /* 0x0000000308002986 */ /* 0x0001e4000c101128 */
[----:B0-----:R-:W-:Y:S02]  /*c0af0*/  PRMT R3, R50, 0x7773, RZ ;  /* 0x0000777332037816 */ /* 0x001fe400000000ff */
[----:B------:R-:W3:Y:S04]  /*c0b00*/  LDL.LU R50, [R1+0x37e4] ;  /* 0x0037e40001327983 */ /* 0x000ee80000300800 */
[----:B------:R0:W-:Y:S02]  /*c0b10*/  @P1 STG.E.U8 desc[UR40][R56.64], R3 ;  /* 0x0000000338001986 */ /* 0x0001e4000c101128 */
[----:B0-----:R-:W-:-:S05]  /*c0b20*/  PRMT R3, R15, 0x7770, RZ ;  /* 0x000077700f037816 */ /* 0x001fca00000000ff */
[----:B--2---:R0:W-:Y:S04]  /*c0b30*/  @P0 STG.E.U8 desc[UR40][R54.64], R3 ;  /* 0x0000000336000986 */ /* 0x0041e8000c101128 */
[----:B0-----:R-:W2:Y:S04]  /*c0b40*/  LDL.LU.64 R54, [R1+0x4e8] ;  /* 0x0004e80001367983 */ /* 0x001ea80000300a00 */
[----:B------:R-:W4:Y:S04]  /*c0b50*/  LDL.LU.64 R16, [R1+0x4e0] ;  /* 0x0004e00001107983 */ /* 0x000f280000300a00 */
[----:B------:R-:W3:Y:S04]  /*c0b60*/  LDL.LU.64 R12, [R1+0x4c8] ;  /* 0x0004c800010c7983 */ /* 0x000ee80000300a00 */
[----:B------:R-:W3:Y:S04]  /*c0b70*/  LDL.LU.64 R10, [R1+0x4c0] ;  /* 0x0004c000010a7983 */ /* 0x000ee80000300a00 */
[----:B------:R-:W4:Y:S04]  /*c0b80*/  LDL.LU.64 R8, [R1+0x4a8] ;  /* 0x0004a80001087983 */ /* 0x000f280000300a00 */
[----:B------:R-:W4:Y:S01]  /*c0b90*/  LDL.LU.64 R56, [R1+0x4a0] ;  /* 0x0004a00001387983 */ /* 0x000f220000300a00 */
[----:B------:R-:W-:-:S02]  /*c0ba0*/  LOP3.LUT P3, RZ, R49, 0x400, RZ, 0xc0, !PT ;  /* 0x0000040031ff7812 */ /* 0x000fc4000786c0ff */
[----:B------:R-:W-:Y:S02]  /*c0bb0*/  PRMT R3, R15, 0x7771, RZ ;  /* 0x000077710f037816 */ /* 0x000fe400000000ff */
[----:B------:R-:W-:Y:S02]  /*c0bc0*/  LOP3.LUT R5, R5, 0xffffefff, RZ, 0xc0, !PT ;  /* 0xffffefff05057812 */ /* 0x000fe400078ec0ff */
[C---:B------:R-:W-:Y:S02]  /*c0bd0*/  LOP3.LUT P2, RZ, R49.reuse, 0x200, RZ, 0xc0, !PT ;  /* 0x0000020031ff7812 */ /* 0x040fe4000784c0ff */
[C---:B------:R-:W-:Y:S02]  /*c0be0*/  LOP3.LUT P1, RZ, R49.reuse, 0x100, RZ, 0xc0, !PT ;  /* 0x0000010031ff7812 */ /* 0x040fe4000782c0ff */
[----:B------:R-:W-:-:S03]  /*c0bf0*/  LOP3.LUT P0, RZ, R49, 0x80, RZ, 0xc0, !PT ;  /* 0x0000008031ff7812 */ /* 0x000fc6000780c0ff */
[----:B--2---:R0:W-:Y:S04]  /*c0c00*/  @P3 STG.E.U8 desc[UR40][R54.64], R3 ;  /* 0x0000000336003986 */ /* 0x0041e8000c101128 */
[----:B0-----:R-:W2:Y:S01]  /*c0c10*/  LDL.LU.64 R54, [R1+0x488] ;  /* 0x0004880001367983 */ /* 0x001ea20000300a00 */
[----:B---3--:R-:W-:-:S03]  /*c0c20*/  LOP3.LUT P6, RZ, R50, 0x40000000, RZ, 0xc0, !PT ;  /* 0x4000000032ff7812 */ /* 0x008fc600078cc0ff */
[----:B------:R-:W3:Y:S10]  /*c0c30*/  LDL.LU R14, [R1+0xd8] ;  /* 0x0000d800010e7983 */ /* 0x000ef40000300800 */
        /* <DEDUP_REMOVED lines=23> */
[----:B------:R-:W3:Y:S04]  /*c0db0*/  LDL.LU.64 R48, [R1+0x480] ;  /* 0x0004800001307983 */ /* 0x000ee80000300a00 */
[----:B------:R-:W3:Y:S04]  /*c0dc0*/  LDL.LU.64 R60, [R1+0x468] ;  /* 0x00046800013c7983 */ /* 0x000ee80000300a00 */
[----:B------:R-:W3:Y:S01]  /*c0dd0*/  LDL.LU.64 R26, [R1+0x460] ;  /* 0x00046000011a7983 */ /* 0x000ee20000300a00 */
[----:B------:R-:W-:-:S03]  /*c0de0*/  PRMT R3, R15, 0x7772, RZ ;  /* 0x000077720f037816 */ /* 0x000fc600000000ff */
[----:B------:R-:W3:Y:S04]  /*c0df0*/  LDL.LU.64 R22, [R1+0x448] ;  /* 0x0004480001167983 */ /* 0x000ee80000300a00 */
[----:B----4-:R0:W-:Y:S02]  /*c0e00*/  @P2 STG.E.U8 desc[UR40][R16.64], R3 ;  /* 0x0000000310002986 */ /* 0x0101e4000c101128 */
[----:B0-----:R-:W-:Y:S02]  /*c0e10*/  PRMT R3, R15, 0x7773, RZ ;  /* 0x000077730f037816 */ /* 0x001fe400000000ff */
[----:B------:R-:W4:Y:S04]  /*c0e20*/  LDL.LU R15, [R1+0xc8] ;  /* 0x0000c800010f7983 */ /* 0x000f280000300800 */
[----:B------:R0:W-:Y:S04]  /*c0e30*/  @P1 STG.E.U8 desc[UR40][R12.64], R3 ;  /* 0x000000030c001986 */ /* 0x0001e8000c101128 */
[----:B------:R-:W4:Y:S04]  /*c0e40*/  LDL.LU.64 R20, [R1+0x440] ;  /* 0x0004400001147983 */ /* 0x000f280000300a00 */
[----:B------:R-:W4:Y:S01]  /*c0e50*/  LDL.LU.64 R18, [R1+0x428] ;  /* 0x0004280001127983 */ /* 0x000f220000300a00 */
[----:B0-----:R-:W-:-:S03]  /*c0e60*/  PRMT R3, R51, 0x7770, RZ ;  /* 0x0000777033037816 */ /* 0x001fc600000000ff */
[----:B------:R-:W4:Y:S04]  /*c0e70*/  LDL.LU.64 R16, [R1+0x420] ;  /* 0x0004200001107983 */ /* 0x000f280000300a00 */
[----:B------:R0:W-:Y:S04]  /*c0e80*/  @P0 STG.E.U8 desc[UR40][R10.64], R3 ;  /* 0x000000030a000986 */ /* 0x0001e8000c101128 */
[----:B------:R-:W4:Y:S01]  /*c0e90*/  LDL.LU.64 R12, [R1+0x408] ;  /* 0x00040800010c7983 */ /* 0x000f220000300a00 */
        /* <DEDUP_REMOVED lines=9> */
[----:B------:R-:W-:-:S03]  /*c0f30*/  PRMT R3, R51, 0x7773, RZ ;  /* 0x0000777333037816 */ /* 0x000fc600000000ff */
[----:B------:R-:W4:Y:S06]  /*c0f40*/  LDL.LU R51, [R1+0x37e0] ;  /* 0x0037e00001337983 */ /* 0x000f2c0000300800 */
[----:B--2---:R0:W-:Y:S04]  /*c0f50*/  @P6 STG.E.U8 desc[UR40][R54.64], R3 ;  /* 0x0000000336006986 */ /* 0x0041e8000c101128 */
[----:B0-----:R-:W2:Y:S01]  /*c0f60*/  LDL.LU.64 R54, [R1+0x3c8] ;  /* 0x0003c80001367983 */ /* 0x001ea20000300a00 */
[----:B------:R-:W-:-:S02]  /*c0f70*/  LOP3.LUT P6, RZ, R5, 0x20000, RZ, 0xc0, !PT ;  /* 0x0002000005ff7812 */ /* 0x000fc400078cc0ff */
[----:B---3--:R-:W-:Y:S02]  /*c0f80*/  PRMT R3, R14, 0x7770, RZ ;  /* 0x000077700e037816 */ /* 0x008fe400000000ff */
[C---:B------:R-:W-:Y:S02]  /*c0f90*/  LOP3.LUT P5, RZ, R50.reuse, 0x20000000, RZ, 0xc0, !PT ;  /* 0x2000000032ff7812 */ /* 0x040fe400078ac0ff */
[C---:B------:R-:W-:Y:S02]  /*c0fa0*/  LOP3.LUT P4, RZ, R50.reuse, 0x10000000, RZ, 0xc0, !PT ;  /* 0x1000000032ff7812 */ /* 0x040fe4000788c0ff */
[C---:B------:R-:W-:Y:S02]  /*c0fb0*/  LOP3.LUT P3, RZ, R50.reuse, 0x8000000, RZ, 0xc0, !PT ;  /* 0x0800000032ff7812 */ /* 0x040fe4000786c0ff */
[C---:B------:R-:W-:Y:S02]  /*c0fc0*/  LOP3.LUT P2, RZ, R50.reuse, 0x4000000, RZ, 0xc0, !PT ;  /* 0x0400000032ff7812 */ /* 0x040fe4000784c0ff */
[----:B------:R-:W-:-:S02]  /*c0fd0*/  LOP3.LUT P1, RZ, R50, 0x2000000, RZ, 0xc0, !PT ;  /* 0x0200000032ff7812 */ /* 0x000fc4000782c0ff */
[----:B------:R-:W-:Y:S01]  /*c0fe0*/  LOP3.LUT P0, RZ, R50, 0x1000000, RZ, 0xc0, !PT ;  /* 0x0100000032ff7812 */ /* 0x000fe2000780c0ff */
        /* <DEDUP_REMOVED lines=11> */
[----:B----4-:R-:W-:-:S11]  /*c10a0*/  PRMT R3, R15, 0x7770, RZ ;  /* 0x000077700f037816 */ /* 0x010fd600000000ff */
[----:B------:R0:W-:Y:S01]  /*c10b0*/  @P6 STG.E.U8 desc[UR40][R20.64], R3 ;  /* 0x0000000314006986 */ /* 0x0001e2000c101128 */
[----:B------:R-:W-:Y:S02]  /*c10c0*/  LOP3.LUT P6, RZ, R5, 0x1000, RZ, 0xc0, !PT ;  /* 0x0000100005ff7812 */ /* 0x000fe400078cc0ff */
[----:B0-----:R-:W-:-:S11]  /*c10d0*/  PRMT R3, R15, 0x7771, RZ ;  /* 0x000077710f037816 */ /* 0x001fd600000000ff */
[----:B------:R0:W-:Y:S02]  /*c10e0*/  @P6 STG.E.U8 desc[UR40][R18.64], R3 ;  /* 0x0000000312006986 */ /* 0x0001e4000c101128 */
[----:B0-----:R-:W-:-:S05]  /*c10f0*/  PRMT R3, R15, 0x7772, RZ ;  /* 0x000077720f037816 */ /* 0x001fca00000000ff */
        /* <DEDUP_REMOVED lines=9> */
[----:B0-----:R-:W-:Y:S02]  /*c1190*/  PRMT R3, R51, 0x7773, RZ ;  /* 0x0000777333037816 */ /* 0x001fe400000000ff */
[----:B------:R-:W3:Y:S04]  /*c11a0*/  LDL.LU R51, [R1+0x37dc] ;  /* 0x0037dc0001337983 */ /* 0x000ee80000300800 */
[----:B--2---:R0:W-:Y:S04]  /*c11b0*/  @P0 STG.E.U8 desc[UR40][R54.64], R3 ;  /* 0x0000000336000986 */ /* 0x0041e8000c101128 */
[----:B0-----:R-:W2:Y:S04]  /*c11c0*/  LDL.LU.64 R54, [R1+0x3c0] ;  /* 0x0003c00001367983 */ /* 0x001ea80000300a00 */
[----:B------:R-:W4:Y:S04]  /*c11d0*/  LDL.LU.64 R16, [R1+0x3a8] ;  /* 0x0003a80001107983 */ /* 0x000f280000300a00 */
[----:B------:R-:W2:Y:S04]  /*c11e0*/  LDL.LU.64 R14, [R1+0x3a0] ;  /* 0x0003a000010e7983 */ /* 0x000ea80000300a00 */
        /* <DEDUP_REMOVED lines=8> */
[----:B------:R-:W-:-:S04]  /*c1270*/  @P6 LOP3.LUT R5, R5, 0x10, RZ, 0xfc, !PT ;  /* 0x0000001005056812 */ /* 0x000fc800078efcff */
[----:B------:R-:W-:Y:S02]  /*c1280*/  LOP3.LUT R5, R5, 0xffffffdf, RZ, 0xc0, !PT ;  /* 0xffffffdf05057812 */ /* 0x000fe400078ec0ff */
[C---:B------:R-:W-:Y:S02]  /*c1290*/  LOP3.LUT P2, RZ, R50.reuse, 0x400000, RZ, 0xc0, !PT ;  /* 0x0040000032ff7812 */ /* 0x040fe4000784c0ff */
[----:B------:R-:W-:Y:S02]  /*c12a0*/  LOP3.LUT P1, RZ, R50, 0x200000, RZ, 0xc0, !PT ;  /* 0x0020000032ff7812 */ /* 0x000fe4000782c0ff */
[----:B--2---:R-:W-:-:S05]  /*c12b0*/  PRMT R3, R13, 0x7770, RZ ;  /* 0x000077700d037816 */ /* 0x004fca00000000ff */
[----:B------:R0:W-:Y:S04]  /*c12c0*/  @P3 STG.E.U8 desc[UR40][R54.64], R3 ;  /* 0x0000000336003986 */ /* 0x0001e8000c101128 */
[----:B0-----:R-:W2:Y:S01]  /*c12d0*/  LDL.LU.64 R54, [R1+0x360] ;  /* 0x0003600001367983 */ /* 0x001ea20000300a00 */
[----:B---3--:R-:W-:-:S03]  /*c12e0*/  LOP3.LUT P6, RZ, R51, 0x40000000, RZ, 0xc0, !PT ;  /* 0x4000000033ff7812 */ /* 0x008fc600078cc0ff */
[----:B------:R-:W3:Y:S04]  /*c12f0*/  LDL.LU.64 R60, [R1+0x348] ;  /* 0x00034800013c7983 */ /* 0x000ee80000300a00 */
[----:B------:R-:W3:Y:S04]  /*c1300*/  LDL.LU.64 R26, [R1+0x340] ;  /* 0x00034000011a7983 */ /* 0x000ee80000300a00 */
[----:B------:R-:W3:Y:S02]  /*c1310*/  LDL.LU.64 R22, [R1+0x328] ;  /* 0x0003280001167983 */ /* 0x000ee40000300a00 */
[----:B------:R-:W-:-:S02]  /*c1320*/  @P6 LOP3.LUT R5, R5, 0x20, RZ, 0xfc, !PT ;  /* 0x0000002005056812 */ /* 0x000fc400078efcff */
[----:B------:R-:W-:Y:S01]  /*c1330*/  LOP3.LUT P6, RZ, R50, 0x4000, RZ, 0xc0, !PT ;  /* 0x0000400032ff7812 */ /* 0x000fe200078cc0ff */
[----:B------:R-:W3:Y:S01]  /*c1340*/  LDL.LU.64 R20, [R1+0x320] ;  /* 0x0003200001147983 */ /* 0x000ee20000300a00 */
[----:B------:R-:W-:Y:S02]  /*c1350*/  LOP3.LUT R5, R5, 0xffffffbf, RZ, 0xc0, !PT ;  /* 0xffffffbf05057812 */ /* 0x000fe400078ec0ff */
[----:B------:R-:W-:Y:S01]  /*c1360*/  PRMT R3, R13, 0x7771, RZ ;  /* 0x000077710d037816 */ /* 0x000fe200000000ff */
[----:B------:R-:W3:Y:S08]  /*c1370*/  LDL.LU.64 R18, [R1+0x308] ;  /* 0x0003080001127983 */ /* 0x000ef00000300a00 */
        /* <DEDUP_REMOVED lines=11> */
[----:B------:R-:W-:Y:S01]  /*c1430*/  LOP3.LUT R5, R5, 0xfffffbff, RZ, 0xc0, !PT ;  /* 0xfffffbff05057812 */ /* 0x000fe200078ec0ff */
[----:B----4-:R0:W-:Y:S01]  /*c1440*/  @P2 STG.E.U8 desc[UR40][R16.64], R3 ;  /* 0x0000000310002986 */ /* 0x0101e2000c101128 */
[----:B------:R-:W-:-:S09]  /*c1450*/  LOP3.LUT P0, RZ, R50, 0x100000, RZ, 0xc0, !PT ;  /* 0x0010000032ff7812 */ /* 0x000fd2000780c0ff */
[----:B------:R-:W-:Y:S02]  /*c1460*/  @P6 LOP3.LUT R5, R5, 0x400, RZ, 0xfc, !PT ;  /* 0x0000040005056812 */ /* 0x000fe400078efcff */
[----:B------:R-:W-:Y:S01]  /*c1470*/  LOP3.LUT P6, RZ, R50, 0x40000, RZ, 0xc0, !PT ;  /* 0x0004000032ff7812 */ /* 0x000fe200078cc0ff */
[----:B0-----:R-:W4:Y:S01]  /*c1480*/  LDL.LU.64 R16, [R1+0x300] ;  /* 0x0003000001107983 */ /* 0x001f220000300a00 */
[----:B------:R-:W-:Y:S02]  /*c1490*/  LOP3.LUT R5, R5, 0xfffff7ff, RZ, 0xc0, !PT ;  /* 0xfffff7ff05057812 */ /* 0x000fe400078ec0ff */
[----:B------:R-:W-:-:S05]  /*c14a0*/  PRMT R3, R13, 0x7772, RZ ;  /* 0x000077720d037816 */ /* 0x000fca00000000ff */
[----:B------:R0:W-:Y:S04]  /*c14b0*/  @P1 STG.E.U8 desc[UR40][R14.64], R3 ;  /* 0x000000030e001986 */ /* 0x0001e8000c101128 */
[----:B------:R-:W-:Y:S02]  /*c14c0*/  @P6 LOP3.LUT R5, R5, 0x800, RZ, 0xfc, !PT ;  /* 0x0000080005056812 */ /* 0x000fe400078efcff */
[----:B------:R-:W-:Y:S02]  /*c14d0*/  LOP3.LUT P6, RZ, R50, 0x80000, RZ, 0xc0, !PT ;  /* 0x0008000032ff7812 */ /* 0x000fe400078cc0ff */
[----:B0-----:R-:W-:Y:S01]  /*c14e0*/  PRMT R3, R13, 0x7773, RZ ;  /* 0x000077730d037816 */ /* 0x001fe200000000ff */
[----:B------:R-:W4:Y:S04]  /*c14f0*/  LDL.LU.64 R14, [R1+0x2e8] ;  /* 0x0002e800010e7983 */ /* 0x000f280000300a00 */
[----:B------:R0:W-:Y:S04]  /*c1500*/  @P0 STG.E.U8 desc[UR40][R10.64], R3 ;  /* 0x000000030a000986 */ /* 0x0001e8000c101128 */
[----:B------:R-:W4:Y:S01]  /*c1510*/  LDL.LU.64 R12, [R1+0x2e0] ;  /* 0x0002e000010c7983 */ /* 0x000f220000300a00 */
[----:B0-----:R-:W-:-:S03]  /*c1520*/  PRMT R3, R48, 0x7770, RZ ;  /* 0x0000777030037816 */ /* 0x001fc600000000ff */
[----:B------:R-:W4:Y:S04]  /*c1530*/  LDL.LU.64 R10, [R1+0x2c8] ;  /* 0x0002c800010a7983 */ /* 0x000f280000300a00 */
        /* <DEDUP_REMOVED lines=22> */
[C---:B------:R-:W-:Y:S02]  /*c16a0*/  LOP3.LUT P6, RZ, R5.reuse, 0x20, RZ, 0xc0, !PT ;  /* 0x0000002005ff7812 */ /* 0x040fe400078cc0ff */
[----:B0-----:R-:W-:Y:S02]  /*c16b0*/  PRMT R3, R52, 0x7773, RZ ;  /* 0x0000777334037816 */ /* 0x001fe400000000ff */
[----:B------:R-:W-:Y:S01]  /*c16c0*/  LOP3.LUT P5, RZ, R50, 0x1000, RZ, 0xc0, !PT ;  /* 0x0000100032ff7812 */ /* 0x000fe200078ac0ff */
[----:B------:R-:W3:Y:S08]  /*c16d0*/  LDL.LU R52, [R1+0x37d8] ;  /* 0x0037d80001347983 */ /* 0x000ef00000300800 */
[----:B------:R0:W-:Y:S01]  /*c16e0*/  @P6 STG.E.U8 desc[UR40][R18.64], R3 ;  /* 0x0000000312006986 */ /* 0x0001e2000c101128 */
[----:B------:R-:W-:-:S02]  /*c16f0*/  LOP3.LUT P6, RZ, R5, 0x10, RZ, 0xc0, !PT ;  /* 0x0000001005ff7812 */ /* 0x000fc400078cc0ff */
[----:B------:R-:W-:Y:S02]  /*c1700*/  LOP3.LUT P4, RZ, R50, 0x800, RZ, 0xc0, !PT ;  /* 0x0000080032ff7812 */ /* 0x000fe4000788c0ff */
[----:B0-----:R-:W-:-:S09]  /*c1710*/  PRMT R3, R59, 0x7770, RZ ;  /* 0x000077703b037816 */ /* 0x001fd200000000ff */
        /* <DEDUP_REMOVED lines=19> */
[----:B------:R-:W4:Y:S04]  /*c1850*/  LDL.LU.64 R16, [R1+0x270] ;  /* 0x0002700001107983 */ /* 0x000f280000300a00 */
[----:B------:R-:W4:Y:S04]  /*c1860*/  LDL.LU.64 R12, [R1+0x268] ;  /* 0x00026800010c7983 */ /* 0x000f280000300a00 */
[----:B------:R-:W4:Y:S04]  /*c1870*/  LDL.LU R11, [R1+0xb8] ;  /* 0x0000b800010b7983 */ /* 0x000f280000300800 */
[----:B------:R-:W4:Y:S04]  /*c1880*/  LDL.LU.64 R56, [R1+0x250] ;  /* 0x0002500001387983 */ /* 0x000f280000300a00 */
[----:B------:R-:W4:Y:S01]  /*c1890*/  LDL.LU R14, [R1+0xa8] ;  /* 0x0000a800010e7983 */ /* 0x000f220000300800 */
[----:B------:R-:W-:-:S02]  /*c18a0*/  PRMT R3, R58, 0x7773, RZ ;  /* 0x000077733a037816 */ /* 0x000fc400000000ff */
[C---:B------:R-:W-:Y:S01]  /*c18b0*/  LOP3.LUT P3, RZ, R51.reuse, 0x10000000, RZ, 0xc0, !PT ;  /* 0x1000000033ff7812 */ /* 0x040fe2000786c0ff */
[----:B------:R-:W4:Y:S01]  /*c18c0*/  LDL.LU.64 R58, [R1+0x248] ;  /* 0x00024800013a7983 */ /* 0x000f220000300a00 */
[----:B------:R-:W-:Y:S02]  /*c18d0*/  LOP3.LUT P6, RZ, R51, 0x2000000, RZ, 0xc0, !PT ;  /* 0x0200000033ff7812 */ /* 0x000fe400078cc0ff */
[----:B------:R-:W-:-:S11]  /*c18e0*/  LOP3.LUT R6, R6, 0xefffffff, RZ, 0xc0, !PT ;  /* 0xefffffff06067812 */ /* 0x000fd600078ec0ff */
[----:B------:R-:W-:-:S04]  /*c18f0*/  @P6 LOP3.LUT R6, R6, 0x10000000, RZ, 0xfc, !PT ;  /* 0x1000000006066812 */ /* 0x000fc800078efcff */
[----:B------:R-:W-:Y:S02]  /*c1900*/  LOP3.LUT R6, R6, 0xdfffffff, RZ, 0xc0, !PT ;  /* 0xdfffffff06067812 */ /* 0x000fe400078ec0ff */
[----:B---3--:R-:W-:-:S13]  /*c1910*/  LOP3.LUT P6, RZ, R52, 0x80000000, RZ, 0xc0, !PT ;  /* 0x8000000034ff7812 */ /* 0x008fda00078cc0ff */
        /* <DEDUP_REMOVED lines=8> */
[----:B------:R-:W3:Y:S02]  /*c19a0*/  LDL.LU.64 R26, [R1+0x228] ;  /* 0x00022800011a7983 */ /* 0x000ee40000300a00 */
[----:B------:R-:W-:-:S02]  /*c19b0*/  @P6 LOP3.LUT R6, R6, 0x80000000, RZ, 0xfc, !PT ;  /* 0x8000000006066812 */ /* 0x000fc400078efcff */
[----:B------:R-:W-:Y:S01]  /*c19c0*/  LOP3.LUT P6, RZ, R51, 0x4000000, RZ, 0xc0, !PT ;  /* 0x0400000033ff7812 */ /* 0x000fe200078cc0ff */
[----:B------:R-:W3:Y:S01]  /*c19d0*/  LDL.LU.64 R48, [R1+0x210] ;  /* 0x0002100001307983 */ /* 0x000ee20000300a00 */
[----:B------:R-:W-:Y:S02]  /*c19e0*/  LOP3.LUT P2, RZ, R50, 0x80, RZ, 0xc0, !PT ;  /* 0x0000008032ff7812 */ /* 0x000fe4000784c0ff */
[----:B------:R-:W-:Y:S02]  /*c19f0*/  LOP3.LUT R5, R5, 0xfffffffe, RZ, 0xc0, !PT ;  /* 0xfffffffe05057812 */ /* 0x000fe400078ec0ff */
[----:B----4-:R-:W-:-:S07]  /*c1a00*/  PRMT R3, R11, 0x7770, RZ ;  /* 0x000077700b037816 */ /* 0x010fce00000000ff */
[----:B------:R-:W-:Y:S02]  /*c1a10*/  @P6 LOP3.LUT R5, R5, 0x1, RZ, 0xfc, !PT ;  /* 0x0000000105056812 */ /* 0x000fe400078efcff */
[----:B------:R-:W-:Y:S01]  /*c1a20*/  LOP3.LUT P6, RZ, R50, 0x4, RZ, 0xc0, !PT ;  /* 0x0000000432ff7812 */ /* 0x000fe200078cc0ff */
[----:B------:R0:W-:Y:S01]  /*c1a30*/  @P2 STG.E.U8 desc[UR40][R8.64], R3 ;  /* 0x0000000308002986 */ /* 0x0001e2000c101128 */
[----:B------:R-:W-:-:S03]  /*c1a40*/  LOP3.LUT R5, R5, 0xfffffffd, RZ, 0xc0, !PT ;  /* 0xfffffffd05057812 */ /* 0x000fc600078ec0ff */
[----:B0-----:R-:W4:Y:S04]  /*c1a50*/  LDL.LU R8, [R1+0xbc] ;  /* 0x0000bc0001087983 */ /* 0x001f280000300800 */
[----:B------:R-:W4:Y:S04]  /*c1a60*/  LDL.LU.64 R60, [R1+0x208] ;  /* 0x00020800013c7983 */ /* 0x000f280000300a00 */
[----:B------:R-:W-:Y:S02]  /*c1a70*/  @P6 LOP3.LUT R5, R5, 0x2, RZ, 0xfc, !PT ;  /* 0x0000000205056812 */ /* 0x000fe400078efcff */
[----:B------:R-:W-:Y:S01]  /*c1a80*/  LOP3.LUT P6, RZ, R50, 0x8, RZ, 0xc0, !PT ;  /* 0x0000000832ff7812 */ /* 0x000fe200078cc0ff */
[----:B------:R-:W4:Y:S01]  /*c1a90*/  LDL.LU.64 R22, [R1+0x1f0] ;  /* 0x0001f00001167983 */ /* 0x000f220000300a00 */
[----:B------:R-:W-:-:S02]  /*c1aa0*/  LOP3.LUT R5, R5, 0xfffffffb, RZ, 0xc0, !PT ;  /* 0xfffffffb05057812 */ /* 0x000fc400078ec0ff */
[C---:B------:R-:W-:Y:S01]  /*c1ab0*/  LOP3.LUT P1, RZ, R50.reuse, 0x40, RZ, 0xc0, !PT ;  /* 0x0000004032ff7812 */ /* 0x040fe2000782c0ff */
[----:B------:R-:W4:Y:S01]  /*c1ac0*/  LDL.LU.64 R20, [R1+0x1e8] ;  /* 0x0001e80001147983 */ /* 0x000f220000300a00 */
[C---:B------:R-:W-:Y:S02]  /*c1ad0*/  LOP3.LUT P0, RZ, R50.reuse, 0x20, RZ, 0xc0, !PT ;  /* 0x0000002032ff7812 */ /* 0x040fe4000780c0ff */
[----:B------:R-:W-:Y:S01]  /*c1ae0*/  PRMT R3, R11, 0x7771, RZ ;  /* 0x000077710b037816 */ /* 0x000fe200000000ff */
[----:B------:R-:W4:Y:S04]  /*c1af0*/  LDL.LU R9, [R1+0xac] ;  /* 0x0000ac0001097983 */ /* 0x000f280000300800 */
[----:B------:R-:W-:Y:S01]  /*c1b00*/  @P6 LOP3.LUT R5, R5, 0x4, RZ, 0xfc, !PT ;  /* 0x0000000405056812 */ /* 0x000fe200078efcff */
[----:B------:R-:W4:Y:S01]  /*c1b10*/  LDL.LU.64 R18, [R1+0x1d0] ;  /* 0x0001d00001127983 */ /* 0x000f220000300a00 */
[----:B------:R-:W-:-:S02]  /*c1b20*/  LOP3.LUT P6, RZ, R50, 0x10, RZ, 0xc0, !PT ;  /* 0x0000001032ff7812 */ /* 0x000fc400078cc0ff */
[----:B------:R-:W-:Y:S01]  /*c1b30*/  LOP3.LUT R5, R5, 0xfffffff7, RZ, 0xc0, !PT ;  /* 0xfffffff705057812 */ /* 0x000fe200078ec0ff */
[----:B------:R0:W-:Y:S10]  /*c1b40*/  @P1 STG.E.U8 desc[UR40][R16.64], R3 ;  /* 0x0000000310001986 */ /* 0x0001f4000c101128 */
[----:B------:R-:W-:-:S02]  /*c1b50*/  @P6 LOP3.LUT R5, R5, 0x8, RZ, 0xfc, !PT ;  /* 0x0000000805056812 */ /* 0x000fc400078efcff */
[----:B------:R-:W-:Y:S01]  /*c1b60*/  LOP3.LUT P6, RZ, R51, 0x8000000, RZ, 0xc0, !PT ;  /* 0x0800000033ff7812 */ /* 0x000fe200078cc0ff */
[----:B0-----:R-:W4:Y:S01]  /*c1b70*/  LDL.LU.64 R16, [R1+0x1c8] ;  /* 0x0001c80001107983 */ /* 0x001f220000300a00 */
[----:B------:R-:W-:-:S05]  /*c1b80*/  PRMT R3, R11, 0x7772, RZ ;  /* 0x000077720b037816 */ /* 0x000fca00000000ff */
[----:B------:R0:W-:Y:S02]  /*c1b90*/  @P0 STG.E.U8 desc[UR40][R12.64], R3 ;  /* 0x000000030c000986 */ /* 0x0001e4000c101128 */
[----:B0-----:R-:W-:Y:S02]  /*c1ba0*/  PRMT R3, R11, 0x7773, RZ ;  /* 0x000077730b037816 */ /* 0x001fe400000000ff */
[----:B------:R-:W4:Y:S04]  /*c1bb0*/  LDL.LU.64 R12, [R1+0x1c0] ;  /* 0x0001c000010c7983 */ /* 0x000f280000300a00 */
[----:B------:R0:W-:Y:S01]  /*c1bc0*/  @P6 STG.E.U8 desc[UR40][R56.64], R3 ;  /* 0x0000000338006986 */ /* 0x0001e2000c101128 */
[----:B------:R-:W-:-:S03]  /*c1bd0*/  LOP3.LUT P6, RZ, R5, 0x8, RZ, 0xc0, !PT ;  /* 0x0000000805ff7812 */ /* 0x000fc600078cc0ff */
[----:B------:R-:W4:Y:S04]  /*c1be0*/  LDL.LU.64 R10, [R1+0x1e0] ;  /* 0x0001e000010a7983 */ /* 0x000f280000300a00 */
[----:B------:R-:W4:Y:S01]  /*c1bf0*/  LDL.LU R15, [R1+0x90] ;  /* 0x00009000010f7983 */ /* 0x000f220000300800 */
[----:B0-----:R-:W-:-:S03]  /*c1c00*/  PRMT R3, R14, 0x7770, RZ ;  /* 0x000077700e037816 */ /* 0x001fc600000000ff */
[----:B------:R-:W4:Y:S04]  /*c1c10*/  LDL.LU.64 R56, [R1+0x1d8] ;  /* 0x0001d80001387983 */ /* 0x000f280000300a00 */
        /* <DEDUP_REMOVED lines=14> */
[----:B----4-:R-:W-:-:S11]  /*c1d00*/  PRMT R3, R8, 0x7770, RZ ;  /* 0x0000777008037816 */ /* 0x010fd600000000ff */
        /* <DEDUP_REMOVED lines=32> */
[----:B------:R-:W3:Y:S01]  /*c1f10*/  LDL.LU.64 R8, [R1+0x260] ;  /* 0x0002600001087983 */ /* 0x000ee20000300a00 */
[----:B------:R-:W-:-:S03]  /*c1f20*/  LOP3.LUT P3, RZ, R52, 0x2000000, RZ, 0xc0, !PT ;  /* 0x0200000034ff7812 */ /* 0x000fc6000786c0ff */
[----:B------:R-:W3:Y:S01]  /*c1f30*/  LDL.LU.64 R58, [R1+0x258] ;  /* 0x00025800013a7983 */ /* 0x000ee20000300a00 */
[----:B------:R-:W-:-:S03]  /*c1f40*/  PRMT R3, R15, 0x7772, RZ ;  /* 0x000077720f037816 */ /* 0x000fc600000000ff */
[----:B------:R-:W3:Y:S01]  /*c1f50*/  LDL.LU R48, [R1+0x94] ;  /* 0x0000940001307983 */ /* 0x000ee20000300800 */
        /* <DEDUP_REMOVED lines=16> */
[----:B0-----:R-:W2:Y:S01]  /*c2060*/  LDL.LU.64 R54, [R1+0x280] ;  /* 0x0002800001367983 */ /* 0x001ea20000300a00 */
[----:B------:R-:W-:-:S05]  /*c2070*/  PRMT R3, R15, 0x7773, RZ ;  /* 0x000077730f037816 */ /* 0x000fca00000000ff */
[----:B----4-:R0:W-:Y:S04]  /*c2080*/  @P2 STG.E.U8 desc[UR40][R56.64], R3 ;  /* 0x0000000338002986 */ /* 0x0101e8000c101128 */
[----:B0-----:R-:W4:Y:S04]  /*c2090*/  LDL.LU.64 R56, [R1+0x278] ;  /* 0x0002780001387983 */ /* 0x001f280000300a00 */
[----:B------:R-:W4:Y:S01]  /*c20a0*/  LDL.LU.64 R4, [R1+0x2b8] ;  /* 0x0002b80001047983 */ /* 0x000f220000300a00 */
[----:B------:R-:W-:Y:S02]  /*c20b0*/  @P6 LOP3.LUT R6, R6, 0x1000000, RZ, 0xfc, !PT ;  /* 0x0100000006066812 */ /* 0x000fe400078efcff */
[----:B------:R-:W-:Y:S01]  /*c20c0*/  LOP3.LUT P6, RZ, R52, 0x100000, RZ, 0xc0, !PT ;  /* 0x0010000034ff7812 */ /* 0x000fe200078cc0ff */
[----:B------:R-:W4:Y:S01]  /*c20d0*/  LDL.LU R14, [R1+0x84] ;  /* 0x00008400010e7983 */ /* 0x000f220000300800 */
[----:B------:R-:W-:-:S03]  /*c20e0*/  LOP3.LUT R6, R6, 0xfdffffff, RZ, 0xc0, !PT ;  /* 0xfdffffff06067812 */ /* 0x000fc600078ec0ff */
[----:B------:R-:W4:Y:S04]  /*c20f0*/  LDL.LU.64 R60, [R1+0x2b0] ;  /* 0x0002b000013c7983 */ /* 0x000f280000300a00 */
[----:B------:R-:W4:Y:S04]  /*c2100*/  LDL.LU.64 R22, [R1+0x2d8] ;  /* 0x0002d80001167983 */ /* 0x000f280000300a00 */
[----:B------:R-:W-:Y:S01]  /*c2110*/  @P6 LOP3.LUT R6, R6, 0x2000000, RZ, 0xfc, !PT ;  /* 0x0200000006066812 */ /* 0x000fe200078efcff */
[----:B------:R-:W4:Y:S01]  /*c2120*/  LDL.LU.64 R20, [R1+0x2d0] ;  /* 0x0002d00001147983 */ /* 0x000f220000300a00 */
[----:B------:R-:W-:-:S02]  /*c2130*/  LOP3.LUT P6, RZ, R52, 0x200000, RZ, 0xc0, !PT ;  /* 0x0020000034ff7812 */ /* 0x000fc400078cc0ff */
[----:B------:R-:W-:Y:S01]  /*c2140*/  LOP3.LUT R6, R6, 0xfbffffff, RZ, 0xc0, !PT ;  /* 0xfbffffff06067812 */ /* 0x000fe200078ec0ff */
[----:B------:R-:W4:Y:S01]  /*c2150*/  LDL.LU.64 R18, [R1+0x2f8] ;  /* 0x0002f80001127983 */ /* 0x000f220000300a00 */
[C---:B------:R-:W-:Y:S02]  /*c2160*/  LOP3.LUT P1, RZ, R52.reuse, 0x1000000, RZ, 0xc0, !PT ;  /* 0x0100000034ff7812 */ /* 0x040fe4000782c0ff */
[----:B------:R-:W-:Y:S01]  /*c2170*/  LOP3.LUT P0, RZ, R52, 0x800000, RZ, 0xc0, !PT ;  /* 0x0080000034ff7812 */ /* 0x000fe2000780c0ff */
[----:B------:R-:W4:Y:S06]  /*c2180*/  LDL.LU.64 R16, [R1+0x2f0] ;  /* 0x0002f00001107983 */ /* 0x000f2c0000300a00 */
[----:B------:R-:W-:-:S02]  /*c2190*/  @P6 LOP3.LUT R6, R6, 0x4000000, RZ, 0xfc, !PT ;  /* 0x0400000006066812 */ /* 0x000fc400078efcff */
[----:B------:R-:W-:Y:S02]  /*c21a0*/  LOP3.LUT P6, RZ, R51, 0x400000, RZ, 0xc0, !PT ;  /* 0x0040000033ff7812 */ /* 0x000fe400078cc0ff */
[----:B------:R-:W-:Y:S02]  /*c21b0*/  LOP3.LUT R6, R6, 0xf7ffffff, RZ, 0xc0, !PT ;  /* 0xf7ffffff06067812 */ /* 0x000fe400078ec0ff */
[----:B------:R-:W-:-:S05]  /*c21c0*/  PRMT R3, R53, 0x7770, RZ ;  /* 0x0000777035037816 */ /* 0x000fca00000000ff */
[----:B---3--:R0:W-:Y:S04]  /*c21d0*/  @P1 STG.E.U8 desc[UR40][R12.64], R3 ;  /* 0x000000030c001986 */ /* 0x0081e8000c101128 */
[----:B------:R-:W-:Y:S02]  /*c21e0*/  @P6 LOP3.LUT R6, R6, 0x8000000, RZ, 0xfc, !PT ;  /* 0x0800000006066812 */ /* 0x000fe400078efcff */
[----:B------:R-:W-:Y:S02]  /*c21f0*/  LOP3.LUT P6, RZ, R52, 0x400000, RZ, 0xc0, !PT ;  /* 0x0040000034ff7812 */ /* 0x000fe400078cc0ff */
[C---:B0-----:R-:W-:Y:S01]  /*c2200*/  PRMT R3, R53.reuse, 0x7771, RZ ;  /* 0x0000777135037816 */ /* 0x041fe200000000ff */
[----:B------:R-:W3:Y:S04]  /*c2210*/  LDL.LU.64 R12, [R1+0x318] ;  /* 0x00031800010c7983 */ /* 0x000ee80000300a00 */
[----:B------:R0:W-:Y:S02]  /*c2220*/  @P0 STG.E.U8 desc[UR40][R10.64], R3 ;  /* 0x000000030a000986 */ /* 0x0001e4000c101128 */
[----:B0-----:R-:W-:-:S05]  /*c2230*/  PRMT R3, R53, 0x7772, RZ ;  /* 0x0000777235037816 */ /* 0x001fca00000000ff */
[----:B------:R0:W-:Y:S01]  /*c2240*/  @P6 STG.E.U8 desc[UR40][R8.64], R3 ;  /* 0x0000000308006986 */ /* 0x0001e2000c101128 */
[C---:B------:R-:W-:Y:S02]  /*c2250*/  LOP3.LUT P6, RZ, R6.reuse, 0x8000000, RZ, 0xc0, !PT ;  /* 0x0800000006ff7812 */ /* 0x040fe400078cc0ff */
[----:B0-----:R-:W-:Y:S02]  /*c2260*/  PRMT R3, R53, 0x7773, RZ ;  /* 0x0000777335037816 */ /* 0x001fe400000000ff */
[----:B------:R-:W3:Y:S04]  /*c2270*/  LDL.LU R53, [R1+0x37c8] ;  /* 0x0037c80001357983 */ /* 0x000ee80000300800 */
[----:B------:R-:W3:Y:S05]  /*c2280*/  LDL.LU.64 R10, [R1+0x310] ;  /* 0x00031000010a7983 */ /* 0x000eea0000300a00 */
        /* <DEDUP_REMOVED lines=12> */
[----:B0-----:R-:W-:Y:S01]  /*c2350*/  PRMT R3, R48, 0x7772, RZ ;  /* 0x0000777230037816 */ /* 0x001fe200000000ff */
[----:B------:R-:W4:Y:S10]  /*c2360*/  LDL.LU.64 R56, [R1+0x37c0] ;  /* 0x0037c00001387983 */ /* 0x000f340000300a00 */
        /* <DEDUP_REMOVED lines=12> */
[----:B------:R-:W-:Y:S02]  /*c2430*/  LOP3.LUT P4, RZ, R52, 0x8000, RZ, 0xc0, !PT ;  /* 0x0000800034ff7812 */ /* 0x000fe4000788c0ff */
[----:B0-----:R-:W-:-:S07]  /*c2440*/  PRMT R3, R14, 0x7772, RZ ;  /* 0x000077720e037816 */ /* 0x001fce00000000ff */
[----:B------:R0:W-:Y:S01]  /*c2450*/  @P6 STG.E.U8 desc[UR40][R18.64], R3 ;  /* 0x0000000312006986 */ /* 0x0001e2000c101128 */
[----:B------:R-:W-:Y:S02]  /*c2460*/  LOP3.LUT P3, RZ, R52, 0x4000, RZ, 0xc0, !PT ;  /* 0x0000400034ff7812 */ /* 0x000fe4000786c0ff */
[----:B0-----:R-:W-:-:S05]  /*c2470*/  PRMT R3, R14, 0x7773, RZ ;  /* 0x000077730e037816 */ /* 0x001fca00000000ff */
[----:B------:R3:W-:Y:S01]  /*c2480*/  @P5 STG.E.U8 desc[UR40][R16.64], R3 ;  /* 0x0000000310005986 */ /* 0x0007e2000c101128 */
[----:B------:R-:W-:Y:S02]  /*c2490*/  LOP3.LUT P2, RZ, R52, 0x2000, RZ, 0xc0, !PT ;  /* 0x0000200034ff7812 */ /* 0x000fe4000784c0ff */
[----:B---3--:R-:W-:-:S05]  /*c24a0*/  PRMT R3, R53, 0x7770, RZ ;  /* 0x0000777035037816 */ /* 0x008fca00000000ff */
[----:B------:R0:W-:Y:S01]  /*c24b0*/  @P4 STG.E.U8 desc[UR40][R12.64], R3 ;  /* 0x000000030c004986 */ /* 0x0001e2000c101128 */
[----:B------:R-:W-:Y:S02]  /*c24c0*/  LOP3.LUT P1, RZ, R51, 0x80000, RZ, 0xc0, !PT ;  /* 0x0008000033ff7812 */ /* 0x000fe4000782c0ff */
[----:B0-----:R-:W-:-:S05]  /*c24d0*/  PRMT R3, R53, 0x7771, RZ ;  /* 0x0000777135037816 */ /* 0x001fca00000000ff */
[----:B------:R0:W-:Y:S01]  /*c24e0*/  @P3 STG.E.U8 desc[UR40][R10.64], R3 ;  /* 0x000000030a003986 */ /* 0x0001e2000c101128 */
[----:B------:R-:W-:Y:S02]  /*c24f0*/  LOP3.LUT P0, RZ, R52, 0x1000, RZ, 0xc0, !PT ;  /* 0x0000100034ff7812 */ /* 0x000fe4000780c0ff */
        /* <DEDUP_REMOVED lines=31> */
[----:B------:R-:W4:Y:S04]  /*c26f0*/  LDL.LU.64 R4, [R1+0x3d8] ;  /* 0x0003d80001047983 */ /* 0x000f280000300a00 */
[----:B------:R-:W4:Y:S01]  /*c2700*/  LDL.LU R23, [R1+0x8c] ;  /* 0x00008c0001177983 */ /* 0x000f220000300800 */
[----:B------:R-:W-:-:S03]  /*c2710*/  LOP3.LUT R6, R6, 0xfffeffff, RZ, 0xc0, !PT ;  /* 0xfffeffff06067812 */ /* 0x000fc600078ec0ff */
[----:B------:R-:W4:Y:S01]  /*c2720*/  LDL.LU.64 R48, [R1+0x3d0] ;  /* 0x0003d00001307983 */ /* 0x000f220000300a00 */
[----:B------:R-:W-:Y:S02]  /*c2730*/  @P6 LOP3.LUT R6, R6, 0x10000, RZ, 0xfc, !PT ;  /* 0x0001000006066812 */ /* 0x000fe400078efcff */
[----:B------:R-:W-:Y:S01]  /*c2740*/  LOP3.LUT P6, RZ, R52, 0x40, RZ, 0xc0, !PT ;  /* 0x0000004034ff7812 */ /* 0x000fe200078cc0ff */
[----:B------:R-:W4:Y:S01]  /*c2750*/  LDL.LU.64 R60, [R1+0x3f8] ;  /* 0x0003f800013c7983 */ /* 0x000f220000300a00 */
[----:B------:R-:W-:-:S03]  /*c2760*/  LOP3.LUT R6, R6, 0xfffdffff, RZ, 0xc0, !PT ;  /* 0xfffdffff06067812 */ /* 0x000fc600078ec0ff */
[----:B------:R-:W4:Y:S01]  /*c2770*/  LDL.LU.64 R20, [R1+0x3f0] ;  /* 0x0003f00001147983 */ /* 0x000f220000300a00 */
[----:B------:R-:W-:Y:S02]  /*c2780*/  LOP3.LUT P2, RZ, R52, 0x400, RZ, 0xc0, !PT ;  /* 0x0000040034ff7812 */ /* 0x000fe4000784c0ff */
[C---:B------:R-:W-:Y:S01]  /*c2790*/  LOP3.LUT P1, RZ, R51.reuse, 0x40000, RZ, 0xc0, !PT ;  /* 0x0004000033ff7812 */ /* 0x040fe2000782c0ff */
[----:B------:R-:W4:Y:S04]  /*c27a0*/  LDL.LU.64 R18, [R1+0x418] ;  /* 0x0004180001127983 */ /* 0x000f280000300a00 */
[----:B------:R-:W-:Y:S02]  /*c27b0*/  @P6 LOP3.LUT R6, R6, 0x20000, RZ, 0xfc, !PT ;  /* 0x0002000006066812 */ /* 0x000fe400078efcff */
        /* <DEDUP_REMOVED lines=12> */
[----:B------:R0:W-:Y:S04]  /*c2880*/  @P1 STG.E.U8 desc[UR40][R12.64], R3 ;  /* 0x000000030c001986 */ /* 0x0001e8000c101128 */
[----:B------:R-:W3:Y:S01]  /*c2890*/  LDL.LU.64 R14, [R1+0x438] ;  /* 0x00043800010e7983 */ /* 0x000ee20000300a00 */
[----:B0-----:R-:W-:-:S03]  /*c28a0*/  PRMT R3, R22, 0x7770, RZ ;  /* 0x0000777016037816 */ /* 0x001fc600000000ff */
[----:B------:R-:W3:Y:S04]  /*c28b0*/  LDL.LU.64 R12, [R1+0x430] ;  /* 0x00043000010c7983 */ /* 0x000ee80000300a00 */
[----:B------:R0:W-:Y:S02]  /*c28c0*/  @P0 STG.E.U8 desc[UR40][R10.64], R3 ;  /* 0x000000030a000986 */ /* 0x0001e4000c101128 */
[----:B0-----:R-:W-:Y:S02]  /*c28d0*/  PRMT R3, R22, 0x7771, RZ ;  /* 0x0000777116037816 */ /* 0x001fe400000000ff */
[----:B------:R-:W3:Y:S04]  /*c28e0*/  LDL.LU.64 R10, [R1+0x458] ;  /* 0x00045800010a7983 */ /* 0x000ee80000300a00 */
[----:B------:R0:W-:Y:S01]  /*c28f0*/  @P6 STG.E.U8 desc[UR40][R8.64], R3 ;  /* 0x0000000308006986 */ /* 0x0001e2000c101128 */
[----:B------:R-:W-:-:S02]  /*c2900*/  LOP3.LUT P6, RZ, R6, 0x80000, RZ, 0xc0, !PT ;  /* 0x0008000006ff7812 */ /* 0x000fc400078cc0ff */
[----:B0-----:R-:W-:Y:S01]  /*c2910*/  PRMT R3, R22, 0x7772, RZ ;  /* 0x0000777216037816 */ /* 0x001fe200000000ff */
[----:B------:R-:W3:Y:S10]  /*c2920*/  LDL.LU.64 R8, [R1+0x450] ;  /* 0x0004500001087983 */ /* 0x000ef40000300a00 */
[----:B------:R0:W-:Y:S01]  /*c2930*/  @P6 STG.E.U8 desc[UR40][R58.64], R3 ;  /* 0x000000033a006986 */ /* 0x0001e2000c101128 */
[----:B------:R-:W-:-:S03]  /*c2940*/  LOP3.LUT P6, RZ, R6, 0x40000, RZ, 0xc0, !PT ;  /* 0x0004000006ff7812 */ /* 0x000fc600078cc0ff */
[----:B0-----:R-:W3:Y:S01]  /*c2950*/  LDL.LU.64 R58, [R1+0x478] ;  /* 0x00047800013a7983 */ /* 0x001ee20000300a00 */
[----:B------:R-:W-:-:S09]  /*c2960*/  PRMT R3, R22, 0x7773, RZ ;  /* 0x0000777316037816 */ /* 0x000fd200000000ff */
[----:B--2---:R0:W-:Y:S04]  /*c2970*/  @P6 STG.E.U8 desc[UR40][R54.64], R3 ;  /* 0x0000000336006986 */ /* 0x0041e8000c101128 */
[----:B0-----:R-:W2:Y:S01]  /*c2980*/  LDL.LU.64 R54, [R1+0x470] ;  /* 0x0004700001367983 */ /* 0x001ea20000300a00 */
[----:B------:R-:W-:Y:S02]  /*c2990*/  LOP3.LUT P6, RZ, R6, 0x20000, RZ, 0xc0, !PT ;  /* 0x0002000006ff7812 */ /* 0x000fe400078cc0ff */
        /* <DEDUP_REMOVED lines=18> */
[----:B---3--:R0:W-:Y:S01]  /*c2ac0*/  @P6 STG.E.U8 desc[UR40][R16.64], R3 ;  /* 0x0000000310006986 */ /* 0x0081e2000c101128 */
        /* <DEDUP_REMOVED lines=25> */
[----:B------:R-:W-:Y:S02]  /*c2c60*/  LOP3.LUT R6, R6, 0xffffffef, RZ, 0xc0, !PT ;  /* 0xffffffef06067812 */ /* 0x000fe400078ec0ff */
[----:B------:R-:W-:-:S09]  /*c2c70*/  LOP3.LUT P3, RZ, R53, 0x20000000, RZ, 0xc0, !PT ;  /* 0x2000000035ff7812 */ /* 0x000fd2000786c0ff */
        /* <DEDUP_REMOVED lines=22> */
[----:B------:R-:W-:Y:S02]  /*c2de0*/  LOP3.LUT P0, RZ, R51, 0x2000, RZ, 0xc0, !PT ;  /* 0x0000200033ff7812 */ /* 0x000fe4000780c0ff */
[----:B------:R-:W-:-:S09]  /*c2df0*/  LOP3.LUT R6, R6, 0xfffff7ff, RZ, 0xc0, !PT ;  /* 0xfffff7ff06067812 */ /* 0x000fd200078ec0ff */
[----:B------:R-:W-:Y:S02]  /*c2e00*/  @P6 LOP3.LUT R6, R6, 0x800, RZ, 0xfc, !PT ;  /* 0x0000080006066812 */ /* 0x000fe400078efcff */
[----:B------:R-:W-:Y:S02]  /*c2e10*/  LOP3.LUT P6, RZ, R53, 0x4000000, RZ, 0xc0, !PT ;  /* 0x0400000035ff7812 */ /* 0x000fe400078cc0ff */
[----:B--2---:R-:W-:-:S05]  /*c2e20*/  PRMT R3, R13, 0x7770, RZ ;  /* 0x000077700d037816 */ /* 0x004fca00000000ff */
[----:B------:R0:W-:Y:S04]  /*c2e30*/  @P3 STG.E.U8 desc[UR40][R54.64], R3 ;  /* 0x0000000336003986 */ /* 0x0001e8000c101128 */
[----:B0-----:R-:W2:Y:S01]  /*c2e40*/  LDL.LU.64 R54, [R1+0x4f8] ;  /* 0x0004f80001367983 */ /* 0x001ea20000300a00 */
[----:B------:R-:W-:-:S03]  /*c2e50*/  PRMT R3, R13, 0x7771, RZ ;  /* 0x000077710d037816 */ /* 0x000fc600000000ff */
[----:B------:R-:W2:Y:S04]  /*c2e60*/  LDL.LU.64 R20, [R1+0x4f0] ;  /* 0x0004f00001147983 */ /* 0x000ea80000300a00 */
[----:B---3--:R0:W-:Y:S04]  /*c2e70*/  @P2 STG.E.U8 desc[UR40][R8.64], R3 ;  /* 0x0000000308002986 */ /* 0x0081e8000c101128 */
[----:B0-----:R-:W3:Y:S04]  /*c2e80*/  LDL.LU.64 R8, [R1+0x520] ;  /* 0x0005200001087983 */ /* 0x001ee80000300a00 */
[----:B------:R-:W3:Y:S04]  /*c2e90*/  LDL.LU R61, [R1+0x78] ;  /* 0x00007800013d7983 */ /* 0x000ee80000300800 */
[----:B------:R-:W3:Y:S04]  /*c2ea0*/  LDL.LU.64 R4, [R1+0x518] ;  /* 0x0005180001047983 */ /* 0x000ee80000300a00 */
[----:B------:R-:W3:Y:S04]  /*c2eb0*/  LDL.LU.64 R48, [R1+0x540] ;  /* 0x0005400001307983 */ /* 0x000ee80000300a00 */
[----:B------:R-:W3:Y:S01]  /*c2ec0*/  LDL.LU.64 R22, [R1+0x538] ;  /* 0x0005380001167983 */ /* 0x000ee20000300a00 */
[----:B------:R-:W-:-:S03]  /*c2ed0*/  PRMT R3, R13, 0x7772, RZ ;  /* 0x000077720d037816 */ /* 0x000fc600000000ff */
[----:B------:R-:W3:Y:S04]  /*c2ee0*/  LDL.LU R12, [R1+0x68] ;  /* 0x00006800010c7983 */ /* 0x000ee80000300800 */
[----:B------:R-:W3:Y:S04]  /*c2ef0*/  LDL.LU.64 R18, [R1+0x560] ;  /* 0x0005600001127983 */ /* 0x000ee80000300a00 */
[----:B----4-:R0:W-:Y:S04]  /*c2f00*/  @P1 STG.E.U8 desc[UR40][R14.64], R3 ;  /* 0x000000030e001986 */ /* 0x0101e8000c101128 */
[----:B------:R-:W4:Y:S01]  /*c2f10*/  LDL.LU.64 R16, [R1+0x558] ;  /* 0x0005580001107983 */ /* 0x000f220000300a00 */
[----:B0-----:R-:W-:-:S03]  /*c2f20*/  PRMT R3, R13, 0x7773, RZ ;  /* 0x000077730d037816 */ /* 0x001fc600000000ff */
[----:B------:R-:W4:Y:S04]  /*c2f30*/  LDL.LU.64 R14, [R1+0x580] ;  /* 0x00058000010e7983 */ /* 0x000f280000300a00 */
[----:B------:R0:W-:Y:S02]  /*c2f40*/  @P0 STG.E.U8 desc[UR40][R10.64], R3 ;  /* 0x000000030a000986 */ /* 0x0001e4000c101128 */
[----:B0-----:R-:W-:Y:S02]  /*c2f50*/  PRMT R3, R60, 0x7770, RZ ;  /* 0x000077703c037816 */ /* 0x001fe400000000ff */
[----:B------:R-:W4:Y:S04]  /*c2f60*/  LDL.LU.64 R10, [R1+0x578] ;  /* 0x00057800010a7983 */ /* 0x000f280000300a00 */
[----:B------:R0:W-:Y:S01]  /*c2f70*/  @P6 STG.E.U8 desc[UR40][R58.64], R3 ;  /* 0x000000033a006986 */ /* 0x0001e2000c101128 */
[----:B------:R-:W-:-:S03]  /*c2f80*/  LOP3.LUT P6, RZ, R6, 0x800, RZ, 0xc0, !PT ;  /* 0x0000080006ff7812 */ /* 0x000fc600078cc0ff */
[----:B------:R-:W4:Y:S01]  /*c2f90*/  LDL.LU R13, [R1+0x7c] ;  /* 0x00007c00010d7983 */ /* 0x000f220000300800 */
[----:B0-----:R-:W-:-:S03]  /*c2fa0*/  PRMT R3, R60, 0x7771, RZ ;  /* 0x000077713c037816 */ /* 0x001fc600000000ff */
[----:B------:R-:W4:Y:S06]  /*c2fb0*/  LDL.LU.64 R58, [R1+0x5a0] ;  /* 0x0005a000013a7983 */ /* 0x000f2c0000300a00 */
[----:B------:R0:W-:Y:S04]  /*c2fc0*/  @P6 STG.E.U8 desc[UR40][R56.64], R3 ;  /* 0x0000000338006986 */ /* 0x0001e8000c101128 */
[----:B0-----:R-:W4:Y:S01]  /*c2fd0*/  LDL.LU.64 R56, [R1+0x598] ;  /* 0x0005980001387983 */ /* 0x001f220000300a00 */
[----:B------:R-:W-:-:S02]  /*c2fe0*/  LOP3.LUT P6, RZ, R6, 0x400, RZ, 0xc0, !PT ;  /* 0x0000040006ff7812 */ /* 0x000fc400078cc0ff */
[----:B------:R-:W-:Y:S02]  /*c2ff0*/  PRMT R3, R60, 0x7772, RZ ;  /* 0x000077723c037816 */ /* 0x000fe400000000ff */
[C---:B------:R-:W-:Y:S02]  /*c3000*/  LOP3.LUT P5, RZ, R53.reuse, 0x80000, RZ, 0xc0, !PT ;  /* 0x0008000035ff7812 */ /* 0x040fe400078ac0ff */
[----:B------:R-:W-:Y:S02]  /*c3010*/  LOP3.LUT P4, RZ, R53, 0x40000, RZ, 0xc0, !PT ;  /* 0x0004000035ff7812 */ /* 0x000fe4000788c0ff */
[----:B------:R-:W-:Y:S02]  /*c3020*/  LOP3.LUT P3, RZ, R51, 0x400, RZ, 0xc0, !PT ;  /* 0x0000040033ff7812 */ /* 0x000fe4000786c0ff */
[C---:B------:R-:W-:Y:S02]  /*c3030*/  LOP3.LUT P2, RZ, R53.reuse, 0x20000, RZ, 0xc0, !PT ;  /* 0x0002000035ff7812 */ /* 0x040fe4000784c0ff */
[----:B------:R-:W-:Y:S01]  /*c3040*/  LOP3.LUT P1, RZ, R53, 0x10000, RZ, 0xc0, !PT ;  /* 0x0001000035ff7812 */ /* 0x000fe2000782c0ff */
[----:B--2---:R0:W-:Y:S01]  /*c3050*/  @P6 STG.E.U8 desc[UR40][R54.64], R3 ;  /* 0x0000000336006986 */ /* 0x0041e2000c101128 */
[----:B------:R-:W-:-:S02]  /*c3060*/  LOP3.LUT P6, RZ, R6, 0x200, RZ, 0xc0, !PT ;  /* 0x0000020006ff7812 */ /* 0x000fc400078cc0ff */
[----:B0-----:R-:W-:Y:S01]  /*c3070*/  PRMT R3, R60, 0x7773, RZ ;  /* 0x000077733c037816 */ /* 0x001fe200000000ff */
[----:B------:R-:W2:Y:S10]  /*c3080*/  LDL.LU.64 R54, [R1+0x5b8] ;  /* 0x0005b80001367983 */ /* 0x000eb40000300a00 */
[----:B------:R3:W-:Y:S01]  /*c3090*/  @P6 STG.E.U8 desc[UR40][R20.64], R3 ;  /* 0x0000000314006986 */ /* 0x0007e2000c101128 */
[----:B------:R-:W-:-:S02]  /*c30a0*/  LOP3.LUT P6, RZ, R6, 0x100, RZ, 0xc0, !PT ;  /* 0x0000010006ff7812 */ /* 0x000fc400078cc0ff */
[----:B---3--:R-:W-:Y:S01]  /*c30b0*/  PRMT R3, R61, 0x7770, RZ ;  /* 0x000077703d037816 */ /* 0x008fe200000000ff */
[----:B------:R-:W3:Y:S10]  /*c30c0*/  LDL.LU.64 R20, [R1+0x37b0] ;  /* 0x0037b00001147983 */ /* 0x000ef40000300a00 */
[----:B------:R0:W-:Y:S01]  /*c30d0*/  @P6 STG.E.U8 desc[UR40][R8.64], R3 ;  /* 0x0000000308006986 */ /* 0x0001e2000c101128 */
[----:B------:R-:W-:-:S02]  /*c30e0*/  LOP3.LUT P6, RZ, R6, 0x80, RZ, 0xc0, !PT ;  /* 0x0000008006ff7812 */ /* 0x000fc400078cc0ff */
        /* <DEDUP_REMOVED lines=11> */
[----:B------:R0:W-:Y:S02]  /*c31a0*/  @P6 STG.E.U8 desc[UR40][R18.64], R3 ;  /* 0x0000000312006986 */ /* 0x0001e4000c101128 */
[----:B0-----:R-:W-:-:S05]  /*c31b0*/  PRMT R3, R12, 0x7771, RZ ;  /* 0x000077710c037816 */ /* 0x001fca00000000ff */
[----:B----4-:R0:W-:Y:S02]  /*c31c0*/  @P5 STG.E.U8 desc[UR40][R16.64], R3 ;  /* 0x0000000310005986 */ /* 0x0101e4000c101128 */
        /* <DEDUP_REMOVED lines=8> */
[----:B0-----:R-:W4:Y:S01]  /*c3250*/  LDL.LU.64 R56, [R1+0x5d0] ;  /* 0x0005d00001387983 */ /* 0x001f220000300a00 */
[----:B------:R-:W-:Y:S02]  /*c3260*/  LOP3.LUT P0, RZ, R53, 0x8000, RZ, 0xc0, !PT ;  /* 0x0000800035ff7812 */ /* 0x000fe4000780c0ff */
[----:B------:R-:W-:Y:S01]  /*c3270*/  PRMT R3, R13, 0x7772, RZ ;  /* 0x000077720d037816 */ /* 0x000fe200000000ff */
[----:B------:R-:W3:Y:S01]  /*c3280*/  LDL.LU.64 R10, [R1+0x5f0] ;  /* 0x0005f000010a7983 */ /* 0x000ee20000300a00 */
[----:B------:R-:W-:-:S09]  /*c3290*/  LOP3.LUT P3, RZ, R51, 0x200, RZ, 0xc0, !PT ;  /* 0x0000020033ff7812 */ /* 0x000fd2000786c0ff */
[----:B--2---:R0:W-:Y:S04]  /*c32a0*/  @P0 STG.E.U8 desc[UR40][R54.64], R3 ;  /* 0x0000000336000986 */ /* 0x0041e8000c101128 */
[----:B0-----:R-:W2:Y:S04]  /*c32b0*/  LDL.LU.64 R54, [R1+0x5e8] ;  /* 0x0005e80001367983 */ /* 0x001ea80000300a00 */
[----:B------:R-:W2:Y:S04]  /*c32c0*/  LDL.LU.64 R22, [R1+0x618] ;  /* 0x0006180001167983 */ /* 0x000ea80000300a00 */
[----:B------:R-:W2:Y:S04]  /*c32d0*/  LDL.LU R19, [R1+0x6c] ;  /* 0x00006c0001137983 */ /* 0x000ea80000300800 */
[----:B------:R-:W3:Y:S04]  /*c32e0*/  LDL.LU.64 R16, [R1+0x610] ;  /* 0x0006100001107983 */ /* 0x000ee80000300a00 */
[----:B------:R-:W3:Y:S01]  /*c32f0*/  LDL.LU.64 R58, [R1+0x638] ;  /* 0x00063800013a7983 */ /* 0x000ee20000300a00 */
[----:B------:R-:W-:-:S02]  /*c3300*/  PRMT R3, R13, 0x7773, RZ ;  /* 0x000077730d037816 */ /* 0x000fc400000000ff */
[----:B------:R-:W-:-:S03]  /*c3310*/  LOP3.LUT P6, RZ, R51, 0x40, RZ, 0xc0, !PT ;  /* 0x0000004033ff7812 */ /* 0x000fc600078cc0ff */
[----:B----4-:R0:W-:Y:S04]  /*c3320*/  @P3 STG.E.U8 desc[UR40][R56.64], R3 ;  /* 0x0000000338003986 */ /* 0x0101e8000c101128 */
[----:B0-----:R-:W4:Y:S04]  /*c3330*/  LDL.LU.64 R56, [R1+0x630] ;  /* 0x0006300001387983 */ /* 0x001f280000300a00 */
[----:B------:R-:W4:Y:S01]  /*c3340*/  LDL.LU.64 R12, [R1+0x658] ;  /* 0x00065800010c7983 */ /* 0x000f220000300a00 */
[----:B------:R-:W-:Y:S02]  /*c3350*/  LOP3.LUT R7, R7, 0xefffffff, RZ, 0xc0, !PT ;  /* 0xefffffff07077812 */ /* 0x000fe400078ec0ff */
[----:B------:R-:W-:Y:S01]  /*c3360*/  LOP3.LUT R6, R6, 0xfffffffe, RZ, 0xc0, !PT ;  /* 0xfffffffe06067812 */ /* 0x000fe200078ec0ff */
[----:B------:R-:W4:Y:S01]  /*c3370*/  LDL.LU.64 R14, [R1+0x650] ;  /* 0x00065000010e7983 */ /* 0x000f220000300a00 */
        /* <DEDUP_REMOVED lines=17> */
[C---:B------:R-:W-:Y:S02]  /*c3490*/  LOP3.LUT P2, RZ, R53.reuse, 0x4000, RZ, 0xc0, !PT ;  /* 0x0000400035ff7812 */ /* 0x040fe4000784c0ff */
[----:B------:R-:W-:-:S07]  /*c34a0*/  LOP3.LUT P1, RZ, R53, 0x2000, RZ, 0xc0, !PT ;  /* 0x0000200035ff7812 */ /* 0x000fce000782c0ff */
[----:B------:R-:W-:Y:S02]  /*c34b0*/  @P6 LOP3.LUT R6, R6, 0x4, RZ, 0xfc, !PT ;  /* 0x0000000406066812 */ /* 0x000fe400078efcff */
[C---:B------:R-:W-:Y:S02]  /*c34c0*/  LOP3.LUT P6, RZ, R53.reuse, 0x800, RZ, 0xc0, !PT ;  /* 0x0000080035ff7812 */ /* 0x040fe400078cc0ff */
[----:B------:R-:W-:Y:S02]  /*c34d0*/  LOP3.LUT P0, RZ, R53, 0x1000, RZ, 0xc0, !PT ;  /* 0x0000100035ff7812 */ /* 0x000fe4000780c0ff */
[----:B------:R-:W-:Y:S02]  /*c34e0*/  LOP3.LUT R6, R6, 0xfffffff7, RZ, 0xc0, !PT ;  /* 0xfffffff706067812 */ /* 0x000fe400078ec0ff */
[----:B--2---:R-:W-:-:S05]  /*c34f0*/  PRMT R3, R19, 0x7770, RZ ;  /* 0x0000777013037816 */ /* 0x004fca00000000ff */
[----:B---3--:R0:W-:Y:S02]  /*c3500*/  @P2 STG.E.U8 desc[UR40][R10.64], R3 ;  /* 0x000000030a002986 */ /* 0x0081e4000c101128 */
[----:B------:R-:W-:Y:S02]  /*c3510*/  @P6 LOP3.LUT R6, R6, 0x8, RZ, 0xfc, !PT ;  /* 0x0000000806066812 */ /* 0x000fe400078efcff */
[----:B------:R-:W-:Y:S02]  /*c3520*/  LOP3.LUT P6, RZ, R51, 0x100, RZ, 0xc0, !PT ;  /* 0x0000010033ff7812 */ /* 0x000fe400078cc0ff */
[C---:B0-----:R-:W-:Y:S01]  /*c3530*/  PRMT R3, R19.reuse, 0x7771, RZ ;  /* 0x0000777113037816 */ /* 0x041fe200000000ff */
[----:B------:R-:W2:Y:S04]  /*c3540*/  LDL.LU.64 R10, [R1+0x680] ;  /* 0x00068000010a7983 */ /* 0x000ea80000300a00 */
[----:B------:R0:W-:Y:S02]  /*c3550*/  @P1 STG.E.U8 desc[UR40][R54.64], R3 ;  /* 0x0000000336001986 */ /* 0x0001e4000c101128 */
[----:B0-----:R-:W-:-:S02]  /*c3560*/  PRMT R3, R19, 0x7772, RZ ;  /* 0x0000777213037816 */ /* 0x001fc400000000ff */
[----:B------:R-:W3:Y:S04]  /*c3570*/  LDL.LU.64 R54, [R1+0x678] ;  /* 0x0006780001367983 */ /* 0x000ee80000300a00 */
[----:B------:R0:W-:Y:S04]  /*c3580*/  @P0 STG.E.U8 desc[UR40][R22.64], R3 ;  /* 0x0000000316000986 */ /* 0x0001e8000c101128 */
[----:B------:R-:W2:Y:S04]  /*c3590*/  LDL.LU.64 R4, [R1+0x6b0] ;  /* 0x0006b00001047983 */ /* 0x000ea80000300a00 */
[----:B------:R-:W2:Y:S01]  /*c35a0*/  LDL.LU.64 R48, [R1+0x6a8] ;  /* 0x0006a80001307983 */ /* 0x000ea20000300a00 */
[----:B0-----:R-:W-:-:S03]  /*c35b0*/  PRMT R3, R19, 0x7773, RZ ;  /* 0x0000777313037816 */ /* 0x001fc600000000ff */
[----:B------:R-:W2:Y:S04]  /*c35c0*/  LDL.LU.64 R60, [R1+0x6d8] ;  /* 0x0006d800013c7983 */ /* 0x000ea80000300a00 */
[----:B------:R0:W-:Y:S01]  /*c35d0*/  @P6 STG.E.U8 desc[UR40][R16.64], R3 ;  /* 0x0000000310006986 */ /* 0x0001e2000c101128 */
[----:B------:R-:W-:-:S03]  /*c35e0*/  LOP3.LUT P6, RZ, R6, 0x8, RZ, 0xc0, !PT ;  /* 0x0000000806ff7812 */ /* 0x000fc600078cc0ff */
[----:B------:R-:W2:Y:S04]  /*c35f0*/  LDL.LU.64 R22, [R1+0x670] ;  /* 0x0006700001167983 */ /* 0x000ea80000300a00 */
[----:B------:R-:W2:Y:S01]  /*c3600*/  LDL.LU.64 R18, [R1+0x6a0] ;  /* 0x0006a00001127983 */ /* 0x000ea20000300a00 */
[----:B0-----:R-:W-:-:S03]  /*c3610*/  PRMT R3, R8, 0x7770, RZ ;  /* 0x0000777008037816 */ /* 0x001fc600000000ff */
[----:B------:R-:W2:Y:S04]  /*c3620*/  LDL.LU.64 R16, [R1+0x698] ;  /* 0x0006980001107983 */ /* 0x000ea80000300a00 */
[----:B------:R0:W-:Y:S01]  /*c3630*/  @P6 STG.E.U8 desc[UR40][R58.64], R3 ;  /* 0x000000033a006986 */ /* 0x0001e2000c101128 */
[----:B------:R-:W-:Y:S02]  /*c3640*/  LOP3.LUT P6, RZ, R6, 0x4, RZ, 0xc0, !PT ;  /* 0x0000000406ff7812 */ /* 0x000fe400078cc0ff */
[----:B0-----:R-:W-:Y:S01]  /*c3650*/  PRMT R3, R8, 0x7771, RZ ;  /* 0x0000777108037816 */ /* 0x001fe200000000ff */
[----:B------:R-:W2:Y:S10]  /*c3660*/  LDL.LU.64 R58, [R1+0x6d0] ;  /* 0x0006d000013a7983 */ /* 0x000eb40000300a00 */
[----:B----4-:R0:W-:Y:S01]  /*c3670*/  @P6 STG.E.U8 desc[UR40][R56.64], R3 ;  /* 0x0000000338006986 */ /* 0x0101e2000c101128 */
[----:B------:R-:W-:-:S02]  /*c3680*/  LOP3.LUT P6, RZ, R6, 0x2, RZ, 0xc0, !PT ;  /* 0x0000000206ff7812 */ /* 0x000fc400078cc0ff */
[----:B0-----:R-:W-:Y:S01]  /*c3690*/  PRMT R3, R8, 0x7772, RZ ;  /* 0x0000777208037816 */ /* 0x001fe200000000ff */
[----:B------:R-:W4:Y:S10]  /*c36a0*/  LDL.LU.64 R56, [R1+0x6c8] ;  /* 0x0006c80001387983 */ /* 0x000f340000300a00 */
[----:B------:R0:W-:Y:S04]  /*c36b0*/  @P6 STG.E.U8 desc[UR40][R12.64], R3 ;  /* 0x000000030c006986 */ /* 0x0001e8000c101128 */
[----:B0-----:R-:W2:Y:S01]  /*c36c0*/  LDL.LU.64 R12, [R1+0x37a0] ;  /* 0x0037a000010c7983 */ /* 0x001ea20000300a00 */
[----:B------:R-:W-:-:S02]  /*c36d0*/  LOP3.LUT P6, RZ, R6, 0x1, RZ, 0xc0, !PT ;  /* 0x0000000106ff7812 */ /* 0x000fc400078cc0ff */
[----:B------:R-:W-:-:S11]  /*c36e0*/  PRMT R8, R8, 0x7773, RZ ;  /* 0x0000777308087816 */ /* 0x000fd600000000ff */
[----:B------:R0:W-:Y:S01]  /*c36f0*/  @P6 STG.E.U8 desc[UR40][R14.64], R8 ;  /* 0x000000080e006986 */ /* 0x0001e2000c101128 */
[----:B------:R-:W-:Y:S02]  /*c3700*/  LOP3.LUT P6, RZ, R7, 0x80000000, RZ, 0xc0, !PT ;  /* 0x8000000007ff7812 */ /* 0x000fe400078cc0ff */
[C---:B------:R-:W-:Y:S02]  /*c3710*/  LOP3.LUT P5, RZ, R53.reuse, 0x20, RZ, 0xc0, !PT ;  /* 0x0000002035ff7812 */ /* 0x040fe400078ac0ff */
[C---:B------:R-:W-:Y:S02]  /*c3720*/  LOP3.LUT P4, RZ, R53.reuse, 0x10, RZ, 0xc0, !PT ;  /* 0x0000001035ff7812 */ /* 0x040fe4000788c0ff */
[----:B------:R-:W-:Y:S02]  /*c3730*/  LOP3.LUT P3, RZ, R53, 0x8, RZ, 0xc0, !PT ;  /* 0x0000000835ff7812 */ /* 0x000fe4000786c0ff */
[----:B------:R-:W-:Y:S02]  /*c3740*/  LOP3.LUT P2, RZ, R51, 0x20, RZ, 0xc0, !PT ;  /* 0x0000002033ff7812 */ /* 0x000fe4000784c0ff */
[C---:B------:R-:W-:Y:S01]  /*c3750*/  LOP3.LUT P1, RZ, R53.reuse, 0x4, RZ, 0xc0, !PT ;  /* 0x0000000435ff7812 */ /* 0x040fe2000782c0ff */
[----:B0-----:R-:W4:Y:S01]  /*c3760*/  LDL.LU.64 R14, [R1+0x3798] ;  /* 0x00379800010e7983 */ /* 0x001f220000300a00 */
[----:B------:R-:W-:-:S02]  /*c3770*/  LOP3.LUT P0, RZ, R53, 0x2, RZ, 0xc0, !PT ;  /* 0x0000000235ff7812 */ /* 0x000fc4000780c0ff */
[----:B--2---:R-:W-:-:S05]  /*c3780*/  PRMT R3, R12, 0x7770, RZ ;  /* 0x000077700c037816 */ /* 0x004fca00000000ff */
[----:B------:R0:W-:Y:S01]  /*c3790*/  @P6 STG.E.U8 desc[UR40][R10.64], R3 ;  /* 0x000000030a006986 */ /* 0x0001e2000c101128 */
[C---:B------:R-:W-:Y:S02]  /*c37a0*/  LOP3.LUT P6, RZ, R7.reuse, 0x40000000, RZ, 0xc0, !PT ;  /* 0x4000000007ff7812 */ /* 0x040fe400078cc0ff */
[----:B0-----:R-:W-:Y:S01]  /*c37b0*/  PRMT R3, R12, 0x7771, RZ ;  /* 0x000077710c037816 */ /* 0x001fe200000000ff */
[----:B------:R-:W2:Y:S10]  /*c37c0*/  LDL.LU.64 R10, [R1+0x3790] ;  /* 0x00379000010a7983 */ /* 0x000eb40000300a00 */
[----:B---3--:R0:W-:Y:S01]  /*c37d0*/  @P6 STG.E.U8 desc[UR40][R54.64], R3 ;  /* 0x0000000336006986 */ /* 0x0081e2000c101128 */
[----:B------:R-:W-:-:S02]  /*c37e0*/  LOP3.LUT P6, RZ, R7, 0x20000000, RZ, 0xc0, !PT ;  /* 0x2000000007ff7812 */ /* 0x000fc400078cc0ff */
[----:B0-----:R-:W-:Y:S01]  /*c37f0*/  PRMT R3, R12, 0x7772, RZ ;  /* 0x000077720c037816 */ /* 0x001fe200000000ff */
[----:B------:R-:W3:Y:S10]  /*c3800*/  LDL.LU.64 R54, [R1+0x3788] ;  /* 0x0037880001367983 */ /* 0x000ef40000300a00 */
[----:B------:R0:W-:Y:S01]  /*c3810*/  @P6 STG.E.U8 desc[UR40][R4.64], R3 ;  /* 0x0000000304006986 */ /* 0x0001e2000c101128 */
[----:B------:R-:W-:-:S02]  /*c3820*/  LOP3.LUT P6, RZ, R7, 0x10000000, RZ, 0xc0, !PT ;  /* 0x1000000007ff7812 */ /* 0x000fc400078cc0ff */
[----:B------:R-:W-:Y:S02]  /*c3830*/  PRMT R12, R12, 0x7773, RZ ;  /* 0x000077730c0c7816 */ /* 0x000fe400000000ff */
[----:B0-----:R-:W-:-:S09]  /*c3840*/  PRMT R3, R9, 0x7770, RZ ;  /* 0x0000777009037816 */ /* 0x001fd200000000ff */
[----:B------:R-:W-:Y:S04]  /*c3850*/  @P6 STG.E.U8 desc[UR40][R48.64], R12 ;  /* 0x0000000c30006986 */ /* 0x000fe8000c101128 */
[----:B------:R0:W-:Y:S02]  /*c3860*/  @P5 STG.E.U8 desc[UR40][R60.64], R3 ;  /* 0x000000033c005986 */ /* 0x0001e4000c101128 */
[----:B0-----:R-:W-:-:S05]  /*c3870*/  PRMT R3, R9, 0x7771, RZ ;  /* 0x0000777109037816 */ /* 0x001fca00000000ff */
[----:B------:R0:W-:Y:S02]  /*c3880*/  @P4 STG.E.U8 desc[UR40][R22.64], R3 ;  /* 0x0000000316004986 */ /* 0x0001e4000c101128 */
[C---:B0-----:R-:W-:Y:S02]  /*c3890*/  PRMT R3, R9.reuse, 0x7772, RZ ;  /* 0x0000777209037816 */ /* 0x041fe400000000ff */
[----:B------:R-:W-:-:S03]  /*c38a0*/  PRMT R9, R9, 0x7773, RZ ;  /* 0x0000777309097816 */ /* 0x000fc600000000ff */
[----:B------:R0:W-:Y:S04]  /*c38b0*/  @P3 STG.E.U8 desc[UR40][R18.64], R3 ;  /* 0x0000000312003986 */ /* 0x0001e8000c101128 */
[----:B------:R-:W-:Y:S01]  /*c38c0*/  @P2 STG.E.U8 desc[UR40][R16.64], R9 ;  /* 0x0000000910002986 */ /* 0x000fe2000c101128 */
[----:B0-----:R-:W-:-:S05]  /*c38d0*/  PRMT R3, R13, 0x7770, RZ ;  /* 0x000077700d037816 */ /* 0x001fca00000000ff */
[----:B------:R0:W-:Y:S02]  /*c38e0*/  @P1 STG.E.U8 desc[UR40][R58.64], R3 ;  /* 0x000000033a001986 */ /* 0x0001e4000c101128 */
[----:B0-----:R-:W-:-:S05]  /*c38f0*/  PRMT R3, R13, 0x7771, RZ ;  /* 0x000077710d037816 */ /* 0x001fca00000000ff */
[----:B----4-:R0:W-:Y:S04]  /*c3900*/  @P0 STG.E.U8 desc[UR40][R56.64], R3 ;  /* 0x0000000338000986 */ /* 0x0101e8000c101128 */
[----:B0-----:R-:W4:Y:S04]  /*c3910*/  LDL.LU.64 R56, [R1+0x6f8] ;  /* 0x0006f80001387983 */ /* 0x001f280000300a00 */
[----:B------:R-:W2:Y:S04]  /*c3920*/  LDL.LU.64 R16, [R1+0x6f0] ;  /* 0x0006f00001107983 */ /* 0x000ea80000300a00 */
[----:B------:R-:W2:Y:S04]  /*c3930*/  LDL.LU.64 R48, [R1+0x718] ;  /* 0x0007180001307983 */ /* 0x000ea80000300a00 */
[----:B------:R-:W2:Y:S04]  /*c3940*/  LDL.LU.64 R60, [R1+0x710] ;  /* 0x00071000013c7983 */ /* 0x000ea80000300a00 */
[----:B------:R-:W2:Y:S01]  /*c3950*/  LDL.LU.64 R18, [R1+0x738] ;  /* 0x0007380001127983 */ /* 0x000ea20000300a00 */
[----:B------:R-:W-:-:S03]  /*c3960*/  LOP3.LUT P3, RZ, R53, 0x1, RZ, 0xc0, !PT ;  /* 0x0000000135ff7812 */ /* 0x000fc6000786c0ff */
[----:B------:R-:W2:Y:S01]  /*c3970*/  LDL.LU.64 R58, [R1+0x730] ;  /* 0x00073000013a7983 */ /* 0x000ea20000300a00 */
[----:B------:R-:W-:Y:S02]  /*c3980*/  PRMT R3, R13, 0x7772, RZ ;  /* 0x000077720d037816 */ /* 0x000fe400000000ff */
[----:B------:R-:W-:Y:S02]  /*c3990*/  LOP3.LUT P2, RZ, R51, 0x10, RZ, 0xc0, !PT ;  /* 0x0000001033ff7812 */ /* 0x000fe4000784c0ff */
[----:B------:R-:W-:Y:S02]  /*c39a0*/  PRMT R13, R13, 0x7773, RZ ;  /* 0x000077730d0d7816 */ /* 0x000fe400000000ff */
[----:B------:R-:W-:Y:S02]  /*c39b0*/  LOP3.LUT R7, R7, 0xffefffff, RZ, 0xc0, !PT ;  /* 0xffefffff07077812 */ /* 0x000fe400078ec0ff */
[----:B------:R-:W-:Y:S01]  /*c39c0*/  LOP3.LUT P5, RZ, R51, 0x2, RZ, 0xc0, !PT ;  /* 0x0000000233ff7812 */ /* 0x000fe200078ac0ff */
[----:B----4-:R0:W-:Y:S04]  /*c39d0*/  @P3 STG.E.U8 desc[UR40][R56.64], R3 ;  /* 0x0000000338003986 */ /* 0x0101e8000c101128 */
[----:B0-----:R-:W4:Y:S04]  /*c39e0*/  LDL.LU.64 R56, [R1+0x758] ;  /* 0x0007580001387983 */ /* 0x001f280000300a00 */
[----:B------:R-:W4:Y:S04]  /*c39f0*/  LDL.LU.64 R22, [R1+0x750] ;  /* 0x0007500001167983 */ /* 0x000f280000300a00 */
[----:B--2---:R0:W-:Y:S04]  /*c3a00*/  @P2 STG.E.U8 desc[UR40][R16.64], R13 ;  /* 0x0000000d10002986 */ /* 0x0041e8000c101128 */
[----:B0-----:R-:W2:Y:S01]  /*c3a10*/  LDL.LU.64 R16, [R1+0x788] ;  /* 0x0007880001107983 */ /* 0x001ea20000300a00 */
[----:B---3--:R-:W-:-:S02]  /*c3a20*/  LOP3.LUT P6, RZ, R54, 0x800000, RZ, 0xc0, !PT ;  /* 0x0080000036ff7812 */ /* 0x008fc400078cc0ff */
[----:B------:R-:W-:Y:S01]  /*c3a30*/  LOP3.LUT P1, RZ, R54, 0x80000000, RZ, 0xc0, !PT ;  /* 0x8000000036ff7812 */ /* 0x000fe2000782c0ff */
[----:B------:R-:W3:Y:S10]  /*c3a40*/  LDL.LU.64 R12, [R1+0x7a8] ;  /* 0x0007a800010c7983 */ /* 0x000ef40000300a00 */
        /* <DEDUP_REMOVED lines=22> */
[----:B------:R-:W-:-:S05]  /*c3bb0*/  PRMT R3, R10, 0x7770, RZ ;  /* 0x000077700a037816 */ /* 0x000fca00000000ff */
[----:B------:R0:W-:Y:S04]  /*c3bc0*/  @P1 STG.E.U8 desc[UR40][R48.64], R3 ;  /* 0x0000000330001986 */ /* 0x0001e8000c101128 */
[----:B------:R-:W-:Y:S02]  /*c3bd0*/  @P6 LOP3.LUT R7, R7, 0x8000000, RZ, 0xfc, !PT ;  /* 0x0800000007076812 */ /* 0x000fe400078efcff */
[----:B------:R-:W-:Y:S02]  /*c3be0*/  LOP3.LUT P6, RZ, R54, 0x20000000, RZ, 0xc0, !PT ;  /* 0x2000000036ff7812 */ /* 0x000fe400078cc0ff */
[----:B0-----:R-:W-:Y:S02]  /*c3bf0*/  PRMT R3, R10, 0x7771, RZ ;  /* 0x000077710a037816 */ /* 0x001fe400000000ff */
[----:B------:R-:W-:-:S02]  /*c3c00*/  LOP3.LUT P1, RZ, R51, 0x1, RZ, 0xc0, !PT ;  /* 0x0000000133ff7812 */ /* 0x000fc4000782c0ff */
[----:B------:R-:W3:Y:S04]  /*c3c10*/  LDL.LU.64 R50, [R1+0x780] ;  /* 0x0007800001327983 */ /* 0x000ee80000300a00 */
[----:B------:R0:W-:Y:S04]  /*c3c20*/  @P0 STG.E.U8 desc[UR40][R60.64], R3 ;  /* 0x000000033c000986 */ /* 0x0001e8000c101128 */
[----:B------:R-:W3:Y:S04]  /*c3c30*/  LDL.LU.64 R52, [R1+0x7a0] ;  /* 0x0007a00001347983 */ /* 0x000ee80000300a00 */
[----:B------:R-:W3:Y:S01]  /*c3c40*/  LDL.LU.64 R8, [R1+0x7c8] ;  /* 0x0007c80001087983 */ /* 0x000ee20000300a00 */
[----:B0-----:R-:W-:-:S03]  /*c3c50*/  PRMT R3, R10, 0x7772, RZ ;  /* 0x000077720a037816 */ /* 0x001fc600000000ff */
[----:B------:R-:W3:Y:S04]  /*c3c60*/  LDL.LU.64 R4, [R1+0x7c0] ;  /* 0x0007c00001047983 */ /* 0x000ee80000300a00 */
[----:B------:R0:W-:Y:S01]  /*c3c70*/  @P6 STG.E.U8 desc[UR40][R18.64], R3 ;  /* 0x0000000312006986 */ /* 0x0001e2000c101128 */
[----:B------:R-:W-:Y:S02]  /*c3c80*/  LOP3.LUT P6, RZ, R7, 0x8000000, RZ, 0xc0, !PT ;  /* 0x0800000007ff7812 */ /* 0x000fe400078cc0ff */
[----:B------:R-:W-:Y:S01]  /*c3c90*/  PRMT R10, R10, 0x7773, RZ ;  /* 0x000077730a0a7816 */ /* 0x000fe200000000ff */
[----:B------:R-:W3:Y:S04]  /*c3ca0*/  LDL.LU.64 R48, [R1+0x7e8] ;  /* 0x0007e80001307983 */ /* 0x000ee80000300a00 */
[----:B------:R-:W3:Y:S01]  /*c3cb0*/  LDL.LU.64 R60, [R1+0x7e0] ;  /* 0x0007e000013c7983 */ /* 0x000ee20000300a00 */
[----:B0-----:R-:W-:-:S03]  /*c3cc0*/  PRMT R3, R14, 0x7770, RZ ;  /* 0x000077700e037816 */ /* 0x001fc600000000ff */
[----:B------:R-:W3:Y:S04]  /*c3cd0*/  LDL.LU.64 R18, [R1+0x808] ;  /* 0x0008080001127983 */ /* 0x000ee80000300a00 */
[----:B------:R0:W-:Y:S01]  /*c3ce0*/  @P6 STG.E.U8 desc[UR40][R58.64], R10 ;  /* 0x0000000a3a006986 */ /* 0x0001e2000c101128 */
[----:B------:R-:W-:-:S03]  /*c3cf0*/  LOP3.LUT P6, RZ, R7, 0x4000000, RZ, 0xc0, !PT ;  /* 0x0400000007ff7812 */ /* 0x000fc600078cc0ff */
[----:B0-----:R-:W3:Y:S10]  /*c3d00*/  LDL.LU.64 R58, [R1+0x800] ;  /* 0x00080000013a7983 */ /* 0x001ef40000300a00 */
[----:B----4-:R0:W-:Y:S01]  /*c3d10*/  @P6 STG.E.U8 desc[UR40][R56.64], R3 ;  /* 0x0000000338006986 */ /* 0x0101e2000c101128 */
[----:B------:R-:W-:-:S02]  /*c3d20*/  LOP3.LUT P6, RZ, R7, 0x2000000, RZ, 0xc0, !PT ;  /* 0x0200000007ff7812 */ /* 0x000fc400078cc0ff */
[----:B0-----:R-:W-:Y:S01]  /*c3d30*/  PRMT R3, R14, 0x7771, RZ ;  /* 0x000077710e037816 */ /* 0x001fe200000000ff */
[----:B------:R-:W4:Y:S10]  /*c3d40*/  LDL.LU.64 R56, [R1+0x828] ;  /* 0x0008280001387983 */ /* 0x000f340000300a00 */
[----:B------:R0:W-:Y:S01]  /*c3d50*/  @P6 STG.E.U8 desc[UR40][R22.64], R3 ;  /* 0x0000000316006986 */ /* 0x0001e2000c101128 */
[----:B------:R-:W-:-:S02]  /*c3d60*/  LOP3.LUT P6, RZ, R7, 0x1000000, RZ, 0xc0, !PT ;  /* 0x0100000007ff7812 */ /* 0x000fc400078cc0ff */
[----:B0-----:R-:W-:Y:S01]  /*c3d70*/  PRMT R3, R14, 0x7772, RZ ;  /* 0x000077720e037816 */ /* 0x001fe200000000ff */
[----:B------:R-:W4:Y:S10]  /*c3d80*/  LDL.LU.64 R22, [R1+0x3780] ;  /* 0x0037800001167983 */ /* 0x000f340000300a00 */
[----:B--2---:R0:W-:Y:S04]  /*c3d90*/  @P6 STG.E.U8 desc[UR40][R16.64], R3 ;  /* 0x0000000310006986 */ /* 0x0041e8000c101128 */
[----:B0-----:R-:W2:Y:S01]  /*c3da0*/  LDL.LU.64 R16, [R1+0x3778] ;  /* 0x0037780001107983 */ /* 0x001ea20000300a00 */
[----:B------:R-:W-:-:S02]  /*c3db0*/  LOP3.LUT P6, RZ, R7, 0x800000, RZ, 0xc0, !PT ;  /* 0x0080000007ff7812 */ /* 0x000fc400078cc0ff */
[----:B------:R-:W-:Y:S02]  /*c3dc0*/  PRMT R14, R14, 0x7773, RZ ;  /* 0x000077730e0e7816 */ /* 0x000fe400000000ff */
[----:B------:R-:W-:Y:S02]  /*c3dd0*/  PRMT R3, R11, 0x7770, RZ ;  /* 0x000077700b037816 */ /* 0x000fe400000000ff */
[C---:B------:R-:W-:Y:S02]  /*c3de0*/  LOP3.LUT P4, RZ, R54.reuse, 0x400000, RZ, 0xc0, !PT ;  /* 0x0040000036ff7812 */ /* 0x040fe4000788c0ff */
[C---:B------:R-:W-:Y:S02]  /*c3df0*/  LOP3.LUT P3, RZ, R54.reuse, 0x200000, RZ, 0xc0, !PT ;  /* 0x0020000036ff7812 */ /* 0x040fe4000786c0ff */
[C---:B------:R-:W-:Y:S02]  /*c3e00*/  LOP3.LUT P2, RZ, R54.reuse, 0x100000, RZ, 0xc0, !PT ;  /* 0x0010000036ff7812 */ /* 0x040fe4000784c0ff */
[----:B------:R-:W-:Y:S01]  /*c3e10*/  LOP3.LUT P0, RZ, R54, 0x80000, RZ, 0xc0, !PT ;  /* 0x0008000036ff7812 */ /* 0x000fe2000780c0ff */
[----:B---3--:R-:W-:Y:S01]  /*c3e20*/  @P6 STG.E.U8 desc[UR40][R50.64], R14 ;  /* 0x0000000e32006986 */ /* 0x008fe2000c101128 */
[----:B------:R-:W-:-:S13]  /*c3e30*/  LOP3.LUT P6, RZ, R7, 0x400000, RZ, 0xc0, !PT ;  /* 0x0040000007ff7812 */ /* 0x000fda00078cc0ff */
[----:B------:R0:W-:Y:S01]  /*c3e40*/  @P6 STG.E.U8 desc[UR40][R12.64], R3 ;  /* 0x000000030c006986 */ /* 0x0001e2000c101128 */
[----:B------:R-:W-:Y:S02]  /*c3e50*/  LOP3.LUT P6, RZ, R7, 0x200000, RZ, 0xc0, !PT ;  /* 0x0020000007ff7812 */ /* 0x000fe400078cc0ff */
[----:B0-----:R-:W-:-:S11]  /*c3e60*/  PRMT R3, R11, 0x7771, RZ ;  /* 0x000077710b037816 */ /* 0x001fd600000000ff */
[----:B------:R0:W-:Y:S01]  /*c3e70*/  @P6 STG.E.U8 desc[UR40][R52.64], R3 ;  /* 0x0000000334006986 */ /* 0x0001e2000c101128 */
[----:B------:R-:W-:Y:S02]  /*c3e80*/  LOP3.LUT P6, RZ, R7, 0x100000, RZ, 0xc0, !PT ;  /* 0x0010000007ff7812 */ /* 0x000fe400078cc0ff */
[C---:B0-----:R-:W-:Y:S02]  /*c3e90*/  PRMT R3, R11.reuse, 0x7772, RZ ;  /* 0x000077720b037816 */ /* 0x041fe400000000ff */
[----:B------:R-:W-:-:S09]  /*c3ea0*/  PRMT R11, R11, 0x7773, RZ ;  /* 0x000077730b0b7816 */ /* 0x000fd200000000ff */
[----:B------:R0:W-:Y:S04]  /*c3eb0*/  @P6 STG.E.U8 desc[UR40][R8.64], R3 ;  /* 0x0000000308006986 */ /* 0x0001e8000c101128 */
[----:B------:R-:W-:Y:S01]  /*c3ec0*/  @P5 STG.E.U8 desc[UR40][R4.64], R11 ;  /* 0x0000000b04005986 */ /* 0x000fe2000c101128 */
[----:B0-----:R-:W-:-:S05]  /*c3ed0*/  PRMT R3, R15, 0x7770, RZ ;  /* 0x000077700f037816 */ /* 0x001fca00000000ff */
[----:B------:R0:W-:Y:S02]  /*c3ee0*/  @P4 STG.E.U8 desc[UR40][R48.64], R3 ;  /* 0x0000000330004986 */ /* 0x0001e4000c101128 */
[----:B0-----:R-:W-:-:S05]  /*c3ef0*/  PRMT R3, R15, 0x7771, RZ ;  /* 0x000077710f037816 */ /* 0x001fca00000000ff */
[----:B------:R0:W-:Y:S02]  /*c3f00*/  @P3 STG.E.U8 desc[UR40][R60.64], R3 ;  /* 0x000000033c003986 */ /* 0x0001e4000c101128 */
[C---:B0-----:R-:W-:Y:S02]  /*c3f10*/  PRMT R3, R15.reuse, 0x7772, RZ ;  /* 0x000077720f037816 */ /* 0x041fe400000000ff */
[----:B------:R-:W-:-:S03]  /*c3f20*/  PRMT R15, R15, 0x7773, RZ ;  /* 0x000077730f0f7816 */ /* 0x000fc600000000ff */
[----:B------:R-:W-:Y:S04]  /*c3f30*/  @P2 STG.E.U8 desc[UR40][R18.64], R3 ;  /* 0x0000000312002986 */ /* 0x000fe8000c101128 */
[----:B------:R0:W-:Y:S04]  /*c3f40*/  @P1 STG.E.U8 desc[UR40][R58.64], R15 ;  /* 0x0000000f3a001986 */ /* 0x0001e8000c101128 */
[----:B0-----:R-:W3:Y:S01]  /*c3f50*/  LDL.LU.64 R58, [R1+0x820] ;  /* 0x00082000013a7983 */ /* 0x001ee20000300a00 */
[----:B--2---:R-:W-:-:S05]  /*c3f60*/  PRMT R3, R16, 0x7770, RZ ;  /* 0x0000777010037816 */ /* 0x004fca00000000ff */
[----:B----4-:R0:W-:Y:S04]  /*c3f70*/  @P0 STG.E.U8 desc[UR40][R56.64], R3 ;  /* 0x0000000338000986 */ /* 0x0101e8000c101128 */
[----:B0-----:R-:W2:Y:S04]  /*c3f80*/  LDL.LU.64 R56, [R1+0x850] ;  /* 0x0008500001387983 */ /* 0x001ea80000300a00 */
[----:B------:R-:W4:Y:S04]  /*c3f90*/  LDL.LU.64 R52, [R1+0x848] ;  /* 0x0008480001347983 */ /* 0x000f280000300a00 */
[----:B------:R-:W4:Y:S04]  /*c3fa0*/  LDL.LU.64 R8, [R1+0x870] ;  /* 0x0008700001087983 */ /* 0x000f280000300a00 */
[----:B------:R-:W4:Y:S04]  /*c3fb0*/  LDL.LU.64 R4, [R1+0x868] ;  /* 0x0008680001047983 */ /* 0x000f280000300a00 */
[----:B------:R-:W4:Y:S04]  /*c3fc0*/  LDL.LU.64 R48, [R1+0x890] ;  /* 0x0008900001307983 */ /* 0x000f280000300a00 */
[----:B------:R-:W4:Y:S04]  /*c3fd0*/  LDL.LU.64 R60, [R1+0x888] ;  /* 0x00088800013c7983 */ /* 0x000f280000300a00 */
[----:B------:R-:W4:Y:S01]  /*c3fe0*/  LDL.LU.64 R18, [R1+0x8b0] ;  /* 0x0008b00001127983 */ /* 0x000f220000300a00 */
        /* <DEDUP_REMOVED lines=21> */
[----:B------:R-:W-:Y:S02]  /*c4140*/  LOP3.LUT R7, R7, 0xfffbffff, RZ, 0xc0, !PT ;  /* 0xfffbffff07077812 */ /* 0x000fe400078ec0ff */
[----:B------:R-:W-:-:S07]  /*c4150*/  PRMT R3, R16, 0x7771, RZ ;  /* 0x0000777110037816 */ /* 0x000fce00000000ff */
[----:B------:R-:W-:Y:S02]  /*c4160*/  @P6 LOP3.LUT R7, R7, 0x40000, RZ, 0xfc, !PT ;  /* 0x0004000007076812 */ /* 0x000fe400078efcff */
[C---:B------:R-:W-:Y:S02]  /*c4170*/  LOP3.LUT P6, RZ, R54.reuse, 0x4000, RZ, 0xc0, !PT ;  /* 0x0000400036ff7812 */ /* 0x040fe400078cc0ff */
[----:B------:R-:W-:Y:S02]  /*c4180*/  LOP3.LUT P1, RZ, R55, 0x80000000, RZ, 0xc0, !PT ;  /* 0x8000000037ff7812 */ /* 0x000fe4000782c0ff */
[----:B------:R-:W-:Y:S02]  /*c4190*/  LOP3.LUT P0, RZ, R54, 0x10000, RZ, 0xc0, !PT ;  /* 0x0001000036ff7812 */ /* 0x000fe4000780c0ff */
[----:B------:R-:W-:-:S07]  /*c41a0*/  LOP3.LUT R7, R7, 0xfff7ffff, RZ, 0xc0, !PT ;  /* 0xfff7ffff07077812 */ /* 0x000fce00078ec0ff */
[----:B------:R-:W-:Y:S02]  /*c41b0*/  @P6 LOP3.LUT R7, R7, 0x80000, RZ, 0xfc, !PT ;  /* 0x0008000007076812 */ /* 0x000fe400078efcff */
[----:B------:R-:W-:Y:S01]  /*c41c0*/  LOP3.LUT P6, RZ, R54, 0x8000, RZ, 0xc0, !PT ;  /* 0x0000800036ff7812 */ /* 0x000fe200078cc0ff */
[----:B---3--:R0:W-:Y:S02]  /*c41d0*/  @P3 STG.E.U8 desc[UR40][R58.64], R3 ;  /* 0x000000033a003986 */ /* 0x0081e4000c101128 */
[C---:B0-----:R-:W-:Y:S02]  /*c41e0*/  PRMT R3, R16.reuse, 0x7772, RZ ;  /* 0x0000777210037816 */ /* 0x041fe400000000ff */
[----:B------:R-:W-:-:S03]  /*c41f0*/  PRMT R16, R16, 0x7773, RZ ;  /* 0x0000777310107816 */ /* 0x000fc600000000ff */
[----:B--2---:R0:W-:Y:S04]  /*c4200*/  @P2 STG.E.U8 desc[UR40][R56.64], R3 ;  /* 0x0000000338002986 */ /* 0x0041e8000c101128 */
[----:B0-----:R-:W2:Y:S01]  /*c4210*/  LDL.LU.64 R56, [R1+0x8a8] ;  /* 0x0008a80001387983 */ /* 0x001ea20000300a00 */
[----:B------:R-:W-:-:S03]  /*c4220*/  PRMT R3, R20, 0x7770, RZ ;  /* 0x0000777014037816 */ /* 0x000fc600000000ff */
[----:B----4-:R-:W-:Y:S04]  /*c4230*/  @P1 STG.E.U8 desc[UR40][R52.64], R16 ;  /* 0x0000001034001986 */ /* 0x010fe8000c101128 */
[----:B------:R-:W3:Y:S04]  /*c4240*/  LDL.LU.64 R58, [R1+0x8d0] ;  /* 0x0008d000013a7983 */ /* 0x000ee80000300a00 */
[----:B------:R0:W-:Y:S04]  /*c4250*/  @P0 STG.E.U8 desc[UR40][R8.64], R3 ;  /* 0x0000000308000986 */ /* 0x0001e8000c101128 */
[----:B------:R-:W4:Y:S04]  /*c4260*/  LDL.LU.64 R14, [R1+0x8c8] ;  /* 0x0008c800010e7983 */ /* 0x000f280000300a00 */
[----:B------:R-:W4:Y:S01]  /*c4270*/  LDL.LU.64 R10, [R1+0x8f0] ;  /* 0x0008f000010a7983 */ /* 0x000f220000300a00 */
[----:B0-----:R-:W-:-:S03]  /*c4280*/  PRMT R3, R20, 0x7771, RZ ;  /* 0x0000777114037816 */ /* 0x001fc600000000ff */
[----:B------:R-:W4:Y:S04]  /*c4290*/  LDL.LU.64 R50, [R1+0x8e8] ;  /* 0x0008e80001327983 */ /* 0x000f280000300a00 */
[----:B------:R0:W-:Y:S01]  /*c42a0*/  @P6 STG.E.U8 desc[UR40][R4.64], R3 ;  /* 0x0000000304006986 */ /* 0x0001e2000c101128 */
[----:B------:R-:W-:-:S03]  /*c42b0*/  LOP3.LUT P6, RZ, R7, 0x80000, RZ, 0xc0, !PT ;  /* 0x0008000007ff7812 */ /* 0x000fc600078cc0ff */
[----:B------:R-:W4:Y:S04]  /*c42c0*/  LDL.LU.64 R12, [R1+0x918] ;  /* 0x00091800010c7983 */ /* 0x000f280000300a00 */
[----:B------:R-:W4:Y:S01]  /*c42d0*/  LDL.LU.64 R52, [R1+0x910] ;  /* 0x0009100001347983 */ /* 0x000f220000300a00 */
[----:B0-----:R-:W-:-:S03]  /*c42e0*/  PRMT R3, R20, 0x7772, RZ ;  /* 0x0000777214037816 */ /* 0x001fc600000000ff */
[----:B------:R-:W4:Y:S04]  /*c42f0*/  LDL.LU.64 R8, [R1+0x948] ;  /* 0x0009480001087983 */ /* 0x000f280000300a00 */
[----:B------:R0:W-:Y:S01]  /*c4300*/  @P6 STG.E.U8 desc[UR40][R48.64], R3 ;  /* 0x0000000330006986 */ /* 0x0001e2000c101128 */
[----:B------:R-:W-:Y:S02]  /*c4310*/  LOP3.LUT P6, RZ, R7, 0x40000, RZ, 0xc0, !PT ;  /* 0x0004000007ff7812 */ /* 0x000fe400078cc0ff */
[----:B------:R-:W-:Y:S01]  /*c4320*/  PRMT R20, R20, 0x7773, RZ ;  /* 0x0000777314147816 */ /* 0x000fe200000000ff */
[----:B------:R-:W4:Y:S01]  /*c4330*/  LDL.LU.64 R4, [R1+0x940] ;  /* 0x0009400001047983 */ /* 0x000f220000300a00 */
[----:B0-----:R-:W-:-:S03]  /*c4340*/  PRMT R3, R17, 0x7770, RZ ;  /* 0x0000777011037816 */ /* 0x001fc600000000ff */
[----:B------:R-:W4:Y:S06]  /*c4350*/  LDL.LU.64 R48, [R1+0x968] ;  /* 0x0009680001307983 */ /* 0x000f2c0000300a00 */
[----:B------:R0:W-:Y:S01]  /*c4360*/  @P6 STG.E.U8 desc[UR40][R60.64], R20 ;  /* 0x000000143c006986 */ /* 0x0001e2000c101128 */
[----:B------:R-:W-:-:S03]  /*c4370*/  LOP3.LUT P6, RZ, R7, 0x20000, RZ, 0xc0, !PT ;  /* 0x0002000007ff7812 */ /* 0x000fc600078cc0ff */
[----:B0-----:R-:W4:Y:S10]  /*c4380*/  LDL.LU.64 R60, [R1+0x908] ;  /* 0x00090800013c7983 */ /* 0x001f340000300a00 */
[----:B------:R0:W-:Y:S04]  /*c4390*/  @P6 STG.E.U8 desc[UR40][R18.64], R3 ;  /* 0x0000000312006986 */ /* 0x0001e8000c101128 */
[----:B0-----:R-:W4:Y:S01]  /*c43a0*/  LDL.LU.64 R18, [R1+0x3770] ;  /* 0x0037700001127983 */ /* 0x001f220000300a00 */
[----:B------:R-:W-:-:S02]  /*c43b0*/  LOP3.LUT P6, RZ, R7, 0x10000, RZ, 0xc0, !PT ;  /* 0x0001000007ff7812 */ /* 0x000fc400078cc0ff */
[----:B------:R-:W-:Y:S02]  /*c43c0*/  PRMT R3, R17, 0x7771, RZ ;  /* 0x0000777111037816 */ /* 0x000fe400000000ff */
[C---:B------:R-:W-:Y:S02]  /*c43d0*/  LOP3.LUT P5, RZ, R54.reuse, 0x100, RZ, 0xc0, !PT ;  /* 0x0000010036ff7812 */ /* 0x040fe400078ac0ff */
[----:B------:R-:W-:Y:S02]  /*c43e0*/  LOP3.LUT P4, RZ, R55, 0x10000000, RZ, 0xc0, !PT ;  /* 0x1000000037ff7812 */ /* 0x000fe4000788c0ff */
[C---:B------:R-:W-:Y:S02]  /*c43f0*/  LOP3.LUT P3, RZ, R54.reuse, 0x80, RZ, 0xc0, !PT ;  /* 0x0000008036ff7812 */ /* 0x040fe4000786c0ff */
[C---:B------:R-:W-:Y:S02]  /*c4400*/  LOP3.LUT P2, RZ, R54.reuse, 0x40, RZ, 0xc0, !PT ;  /* 0x0000004036ff7812 */ /* 0x040fe4000784c0ff */
[----:B------:R-:W-:-:S02]  /*c4410*/  LOP3.LUT P1, RZ, R54, 0x20, RZ, 0xc0, !PT ;  /* 0x0000002036ff7812 */ /* 0x000fc4000782c0ff */
[----:B------:R-:W-:Y:S01]  /*c4420*/  LOP3.LUT P0, RZ, R55, 0x8000000, RZ, 0xc0, !PT ;  /* 0x0800000037ff7812 */ /* 0x000fe2000780c0ff */
[----:B--2---:R0:W-:Y:S01]  /*c4430*/  @P6 STG.E.U8 desc[UR40][R56.64], R3 ;  /* 0x0000000338006986 */ /* 0x0041e2000c101128 */
[----:B------:R-:W-:Y:S02]  /*c4440*/  LOP3.LUT P6, RZ, R7, 0x8000, RZ, 0xc0, !PT ;  /* 0x0000800007ff7812 */ /* 0x000fe400078cc0ff */
[----:B0-----:R-:W-:Y:S01]  /*c4450*/  PRMT R3, R17, 0x7772, RZ ;  /* 0x0000777211037816 */ /* 0x001fe200000000ff */
[----:B------:R-:W2:Y:S10]  /*c4460*/  LDL.LU.64 R56, [R1+0x3768] ;  /* 0x0037680001387983 */ /* 0x000eb40000300a00 */
[----:B---3--:R0:W-:Y:S01]  /*c4470*/  @P6 STG.E.U8 desc[UR40][R58.64], R3 ;  /* 0x000000033a006986 */ /* 0x0081e2000c101128 */
[----:B------:R-:W-:-:S02]  /*c4480*/  LOP3.LUT P6, RZ, R7, 0x4000, RZ, 0xc0, !PT ;  /* 0x0000400007ff7812 */ /* 0x000fc400078cc0ff */
[----:B------:R-:W-:Y:S02]  /*c4490*/  PRMT R17, R17, 0x7773, RZ ;  /* 0x0000777311117816 */ /* 0x000fe400000000ff */
[----:B0-----:R-:W-:Y:S01]  /*c44a0*/  PRMT R3, R21, 0x7770, RZ ;  /* 0x0000777015037816 */ /* 0x001fe200000000ff */
[----:B------:R-:W3:Y:S08]  /*c44b0*/  LDL.LU.64 R58, [R1+0x3760] ;  /* 0x00376000013a7983 */ /* 0x000ef00000300a00 */
[----:B----4-:R-:W-:Y:S01]  /*c44c0*/  @P6 STG.E.U8 desc[UR40][R14.64], R17 ;  /* 0x000000110e006986 */ /* 0x010fe2000c101128 */
[----:B------:R-:W-:-:S13]  /*c44d0*/  LOP3.LUT P6, RZ, R7, 0x2000, RZ, 0xc0, !PT ;  /* 0x0000200007ff7812 */ /* 0x000fda00078cc0ff */
[----:B------:R0:W-:Y:S01]  /*c44e0*/  @P6 STG.E.U8 desc[UR40][R10.64], R3 ;  /* 0x000000030a006986 */ /* 0x0001e2000c101128 */
[----:B------:R-:W-:Y:S02]  /*c44f0*/  LOP3.LUT P6, RZ, R7, 0x1000, RZ, 0xc0, !PT ;  /* 0x0000100007ff7812 */ /* 0x000fe400078cc0ff */
[----:B0-----:R-:W-:-:S11]  /*c4500*/  PRMT R3, R21, 0x7771, RZ ;  /* 0x0000777115037816 */ /* 0x001fd600000000ff */
[----:B------:R0:W-:Y:S02]  /*c4510*/  @P6 STG.E.U8 desc[UR40][R50.64], R3 ;  /* 0x0000000332006986 */ /* 0x0001e4000c101128 */
[C---:B0-----:R-:W-:Y:S02]  /*c4520*/  PRMT R3, R21.reuse, 0x7772, RZ ;  /* 0x0000777215037816 */ /* 0x041fe400000000ff */
[----:B------:R-:W4:Y:S01]  /*c4530*/  LDL.LU.64 R50, [R1+0x938] ;  /* 0x0009380001327983 */ /* 0x000f220000300a00 */
[----:B------:R-:W-:-:S03]  /*c4540*/  PRMT R21, R21, 0x7773, RZ ;  /* 0x0000777315157816 */ /* 0x000fc600000000ff */
[----:B------:R0:W-:Y:S04]  /*c4550*/  @P5 STG.E.U8 desc[UR40][R12.64], R3 ;  /* 0x000000030c005986 */ /* 0x0001e8000c101128 */
[----:B------:R-:W-:Y:S01]  /*c4560*/  @P4 STG.E.U8 desc[UR40][R52.64], R21 ;  /* 0x0000001534004986 */ /* 0x000fe2000c101128 */
[----:B0-----:R-:W-:-:S03]  /*c4570*/  PRMT R3, R18, 0x7770, RZ ;  /* 0x0000777012037816 */ /* 0x001fc600000000ff */
[----:B------:R-:W3:Y:S04]  /*c4580*/  LDL.LU.64 R12, [R1+0x930] ;  /* 0x00093000010c7983 */ /* 0x000ee80000300a00 */
[----:B------:R0:W-:Y:S02]  /*c4590*/  @P3 STG.E.U8 desc[UR40][R8.64], R3 ;  /* 0x0000000308003986 */ /* 0x0001e4000c101128 */
[----:B0-----:R-:W-:-:S05]  /*c45a0*/  PRMT R3, R18, 0x7771, RZ ;  /* 0x0000777112037816 */ /* 0x001fca00000000ff */
[----:B------:R0:W-:Y:S02]  /*c45b0*/  @P2 STG.E.U8 desc[UR40][R4.64], R3 ;  /* 0x0000000304002986 */ /* 0x0001e4000c101128 */
[----:B0-----:R-:W-:-:S05]  /*c45c0*/  PRMT R3, R18, 0x7772, RZ ;  /* 0x0000777212037816 */ /* 0x001fca00000000ff */
[----:B------:R0:W-:Y:S04]  /*c45d0*/  @P1 STG.E.U8 desc[UR40][R48.64], R3 ;  /* 0x0000000330001986 */ /* 0x0001e8000c101128 */
[----:B0-----:R-:W3:Y:S01]  /*c45e0*/  LDL.LU.64 R48, [R1+0x960] ;  /* 0x0009600001307983 */ /* 0x001ee20000300a00 */
[----:B------:R-:W-:-:S03]  /*c45f0*/  PRMT R18, R18, 0x7773, RZ ;  /* 0x0000777312127816 */ /* 0x000fc600000000ff */
[----:B------:R-:W3:Y:S04]  /*c4600*/  LDL.LU.64 R52, [R1+0x958] ;  /* 0x0009580001347983 */ /* 0x000ee80000300a00 */
[----:B------:R0:W-:Y:S04]  /*c4610*/  @P0 STG.E.U8 desc[UR40][R60.64], R18 ;  /* 0x000000123c000986 */ /* 0x0001e8000c101128 */
[----:B0-----:R-:W3:Y:S04]  /*c4620*/  LDL.LU.64 R60, [R1+0x988] ;  /* 0x00098800013c7983 */ /* 0x001ee80000300a00 */
[----:B------:R-:W3:Y:S04]  /*c4630*/  LDL.LU.64 R8, [R1+0x980] ;  /* 0x0009800001087983 */ /* 0x000ee80000300a00 */
[----:B------:R-:W3:Y:S01]  /*c4640*/  LDL.LU.64 R4, [R1+0x9a8] ;  /* 0x0009a80001047983 */ /* 0x000ee20000300a00 */
[----:B------:R-:W-:-:S03]  /*c4650*/  LOP3.LUT P5, RZ, R54, 0x10, RZ, 0xc0, !PT ;  /* 0x0000001036ff7812 */ /* 0x000fc600078ac0ff */
[----:B------:R-:W3:Y:S04]  /*c4660*/  LDL.LU.64 R20, [R1+0x9a0] ;  /* 0x0009a00001147983 */ /* 0x000ee80000300a00 */
[----:B------:R-:W3:Y:S01]  /*c4670*/  LDL.LU.64 R16, [R1+0x9c8] ;  /* 0x0009c80001107983 */ /* 0x000ee20000300a00 */
[----:B------:R-:W-:Y:S02]  /*c4680*/  LOP3.LUT P4, RZ, R54, 0x8, RZ, 0xc0, !PT ;  /* 0x0000000836ff7812 */ /* 0x000fe4000788c0ff */
[----:B------:R-:W-:Y:S01]  /*c4690*/  PRMT R3, R22, 0x7770, RZ ;  /* 0x0000777016037816 */ /* 0x000fe200000000ff */
[----:B------:R-:W3:Y:S01]  /*c46a0*/  LDL.LU.64 R14, [R1+0x9c0] ;  /* 0x0009c000010e7983 */ /* 0x000ee20000300a00 */
[----:B------:R-:W-:Y:S02]  /*c46b0*/  LOP3.LUT P0, RZ, R55, 0x2000000, RZ, 0xc0, !PT ;  /* 0x0200000037ff7812 */ /* 0x000fe4000780c0ff */
[----:B------:R-:W-:-:S02]  /*c46c0*/  LOP3.LUT P3, RZ, R54, 0x4, RZ, 0xc0, !PT ;  /* 0x0000000436ff7812 */ /* 0x000fc4000786c0ff */
[----:B------:R-:W-:-:S09]  /*c46d0*/  LOP3.LUT R7, R7, 0xfffffdff, RZ, 0xc0, !PT ;  /* 0xfffffdff07077812 */ /* 0x000fd200078ec0ff */
[----:B------:R-:W-:-:S04]  /*c46e0*/  @P0 LOP3.LUT R7, R7, 0x200, RZ, 0xfc, !PT ;  /* 0x0000020007070812 */ /* 0x000fc800078efcff */
[----:B------:R-:W-:Y:S02]  /*c46f0*/  LOP3.LUT R7, R7, 0xfffffbff, RZ, 0xc0, !PT ;  /* 0xfffffbff07077812 */ /* 0x000fe400078ec0ff */
[----:B------:R-:W-:Y:S02]  /*c4700*/  LOP3.LUT P2, RZ, R55, 0x4000000, RZ, 0xc0, !PT ;  /* 0x0400000037ff7812 */ /* 0x000fe4000784c0ff */
[----:B--2---:R-:W-:-:S13]  /*c4710*/  LOP3.LUT P0, RZ, R56, 0x80000000, RZ, 0xc0, !PT ;  /* 0x8000000038ff7812 */ /* 0x004fda000780c0ff */
[----:B------:R-:W-:Y:S02]  /*c4720*/  @P0 LOP3.LUT R7, R7, 0x400, RZ, 0xfc, !PT ;  /* 0x0000040007070812 */ /* 0x000fe400078efcff */
[----:B------:R-:W-:Y:S02]  /*c4730*/  LOP3.LUT P0, RZ, R54, 0x1, RZ, 0xc0, !PT ;  /* 0x0000000136ff7812 */ /* 0x000fe4000780c0ff */
[----:B------:R-:W-:Y:S01]  /*c4740*/  LOP3.LUT R7, R7, 0xfffff7ff, RZ, 0xc0, !PT ;  /* 0xfffff7ff07077812 */ /* 0x000fe200078ec0ff */
[----:B----4-:R0:W-:Y:S02]  /*c4750*/  @P5 STG.E.U8 desc[UR40][R50.64], R3 ;  /* 0x0000000332005986 */ /* 0x0101e4000c101128 */
[----:B0-----:R-:W-:-:S05]  /*c4760*/  PRMT R3, R22, 0x7771, RZ ;  /* 0x0000777116037816 */ /* 0x001fca00000000ff */
[----:B---3--:R0:W-:Y:S02]  /*c4770*/  @P4 STG.E.U8 desc[UR40][R12.64], R3 ;  /* 0x000000030c004986 */ /* 0x0081e4000c101128 */
[----:B0-----:R-:W-:Y:S02]  /*c4780*/  PRMT R3, R22, 0x7772, RZ ;  /* 0x0000777216037816 */ /* 0x001fe400000000ff */
[----:B------:R-:W-:Y:S02]  /*c4790*/  @P0 LOP3.LUT R7, R7, 0x800, RZ, 0xfc, !PT ;  /* 0x0000080007070812 */ /* 0x000fe400078efcff */
[----:B------:R-:W-:Y:S01]  /*c47a0*/  LOP3.LUT P0, RZ, R54, 0x2, RZ, 0xc0, !PT ;  /* 0x0000000236ff7812 */ /* 0x000fe2000780c0ff */
[----:B------:R0:W-:Y:S04]  /*c47b0*/  @P3 STG.E.U8 desc[UR40][R48.64], R3 ;  /* 0x0000000330003986 */ /* 0x0001e8000c101128 */
[----:B0-----:R-:W2:Y:S04]  /*c47c0*/  LDL.LU.64 R48, [R1+0x9d8] ;  /* 0x0009d80001307983 */ /* 0x001ea80000300a00 */
[----:B------:R-:W3:Y:S04]  /*c47d0*/  LDL.LU.64 R10, [R1+0x9d0] ;  /* 0x0009d000010a7983 */ /* 0x000ee80000300a00 */
[----:B------:R-:W4:Y:S01]  /*c47e0*/  LDL.LU.64 R50, [R1+0x9f8] ;  /* 0x0009f80001327983 */ /* 0x000f220000300a00 */
[----:B------:R-:W-:-:S02]  /*c47f0*/  PRMT R22, R22, 0x7773, RZ ;  /* 0x0000777316167816 */ /* 0x000fc400000000ff */
[----:B------:R-:W-:Y:S01]  /*c4800*/  PRMT R3, R19, 0x7770, RZ ;  /* 0x0000777013037816 */ /* 0x000fe200000000ff */
[----:B------:R-:W3:Y:S04]  /*c4810*/  LDL.LU.64 R12, [R1+0x9f0] ;  /* 0x0009f000010c7983 */ /* 0x000ee80000300a00 */
[----:B------:R-:W-:Y:S04]  /*c4820*/  @P2 STG.E.U8 desc[UR40][R52.64], R22 ;  /* 0x0000001634002986 */ /* 0x000fe8000c101128 */
[----:B------:R0:W-:Y:S04]  /*c4830*/  @P0 STG.E.U8 desc[UR40][R60.64], R3 ;  /* 0x000000033c000986 */ /* 0x0001e8000c101128 */
[----:B0-----:R-:W4:Y:S01]  /*c4840*/  LDL.LU.64 R60, [R1+0xa08] ;  /* 0x000a0800013c7983 */ /* 0x001f220000300a00 */
        /* <DEDUP_REMOVED lines=12> */
[----:B------:R-:W-:-:S04]  /*c4910*/  @P1 LOP3.LUT R7, R7, 0x100, RZ, 0xfc, !PT ;  /* 0x0000010007071812 */ /* 0x000fc800078efcff */
[----:B------:R-:W-:Y:S02]  /*c4920*/  LOP3.LUT P0, RZ, R7, 0x800, RZ, 0xc0, !PT ;  /* 0x0000080007ff7812 */ /* 0x000fe4000780c0ff */
[----:B------:R-:W-:-:S11]  /*c4930*/  PRMT R3, R19, 0x7771, RZ ;  /* 0x0000777113037816 */ /* 0x000fd600000000ff */
[----:B------:R0:W-:Y:S01]  /*c4940*/  @P0 STG.E.U8 desc[UR40][R8.64], R3 ;  /* 0x0000000308000986 */ /* 0x0001e2000c101128 */
[----:B------:R-:W-:Y:S02]  /*c4950*/  LOP3.LUT P0, RZ, R7, 0x400, RZ, 0xc0, !PT ;  /* 0x0000040007ff7812 */ /* 0x000fe4000780c0ff */
[----:B------:R-:W-:Y:S02]  /*c4960*/  LOP3.LUT P1, RZ, R56, 0x40000000, RZ, 0xc0, !PT ;  /* 0x4000000038ff7812 */ /* 0x000fe4000782c0ff */
[----:B0-----:R-:W-:Y:S01]  /*c4970*/  PRMT R3, R19, 0x7772, RZ ;  /* 0x0000777213037816 */ /* 0x001fe200000000ff */
[----:B------:R-:W4:Y:S08]  /*c4980*/  LDL.LU.64 R8, [R1+0xa30] ;  /* 0x000a300001087983 */ /* 0x000f300000300a00 */
[----:B------:R0:W-:Y:S01]  /*c4990*/  @P0 STG.E.U8 desc[UR40][R4.64], R3 ;  /* 0x0000000304000986 */ /* 0x0001e2000c101128 */
[----:B------:R-:W-:-:S02]  /*c49a0*/  LOP3.LUT P0, RZ, R7, 0x200, RZ, 0xc0, !PT ;  /* 0x0000020007ff7812 */ /* 0x000fc4000780c0ff */
[----:B------:R-:W-:Y:S02]  /*c49b0*/  PRMT R19, R19, 0x7773, RZ ;  /* 0x0000777313137816 */ /* 0x000fe400000000ff */
[----:B0-----:R-:W-:Y:S01]  /*c49c0*/  PRMT R3, R23, 0x7770, RZ ;  /* 0x0000777017037816 */ /* 0x001fe200000000ff */
[----:B------:R-:W4:Y:S08]  /*c49d0*/  LDL.LU.64 R4, [R1+0xa28] ;  /* 0x000a280001047983 */ /* 0x000f300000300a00 */
[----:B------:R-:W-:Y:S04]  /*c49e0*/  @P0 STG.E.U8 desc[UR40][R20.64], R19 ;  /* 0x0000001314000986 */ /* 0x000fe8000c101128 */
[----:B------:R0:W-:Y:S01]  /*c49f0*/  @P1 STG.E.U8 desc[UR40][R16.64], R3 ;  /* 0x0000000310001986 */ /* 0x0001e2000c101128 */
[----:B------:R-:W-:-:S02]  /*c4a00*/  LOP3.LUT P1, RZ, R7, 0x100, RZ, 0xc0, !PT ;  /* 0x0000010007ff7812 */ /* 0x000fc4000782c0ff */
[----:B0-----:R-:W-:-:S11]  /*c4a10*/  PRMT R3, R23, 0x7771, RZ ;  /* 0x0000777117037816 */ /* 0x001fd600000000ff */
[----:B------:R0:W-:Y:S01]  /*c4a20*/  @P1 STG.E.U8 desc[UR40][R14.64], R3 ;  /* 0x000000030e001986 */ /* 0x0001e2000c101128 */
[----:B------:R-:W-:Y:S02]  /*c4a30*/  LOP3.LUT P1, RZ, R7, 0x80, RZ, 0xc0, !PT ;  /* 0x0000008007ff7812 */ /* 0x000fe4000782c0ff */
[C---:B0-----:R-:W-:Y:S02]  /*c4a40*/  PRMT R3, R23.reuse, 0x7772, RZ ;  /* 0x0000777217037816 */ /* 0x041fe400000000ff */
[----:B------:R-:W-:Y:S02]  /*c4a50*/  PRMT R23, R23, 0x7773, RZ ;  /* 0x0000777317177816 */ /* 0x000fe400000000ff */
[C---:B------:R-:W-:Y:S02]  /*c4a60*/  LOP3.LUT P6, RZ, R56.reuse, 0x4000000, RZ, 0xc0, !PT ;  /* 0x0400000038ff7812 */ /* 0x040fe400078cc0ff */
[----:B------:R-:W-:-:S05]  /*c4a70*/  LOP3.LUT P5, RZ, R56, 0x2000000, RZ, 0xc0, !PT ;  /* 0x0200000038ff7812 */ /* 0x000fca00078ac0ff */
[----:B--2---:R0:W-:Y:S01]  /*c4a80*/  @P1 STG.E.U8 desc[UR40][R48.64], R3 ;  /* 0x0000000330001986 */ /* 0x0041e2000c101128 */
[----:B------:R-:W-:-:S03]  /*c4a90*/  LOP3.LUT P1, RZ, R7, 0x40, RZ, 0xc0, !PT ;  /* 0x0000004007ff7812 */ /* 0x000fc6000782c0ff */
[----:B0-----:R-:W2:Y:S10]  /*c4aa0*/  LDL.LU.64 R48, [R1+0xa58] ;  /* 0x000a580001307983 */ /* 0x001eb40000300a00 */
[----:B---3--:R-:W-:Y:S01]  /*c4ab0*/  @P1 STG.E.U8 desc[UR40][R10.64], R23 ;  /* 0x000000170a001986 */ /* 0x008fe2000c101128 */
[----:B------:R-:W-:-:S02]  /*c4ac0*/  LOP3.LUT P1, RZ, R7, 0x20, RZ, 0xc0, !PT ;  /* 0x0000002007ff7812 */ /* 0x000fc4000782c0ff */
[----:B------:R-:W-:-:S11]  /*c4ad0*/  PRMT R3, R24, 0x7770, RZ ;  /* 0x0000777018037816 */ /* 0x000fd600000000ff */
[----:B----4-:R0:W-:Y:S02]  /*c4ae0*/  @P1 STG.E.U8 desc[UR40][R50.64], R3 ;  /* 0x0000000332001986 */ /* 0x0101e4000c101128 */
[----:B0-----:R-:W-:-:S05]  /*c4af0*/  PRMT R3, R24, 0x7771, RZ ;  /* 0x0000777118037816 */ /* 0x001fca00000000ff */
[----:B------:R0:W-:Y:S02]  /*c4b00*/  @P6 STG.E.U8 desc[UR40][R12.64], R3 ;  /* 0x000000030c006986 */ /* 0x0001e4000c101128 */
[----:B0-----:R-:W-:-:S05]  /*c4b10*/  PRMT R3, R24, 0x7772, RZ ;  /* 0x0000777218037816 */ /* 0x001fca00000000ff */
[----:B------:R0:W-:Y:S04]  /*c4b20*/  @P5 STG.E.U8 desc[UR40][R60.64], R3 ;  /* 0x000000033c005986 */ /* 0x0001e8000c101128 */
[----:B0-----:R-:W3:Y:S01]  /*c4b30*/  LDL.LU.64 R60, [R1+0xa50] ;  /* 0x000a5000013c7983 */ /* 0x001ee20000300a00 */
[----:B------:R-:W-:Y:S02]  /*c4b40*/  LOP3.LUT P4, RZ, R55, 0x800000, RZ, 0xc0, !PT ;  /* 0x0080000037ff7812 */ /* 0x000fe4000788c0ff */
[----:B------:R-:W-:Y:S02]  /*c4b50*/  PRMT R24, R24, 0x7773, RZ ;  /* 0x0000777318187816 */ /* 0x000fe400000000ff */
[----:B------:R-:W-:-:S09]  /*c4b60*/  LOP3.LUT P3, RZ, R56, 0x1000000, RZ, 0xc0, !PT ;  /* 0x0100000038ff7812 */ /* 0x000fd2000786c0ff */
[----:B------:R0:W-:Y:S04]  /*c4b70*/  @P4 STG.E.U8 desc[UR40][R52.64], R24 ;  /* 0x0000001834004986 */ /* 0x0001e8000c101128 */
[----:B0-----:R-:W4:Y:S01]  /*c4b80*/  LDL.LU.64 R52, [R1+0xa78] ;  /* 0x000a780001347983 */ /* 0x001f220000300a00 */
[----:B------:R-:W-:Y:S02]  /*c4b90*/  LOP3.LUT P2, RZ, R56, 0x800000, RZ, 0xc0, !PT ;  /* 0x0080000038ff7812 */ /* 0x000fe4000784c0ff */
[----:B------:R-:W-:Y:S01]  /*c4ba0*/  PRMT R3, R28, 0x7770, RZ ;  /* 0x000077701c037816 */ /* 0x000fe200000000ff */
[----:B------:R-:W4:Y:S01]  /*c4bb0*/  LDL.LU.64 R50, [R1+0xa70] ;  /* 0x000a700001327983 */ /* 0x000f220000300a00 */
[----:B------:R-:W-:-:S03]  /*c4bc0*/  LOP3.LUT P0, RZ, R56, 0x400000, RZ, 0xc0, !PT ;  /* 0x0040000038ff7812 */ /* 0x000fc6000780c0ff */
[----:B------:R0:W-:Y:S02]  /*c4bd0*/  @P3 STG.E.U8 desc[UR40][R8.64], R3 ;  /* 0x0000000308003986 */ /* 0x0001e4000c101128 */
[----:B0-----:R-:W-:-:S05]  /*c4be0*/  PRMT R3, R28, 0x7771, RZ ;  /* 0x000077711c037816 */ /* 0x001fca00000000ff */
[----:B------:R0:W-:Y:S02]  /*c4bf0*/  @P2 STG.E.U8 desc[UR40][R4.64], R3 ;  /* 0x0000000304002986 */ /* 0x0001e4000c101128 */
[C---:B0-----:R-:W-:Y:S02]  /*c4c00*/  PRMT R3, R28.reuse, 0x7772, RZ ;  /* 0x000077721c037816 */ /* 0x041fe400000000ff */
[----:B------:R-:W-:Y:S02]  /*c4c10*/  LOP3.LUT P1, RZ, R55, 0x400000, RZ, 0xc0, !PT ;  /* 0x0040000037ff7812 */ /* 0x000fe4000782c0ff */
[----:B------:R-:W-:Y:S01]  /*c4c20*/  PRMT R28, R28, 0x7773, RZ ;  /* 0x000077731c1c7816 */ /* 0x000fe200000000ff */
[----:B--2---:R0:W-:Y:S04]  /*c4c30*/  @P0 STG.E.U8 desc[UR40][R48.64], R3 ;  /* 0x0000000330000986 */ /* 0x0041e8000c101128 */
[----:B0-----:R-:W2:Y:S04]  /*c4c40*/  LDL.LU.64 R48, [R1+0xa90] ;  /* 0x000a900001307983 */ /* 0x001ea80000300a00 */
[----:B------:R-:W2:Y:S04]  /*c4c50*/  LDL.LU.64 R8, [R1+0xa48] ;  /* 0x000a480001087983 */ /* 0x000ea80000300a00 */
[----:B------:R-:W2:Y:S04]  /*c4c60*/  LDL.LU.64 R4, [R1+0xa68] ;  /* 0x000a680001047983 */ /* 0x000ea80000300a00 */
[----:B---3--:R0:W-:Y:S04]  /*c4c70*/  @P1 STG.E.U8 desc[UR40][R60.64], R28 ;  /* 0x0000001c3c001986 */ /* 0x0081e8000c101128 */
[----:B0-----:R-:W3:Y:S01]  /*c4c80*/  LDL.LU.64 R60, [R1+0xa60] ;  /* 0x000a6000013c7983 */ /* 0x001ee20000300a00 */
[----:B------:R-:W-:-:S03]  /*c4c90*/  LOP3.LUT P6, RZ, R56, 0x40000, RZ, 0xc0, !PT ;  /* 0x0004000038ff7812 */ /* 0x000fc600078cc0ff */
[----:B------:R-:W3:Y:S01]  /*c4ca0*/  LDL.LU.64 R14, [R1+0xa88] ;  /* 0x000a8800010e7983 */ /* 0x000ee20000300a00 */
[----:B------:R-:W-:Y:S02]  /*c4cb0*/  LOP3.LUT R7, R7, 0xfffffff7, RZ, 0xc0, !PT ;  /* 0xfffffff707077812 */ /* 0x000fe400078ec0ff */
[----:B------:R-:W-:Y:S01]  /*c4cc0*/  LOP3.LUT P5, RZ, R56, 0x200000, RZ, 0xc0, !PT ;  /* 0x0020000038ff7812 */ /* 0x000fe200078ac0ff */
[----:B------:R-:W3:Y:S06]  /*c4cd0*/  LDL.LU.64 R12, [R1+0xa80] ;  /* 0x000a8000010c7983 */ /* 0x000eec0000300a00 */
[----:B------:R-:W-:-:S02]  /*c4ce0*/  @P6 LOP3.LUT R7, R7, 0x8, RZ, 0xfc, !PT ;  /* 0x0000000807076812 */ /* 0x000fc400078efcff */
[----:B------:R-:W-:Y:S02]  /*c4cf0*/  LOP3.LUT P6, RZ, R55, 0x200000, RZ, 0xc0, !PT ;  /* 0x0020000037ff7812 */ /* 0x000fe400078cc0ff */
[----:B------:R-:W-:Y:S02]  /*c4d00*/  PRMT R3, R25, 0x7770, RZ ;  /* 0x0000777019037816 */ /* 0x000fe400000000ff */
[C---:B------:R-:W-:Y:S02]  /*c4d10*/  LOP3.LUT P3, RZ, R56.reuse, 0x8000, RZ, 0xc0, !PT ;  /* 0x0000800038ff7812 */ /* 0x040fe4000786c0ff */
[----:B------:R-:W-:Y:S01]  /*c4d20*/  LOP3.LUT R7, R7, 0xffffffef, RZ, 0xc0, !PT ;  /* 0xffffffef07077812 */ /* 0x000fe200078ec0ff */
[----:B----4-:R0:W-:Y:S01]  /*c4d30*/  @P5 STG.E.U8 desc[UR40][R52.64], R3 ;  /* 0x0000000334005986 */ /* 0x0101e2000c101128 */
[----:B------:R-:W-:-:S05]  /*c4d40*/  LOP3.LUT P4, RZ, R56, 0x1000, RZ, 0xc0, !PT ;  /* 0x0000100038ff7812 */ /* 0x000fca000788c0ff */
[----:B------:R-:W-:Y:S01]  /*c4d50*/  @P6 LOP3.LUT R7, R7, 0x10, RZ, 0xfc, !PT ;  /* 0x0000001007076812 */ /* 0x000fe200078efcff */
[----:B0-----:R-:W4:Y:S03]  /*c4d60*/  LDL.LU.64 R52, [R1+0xab0] ;  /* 0x000ab00001347983 */ /* 0x001f260000300a00 */
[----:B------:R-:W-:Y:S02]  /*c4d70*/  LOP3.LUT R7, R7, 0xfffffffd, RZ, 0xc0, !PT ;  /* 0xfffffffd07077812 */ /* 0x000fe400078ec0ff */
[----:B------:R-:W-:Y:S01]  /*c4d80*/  LOP3.LUT P2, RZ, R56, 0x100000, RZ, 0xc0, !PT ;  /* 0x0010000038ff7812 */ /* 0x000fe2000784c0ff */
[----:B------:R-:W4:Y:S01]  /*c4d90*/  LDL.LU.64 R10, [R1+0xaa8] ;  /* 0x000aa800010a7983 */ /* 0x000f220000300a00 */
[----:B------:R-:W-:Y:S02]  /*c4da0*/  @P3 LOP3.LUT R7, R7, 0x2, RZ, 0xfc, !PT ;  /* 0x0000000207073812 */ /* 0x000fe400078efcff */
[----:B------:R-:W-:-:S02]  /*c4db0*/  LOP3.LUT P3, RZ, R55, 0x100000, RZ, 0xc0, !PT ;  /* 0x0010000037ff7812 */ /* 0x000fc4000786c0ff */
[----:B------:R-:W-:Y:S02]  /*c4dc0*/  LOP3.LUT R2, R2, 0x7fffffff, RZ, 0xc0, !PT ;  /* 0x7fffffff02027812 */ /* 0x000fe400078ec0ff */
[----:B------:R-:W-:Y:S02]  /*c4dd0*/  PRMT R3, R25, 0x7771, RZ ;  /* 0x0000777119037816 */ /* 0x000fe400000000ff */
[----:B------:R-:W-:Y:S02]  /*c4de0*/  @P4 LOP3.LUT R2, R2, 0x80000000, RZ, 0xfc, !PT ;  /* 0x8000000002024812 */ /* 0x000fe400078efcff */
[----:B------:R-:W-:Y:S01]  /*c4df0*/  LOP3.LUT P4, RZ, R55, 0x80000, RZ, 0xc0, !PT ;  /* 0x0008000037ff7812 */ /* 0x000fe2000788c0ff */
[----:B------:R0:W-:Y:S01]  /*c4e00*/  @P2 STG.E.U8 desc[UR40][R50.64], R3 ;  /* 0x0000000332002986 */ /* 0x0001e2000c101128 */
[----:B------:R-:W-:Y:S02]  /*c4e10*/  LOP3.LUT R7, R7, 0xfffffffb, RZ, 0xc0, !PT ;  /* 0xfffffffb07077812 */ /* 0x000fe400078ec0ff */
[----:B------:R-:W-:-:S02]  /*c4e20*/  LOP3.LUT P6, RZ, R56, 0x80000, RZ, 0xc0, !PT ;  /* 0x0008000038ff7812 */ /* 0x000fc400078cc0ff */
[----:B------:R-:W-:Y:S01]  /*c4e30*/  @P3 LOP3.LUT R7, R7, 0x4, RZ, 0xfc, !PT ;  /* 0x0000000407073812 */ /* 0x000fe200078efcff */
[----:B0-----:R-:W4:Y:S03]  /*c4e40*/  LDL.LU.64 R50, [R1+0xac0] ;  /* 0x000ac00001327983 */ /* 0x001f260000300a00 */
[----:B------:R-:W-:Y:S02]  /*c4e50*/  LOP3.LUT R7, R7, 0xfffffffe, RZ, 0xc0, !PT ;  /* 0xfffffffe07077812 */ /* 0x000fe400078ec0ff */
[----:B------:R-:W-:Y:S02]  /*c4e60*/  PRMT R3, R25, 0x7772, RZ ;  /* 0x0000777219037816 */ /* 0x000fe400000000ff */
[----:B------:R-:W-:Y:S02]  /*c4e70*/  @P4 LOP3.LUT R7, R7, 0x1, RZ, 0xfc, !PT ;  /* 0x0000000107074812 */ /* 0x000fe400078efcff */
[----:B------:R-:W-:-:S02]  /*c4e80*/  PRMT R25, R25, 0x7773, RZ ;  /* 0x0000777319197816 */ /* 0x000fc400000000ff */
[----:B------:R-:W-:Y:S01]  /*c4e90*/  LOP3.LUT P0, RZ, R56, 0x20000, RZ, 0xc0, !PT ;  /* 0x0002000038ff7812 */ /* 0x000fe2000780c0ff */
[----:B--2---:R0:W-:Y:S01]  /*c4ea0*/  @P6 STG.E.U8 desc[UR40][R48.64], R3 ;  /* 0x0000000330006986 */ /* 0x0041e2000c101128 */
[----:B------:R-:W-:-:S03]  /*c4eb0*/  LOP3.LUT P6, RZ, R7, 0x10, RZ, 0xc0, !PT ;  /* 0x0000001007ff7812 */ /* 0x000fc600078cc0ff */
[----:B0-----:R-:W2:Y:S10]  /*c4ec0*/  LDL.LU.64 R48, [R1+0xab8] ;  /* 0x000ab80001307983 */ /* 0x001eb40000300a00 */
[----:B------:R0:W-:Y:S01]  /*c4ed0*/  @P6 STG.E.U8 desc[UR40][R8.64], R25 ;  /* 0x0000001908006986 */ /* 0x0001e2000c101128 */
[----:B------:R-:W-:-:S02]  /*c4ee0*/  LOP3.LUT P6, RZ, R7, 0x8, RZ, 0xc0, !PT ;  /* 0x0000000807ff7812 */ /* 0x000fc400078cc0ff */
[C---:B------:R-:W-:Y:S01]  /*c4ef0*/  PRMT R3, R29.reuse, 0x7770, RZ ;  /* 0x000077701d037816 */ /* 0x040fe200000000ff */
[----:B0-----:R-:W2:Y:S10]  /*c4f00*/  LDL.LU.64 R8, [R1+0xae0] ;  /* 0x000ae00001087983 */ /* 0x001eb40000300a00 */
[----:B------:R0:W-:Y:S04]  /*c4f10*/  @P6 STG.E.U8 desc[UR40][R4.64], R3 ;  /* 0x0000000304006986 */ /* 0x0001e8000c101128 */
[----:B0-----:R-:W2:Y:S01]  /*c4f20*/  LDL.LU.64 R4, [R1+0xad8] ;  /* 0x000ad80001047983 */ /* 0x001ea20000300a00 */
[----:B------:R-:W-:-:S05]  /*c4f30*/  PRMT R3, R29, 0x7771, RZ ;  /* 0x000077711d037816 */ /* 0x000fca00000000ff */
[----:B---3--:R0:W-:Y:S04]  /*c4f40*/  @P0 STG.E.U8 desc[UR40][R60.64], R3 ;  /* 0x000000033c000986 */ /* 0x0081e8000c101128 */
[----:B0-----:R-:W3:Y:S01]  /*c4f50*/  LDL.LU.64 R60, [R1+0xae8] ;  /* 0x000ae800013c7983 */ /* 0x001ee20000300a00 */
[----:B------:R-:W-:Y:S02]  /*c4f60*/  LOP3.LUT P3, RZ, R56, 0x10000, RZ, 0xc0, !PT ;  /* 0x0001000038ff7812 */ /* 0x000fe4000786c0ff */
[C---:B------:R-:W-:Y:S02]  /*c4f70*/  PRMT R3, R29.reuse, 0x7772, RZ ;  /* 0x000077721d037816 */ /* 0x040fe400000000ff */
[----:B------:R-:W-:-:S09]  /*c4f80*/  PRMT R29, R29, 0x7773, RZ ;  /* 0x000077731d1d7816 */ /* 0x000fd200000000ff */
[----:B------:R0:W-:Y:S01]  /*c4f90*/  @P3 STG.E.U8 desc[UR40][R14.64], R3 ;  /* 0x000000030e003986 */ /* 0x0001e2000c101128 */
[----:B------:R-:W-:-:S13]  /*c4fa0*/  LOP3.LUT P3, RZ, R7, 0x4, RZ, 0xc0, !PT ;  /* 0x0000000407ff7812 */ /* 0x000fda000786c0ff */
[----:B------:R1:W-:Y:S01]  /*c4fb0*/  @P3 STG.E.U8 desc[UR40][R12.64], R29 ;  /* 0x0000001d0c003986 */ /* 0x0003e2000c101128 */
[----:B------:R-:W-:Y:S02]  /*c4fc0*/  LOP3.LUT P3, RZ, R7, 0x2, RZ, 0xc0, !PT ;  /* 0x0000000207ff7812 */ /* 0x000fe4000786c0ff */
[----:B0-----:R-:W-:Y:S02]  /*c4fd0*/  PRMT R3, R26, 0x7770, RZ ;  /* 0x000077701a037816 */ /* 0x001fe400000000ff */
[C---:B------:R-:W-:Y:S01]  /*c4fe0*/  LOP3.LUT P1, RZ, R56.reuse, 0x4000, RZ, 0xc0, !PT ;  /* 0x0000400038ff7812 */ /* 0x040fe2000782c0ff */
[----:B-1----:R-:W3:Y:S08]  /*c4ff0*/  LDL.LU.64 R12, [R1+0xb10] ;  /* 0x000b1000010c7983 */ /* 0x002ef00000300a00 */
[----:B----4-:R0:W-:Y:S01]  /*c5000*/  @P3 STG.E.U8 desc[UR40][R52.64], R3 ;  /* 0x0000000334003986 */ /* 0x0101e2000c101128 */
[----:B------:R-:W-:-:S03]  /*c5010*/  LOP3.LUT P4, RZ, R56, 0x2000, RZ, 0xc0, !PT ;  /* 0x0000200038ff7812 */ /* 0x000fc6000788c0ff */
[----:B0-----:R-:W4:Y:S01]  /*c5020*/  LDL.LU.64 R52, [R1+0xb28] ;  /* 0x000b280001347983 */ /* 0x001f220000300a00 */
[----:B------:R-:W-:-:S05]  /*c5030*/  PRMT R3, R26, 0x7771, RZ ;  /* 0x000077711a037816 */ /* 0x000fca00000000ff */
[----:B------:R0:W-:Y:S02]  /*c5040*/  @P1 STG.E.U8 desc[UR40][R10.64], R3 ;  /* 0x000000030a001986 */ /* 0x0001e4000c101128 */
[----:B0-----:R-:W-:-:S05]  /*c5050*/  PRMT R3, R26, 0x7772, RZ ;  /* 0x000077721a037816 */ /* 0x001fca00000000ff */
[----:B------:R0:W-:Y:S01]  /*c5060*/  @P4 STG.E.U8 desc[UR40][R50.64], R3 ;  /* 0x0000000332004986 */ /* 0x0001e2000c101128 */
[----:B------:R-:W-:Y:S02]  /*c5070*/  LOP3.LUT P4, RZ, R7, 0x1, RZ, 0xc0, !PT ;  /* 0x0000000107ff7812 */ /* 0x000fe4000788c0ff */
[----:B------:R-:W-:Y:S02]  /*c5080*/  PRMT R26, R26, 0x7773, RZ ;  /* 0x000077731a1a7816 */ /* 0x000fe400000000ff */
[C---:B------:R-:W-:Y:S02]  /*c5090*/  LOP3.LUT P5, RZ, R56.reuse, 0x800, RZ, 0xc0, !PT ;  /* 0x0000080038ff7812 */ /* 0x040fe400078ac0ff */
[----:B------:R-:W-:Y:S02]  /*c50a0*/  LOP3.LUT P2, RZ, R56, 0x400, RZ, 0xc0, !PT ;  /* 0x0000040038ff7812 */ /* 0x000fe4000784c0ff */
[----:B0-----:R-:W-:-:S05]  /*c50b0*/  PRMT R3, R30, 0x7770, RZ ;  /* 0x000077701e037816 */ /* 0x001fca00000000ff */
[----:B--2---:R0:W-:Y:S01]  /*c50c0*/  @P4 STG.E.U8 desc[UR40][R48.64], R26 ;  /* 0x0000001a30004986 */ /* 0x0041e2000c101128 */
[----:B------:R-:W-:-:S03]  /*c50d0*/  LOP3.LUT P4, RZ, R2, 0x80000000, RZ, 0xc0, !PT ;  /* 0x8000000002ff7812 */ /* 0x000fc6000788c0ff */
[----:B0-----:R-:W2:Y:S10]  /*c50e0*/  LDL.LU.64 R48, [R1+0xb30] ;  /* 0x000b300001307983 */ /* 0x001eb40000300a00 */
[----:B------:R0:W-:Y:S02]  /*c50f0*/  @P4 STG.E.U8 desc[UR40][R8.64], R3 ;  /* 0x0000000308004986 */ /* 0x0001e4000c101128 */
[----:B0-----:R-:W-:-:S02]  /*c5100*/  PRMT R3, R30, 0x7771, RZ ;  /* 0x000077711e037816 */ /* 0x001fc400000000ff */
[----:B------:R-:W2:Y:S04]  /*c5110*/  LDL.LU.64 R8, [R1+0xb58] ;  /* 0x000b580001087983 */ /* 0x000ea80000300a00 */
[----:B------:R0:W-:Y:S02]  /*c5120*/  @P5 STG.E.U8 desc[UR40][R4.64], R3 ;  /* 0x0000000304005986 */ /* 0x0001e4000c101128 */
[----:B0-----:R-:W-:-:S05]  /*c5130*/  PRMT R3, R30, 0x7772, RZ ;  /* 0x000077721e037816 */ /* 0x001fca00000000ff */
[----:B---3--:R0:W-:Y:S04]  /*c5140*/  @P2 STG.E.U8 desc[UR40][R60.64], R3 ;  /* 0x000000033c002986 */ /* 0x0081e8000c101128 */
[----:B0-----:R-:W3:Y:S01]  /*c5150*/  LDL.LU.64 R60, [R1+0xb50] ;  /* 0x000b5000013c7983 */ /* 0x001ee20000300a00 */
[----:B------:R-:W-:Y:S02]  /*c5160*/  LOP3.LUT P6, RZ, R55, 0x40000, RZ, 0xc0, !PT ;  /* 0x0004000037ff7812 */ /* 0x000fe400078cc0ff */
[----:B------:R-:W-:Y:S01]  /*c5170*/  LOP3.LUT P0, RZ, R56, 0x200, RZ, 0xc0, !PT ;  /* 0x0000020038ff7812 */ /* 0x000fe2000780c0ff */
[----:B------:R-:W3:Y:S01]  /*c5180*/  LDL.LU.64 R14, [R1+0xb68] ;  /* 0x000b6800010e7983 */ /* 0x000ee20000300a00 */
[----:B------:R-:W-:Y:S02]  /*c5190*/  PRMT R30, R30, 0x7773, RZ ;  /* 0x000077731e1e7816 */ /* 0x000fe400000000ff */
[----:B------:R-:W-:-:S07]  /*c51a0*/  PRMT R5, R27, 0x7770, RZ ;  /* 0x000077701b057816 */ /* 0x000fce00000000ff */
[----:B------:R-:W-:Y:S04]  /*c51b0*/  @P6 STG.E.U8 desc[UR40][R12.64], R30 ;  /* 0x0000001e0c006986 */ /* 0x000fe8000c101128 */
[----:B----4-:R0:W-:Y:S04]  /*c51c0*/  @P0 STG.E.U8 desc[UR40][R52.64], R5 ;  /* 0x0000000534000986 */ /* 0x0101e8000c101128 */
[----:B0-----:R-:W4:Y:S04]  /*c51d0*/  LDL.LU.64 R52, [R1+0xb60] ;  /* 0x000b600001347983 */ /* 0x001f280000300a00 */
[----:B------:R-:W4:Y:S01]  /*c51e0*/  LDL.LU.64 R50, [R1+0xb88] ;  /* 0x000b880001327983 */ /* 0x000f220000300a00 */
[----:B------:R-:W-:-:S02]  /*c51f0*/  LOP3.LUT P3, RZ, R56, 0x100, RZ, 0xc0, !PT ;  /* 0x0000010038ff7812 */ /* 0x000fc4000786c0ff */
[----:B------:R-:W-:Y:S01]  /*c5200*/  PRMT R7, R27, 0x7771, RZ ;  /* 0x000077711b077816 */ /* 0x000fe200000000ff */
[----:B------:R-:W4:Y:S01]  /*c5210*/  LDL.LU.64 R10, [R1+0xb80] ;  /* 0x000b8000010a7983 */ /* 0x000f220000300a00 */
[----:B------:R-:W-:Y:S02]  /*c5220*/  LOP3.LUT P1, RZ, R56, 0x80, RZ, 0xc0, !PT ;  /* 0x0000008038ff7812 */ /* 0x000fe4000782c0ff */
[----:B------:R-:W-:-:S07]  /*c5230*/  LOP3.LUT P4, RZ, R55, 0x20000, RZ, 0xc0, !PT ;  /* 0x0002000037ff7812 */ /* 0x000fce000788c0ff */
[----:B--2---:R0:W-:Y:S04]  /*c5240*/  @P3 STG.E.U8 desc[UR40][R48.64], R7 ;  /* 0x0000000730003986 */ /* 0x0041e8000c101128 */
[----:B0-----:R-:W2:Y:S04]  /*c5250*/  LDL.LU.64 R48, [R1+0xb98] ;  /* 0x000b980001307983 */ /* 0x001ea80000300a00 */
[----:B------:R-:W2:Y:S04]  /*c5260*/  LDL.LU.64 R20, [R1+0xb90] ;  /* 0x000b900001147983 */ /* 0x000ea80000300a00 */
[----:B------:R-:W2:Y:S01]  /*c5270*/  LDL.LU.64 R12, [R1+0xbb8] ;  /* 0x000bb800010c7983 */ /* 0x000ea20000300a00 */
[----:B------:R-:W-:-:S02]  /*c5280*/  PRMT R7, R27, 0x7772, RZ ;  /* 0x000077721b077816 */ /* 0x000fc400000000ff */
[----:B------:R-:W-:-:S03]  /*c5290*/  PRMT R27, R27, 0x7773, RZ ;  /* 0x000077731b1b7816 */ /* 0x000fc600000000ff */
[----:B------:R-:W-:Y:S04]  /*c52a0*/  @P1 STG.E.U8 desc[UR40][R8.64], R7 ;  /* 0x0000000708001986 */ /* 0x000fe8000c101128 */
[----:B---3--:R0:W-:Y:S04]  /*c52b0*/  @P4 STG.E.U8 desc[UR40][R60.64], R27 ;  /* 0x0000001b3c004986 */ /* 0x0081e8000c101128 */
[----:B0-----:R-:W3:Y:S01]  /*c52c0*/  LDL.LU.64 R60, [R1+0xbb0] ;  /* 0x000bb000013c7983 */ /* 0x001ee20000300a00 */
[----:B------:R-:W-:Y:S02]  /*c52d0*/  LOP3.LUT P2, RZ, R55, 0x10000, RZ, 0xc0, !PT ;  /* 0x0001000037ff7812 */ /* 0x000fe4000784c0ff */
[----:B------:R-:W-:Y:S01]  /*c52e0*/  LOP3.LUT P5, RZ, R56, 0x40, RZ, 0xc0, !PT ;  /* 0x0000004038ff7812 */ /* 0x000fe200078ac0ff */
[----:B------:R-:W3:Y:S01]  /*c52f0*/  LDL.LU.64 R16, [R1+0xbd8] ;  /* 0x000bd80001107983 */ /* 0x000ee20000300a00 */
[----:B------:R-:W-:-:S02]  /*c5300*/  P2R R3, PR, RZ, 0x4 ;  /* 0x00000004ff037803 */ /* 0x000fc40000000000 */
[C---:B------:R-:W-:Y:S02]  /*c5310*/  LOP3.LUT P2, RZ, R56.reuse, 0x10, RZ, 0xc0, !PT ;  /* 0x0000001038ff7812 */ /* 0x040fe4000784c0ff */
[----:B------:R-:W-:Y:S02]  /*c5320*/  PRMT R9, R31, 0x7770, RZ ;  /* 0x000077701f097816 */ /* 0x000fe400000000ff */
[----:B------:R-:W-:Y:S02]  /*c5330*/  P2R R4, PR, RZ, 0x4 ;  /* 0x00000004ff047803 */ /* 0x000fe40000000000 */
[----:B------:R-:W-:-:S03]  /*c5340*/  LOP3.LUT P2, RZ, R56, 0x20, RZ, 0xc0, !PT ;  /* 0x0000002038ff7812 */ /* 0x000fc6000784c0ff */
[----:B------:R0:W-:Y:S04]  /*c5350*/  @P5 STG.E.U8 desc[UR40][R14.64], R9 ;  /* 0x000000090e005986 */ /* 0x0001e8000c101128 */
[----:B0-----:R-:W3:Y:S01]  /*c5360*/  LDL.LU.64 R14, [R1+0xbd0] ;  /* 0x000bd000010e7983 */ /* 0x001ee20000300a00 */
[----:B------:R-:W-:-:S05]  /*c5370*/  PRMT R9, R31, 0x7771, RZ ;  /* 0x000077711f097816 */ /* 0x000fca00000000ff */
[----:B----4-:R0:W-:Y:S01]  /*c5380*/  @P2 STG.E.U8 desc[UR40][R52.64], R9 ;  /* 0x0000000934002986 */ /* 0x0101e2000c101128 */
[----:B------:R-:W-:Y:S02]  /*c5390*/  ISETP.NE.AND P2, PT, R4, RZ, PT ;  /* 0x000000ff0400720c */ /* 0x000fe40003f45270 */
[----:B------:R-:W-:Y:S01]  /*c53a0*/  PRMT R4, R31, 0x7772, RZ ;  /* 0x000077721f047816 */ /* 0x000fe200000000ff */
[----:B0-----:R-:W4:Y:S01]  /*c53b0*/  LDL.LU.64 R52, [R1+0xbf8] ;  /* 0x000bf80001347983 */ /* 0x001f220000300a00 */
[----:B------:R-:W-:-:S09]  /*c53c0*/  LOP3.LUT P0, RZ, R55, 0x8000, RZ, 0xc0, !PT ;  /* 0x0000800037ff7812 */ /* 0x000fd2000780c0ff */
[----:B------:R0:W-:Y:S01]  /*c53d0*/  @P2 STG.E.U8 desc[UR40][R50.64], R4 ;  /* 0x0000000432002986 */ /* 0x0001e2000c101128 */
[----:B------:R-:W-:Y:S02]  /*c53e0*/  ISETP.NE.AND P2, PT, R3, RZ, PT ;  /* 0x000000ff0300720c */ /* 0x000fe40003f45270 */
[C---:B------:R-:W-:Y:S02]  /*c53f0*/  LOP3.LUT P6, RZ, R56.reuse, 0x8, RZ, 0xc0, !PT ;  /* 0x0000000838ff7812 */ /* 0x040fe400078cc0ff */
[----:B------:R-:W-:Y:S02]  /*c5400*/  P2R R5, PR, RZ, 0x1 ;  /* 0x00000001ff057803 */ /* 0x000fe40000000000 */
[----:B------:R-:W-:Y:S02]  /*c5410*/  LOP3.LUT P0, RZ, R56, 0x2, RZ, 0xc0, !PT ;  /* 0x0000000238ff7812 */ /* 0x000fe4000780c0ff */
[----:B------:R-:W-:Y:S01]  /*c5420*/  PRMT R31, R31, 0x7773, RZ ;  /* 0x000077731f1f7816 */ /* 0x000fe200000000ff */
[----:B0-----:R-:W4:Y:S01]  /*c5430*/  LDL.LU.64 R50, [R1+0xbf0] ;  /* 0x000bf00001327983 */ /* 0x001f220000300a00 */
[----:B------:R-:W-:-:S02]  /*c5440*/  P2R R6, PR, RZ, 0x1 ;  /* 0x00000001ff067803 */ /* 0x000fc40000000000 */
[----:B------:R-:W-:Y:S01]  /*c5450*/  LOP3.LUT P0, RZ, R56, 0x4, RZ, 0xc0, !PT ;  /* 0x0000000438ff7812 */ /* 0x000fe2000780c0ff */
[----:B------:R0:W-:Y:S01]  /*c5460*/  @P2 STG.E.U8 desc[UR40][R10.64], R31 ;  /* 0x0000001f0a002986 */ /* 0x0001e2000c101128 */
[----:B------:R-:W-:-:S03]  /*c5470*/  PRMT R3, R32, 0x7770, RZ ;  /* 0x0000777020037816 */ /* 0x000fc600000000ff */
[----:B0-----:R-:W4:Y:S04]  /*c5480*/  LDL.LU.64 R10, [R1+0xc08] ;  /* 0x000c0800010a7983 */ /* 0x001f280000300a00 */
[----:B--2---:R0:W-:Y:S04]  /*c5490*/  @P6 STG.E.U8 desc[UR40][R48.64], R3 ;  /* 0x0000000330006986 */ /* 0x0041e8000c101128 */
[----:B0-----:R-:W2:Y:S01]  /*c54a0*/  LDL.LU.64 R48, [R1+0xc00] ;  /* 0x000c000001307983 */ /* 0x001ea20000300a00 */
[----:B------:R-:W-:-:S05]  /*c54b0*/  PRMT R3, R32, 0x7771, RZ ;  /* 0x0000777120037816 */ /* 0x000fca00000000ff */
[----:B------:R0:W-:Y:S01]  /*c54c0*/  @P0 STG.E.U8 desc[UR40][R20.64], R3 ;  /* 0x0000000314000986 */ /* 0x0001e2000c101128 */
[----:B------:R-:W-:Y:S02]  /*c54d0*/  ISETP.NE.AND P0, PT, R6, RZ, PT ;  /* 0x000000ff0600720c */ /* 0x000fe40003f05270 */
[----:B0-----:R-:W-:-:S11]  /*c54e0*/  PRMT R3, R32, 0x7772, RZ ;  /* 0x0000777220037816 */ /* 0x001fd600000000ff */
[----:B------:R0:W-:Y:S01]  /*c54f0*/  @P0 STG.E.U8 desc[UR40][R12.64], R3 ;  /* 0x000000030c000986 */ /* 0x0001e2000c101128 */
[----:B------:R-:W-:Y:S02]  /*c5500*/  ISETP.NE.AND P0, PT, R5, RZ, PT ;  /* 0x000000ff0500720c */ /* 0x000fe40003f05270 */
[----:B------:R-:W-:Y:S01]  /*c5510*/  PRMT R32, R32, 0x7773, RZ ;  /* 0x0000777320207816 */ /* 0x000fe200000000ff */
[----:B0-----:R-:W2:Y:S10]  /*c5520*/  LDL.LU.64 R12, [R1+0xc40] ;  /* 0x000c4000010c7983 */ /* 0x001eb40000300a00 */
[----:B---3--:R0:W-:Y:S04]  /*c5530*/  @P0 STG.E.U8 desc[UR40][R60.64], R32 ;  /* 0x000000203c000986 */ /* 0x0081e8000c101128 */
[----:B0-----:R-:W3:Y:S01]  /*c5540*/  LDL.LU.64 R60, [R1+0xc38] ;  /* 0x000c3800013c7983 */ /* 0x001ee20000300a00 */
[----:B------:R-:W-:-:S02]  /*c5550*/  LOP3.LUT P1, RZ, R55, 0x4000, RZ, 0xc0, !PT ;  /* 0x0000400037ff7812 */ /* 0x000fc4000782c0ff */
[----:B------:R-:W-:Y:S02]  /*c5560*/  LOP3.LUT P3, RZ, R56, 0x1, RZ, 0xc0, !PT ;  /* 0x0000000138ff7812 */ /* 0x000fe4000786c0ff */
[----:B------:R-:W-:Y:S02]  /*c5570*/  P2R R7, PR, RZ, 0x2 ;  /* 0x00000002ff077803 */ /* 0x000fe40000000000 */
[----:B------:R-:W-:-:S04]  /*c5580*/  LOP3.LUT P1, RZ, R57, 0x40000000, RZ, 0xc0, !PT ;  /* 0x4000000039ff7812 */ /* 0x000fc8000782c0ff */
[----:B------:R-:W-:Y:S02]  /*c5590*/  P2R R8, PR, RZ, 0x2 ;  /* 0x00000002ff087803 */ /* 0x000fe40000000000 */
[----:B------:R-:W-:Y:S02]  /*c55a0*/  LOP3.LUT P1, RZ, R57, 0x80000000, RZ, 0xc0, !PT ;  /* 0x8000000039ff7812 */ /* 0x000fe4000782c0ff */
[----:B------:R-:W-:-:S05]  /*c55b0*/  PRMT R3, R36, 0x7770, RZ ;  /* 0x0000777024037816 */ /* 0x000fca00000000ff */
[----:B------:R0:W-:Y:S02]  /*c55c0*/  @P3 STG.E.U8 desc[UR40][R16.64], R3 ;  /* 0x0000000310003986 */ /* 0x0001e4000c101128 */
[----:B0-----:R-:W-:-:S05]  /*c55d0*/  PRMT R3, R36, 0x7771, RZ ;  /* 0x0000777124037816 */ /* 0x001fca00000000ff */
[----:B------:R0:W-:Y:S01]  /*c55e0*/  @P1 STG.E.U8 desc[UR40][R14.64], R3 ;  /* 0x000000030e001986 */ /* 0x0001e2000c101128 */
[----:B------:R-:W-:Y:S02]  /*c55f0*/  ISETP.NE.AND P1, PT, R8, RZ, PT ;  /* 0x000000ff0800720c */ /* 0x000fe40003f25270 */
[----:B0-----:R-:W-:-:S11]  /*c5600*/  PRMT R3, R36, 0x7772, RZ ;  /* 0x0000777224037816 */ /* 0x001fd600000000ff */
[----:B----4-:R0:W-:Y:S01]  /*c5610*/  @P1 STG.E.U8 desc[UR40][R52.64], R3 ;  /* 0x0000000334001986 */ /* 0x0101e2000c101128 */
[----:B------:R-:W-:Y:S02]  /*c5620*/  ISETP.NE.AND P1, PT, R7, RZ, PT ;  /* 0x000000ff0700720c */ /* 0x000fe40003f25270 */
[C---:B------:R-:W-:Y:S01]  /*c5630*/  LOP3.LUT P4, RZ, R57.reuse, 0x20000000, RZ, 0xc0, !PT ;  /* 0x2000000039ff7812 */ /* 0x040fe2000788c0ff */
[----:B0-----:R-:W4:Y:S01]  /*c5640*/  LDL.LU.64 R52, [R1+0xc70] ;  /* 0x000c700001347983 */ /* 0x001f220000300a00 */
[----:B------:R-:W-:Y:S02]  /*c5650*/  PRMT R36, R36, 0x7773, RZ ;  /* 0x0000777324247816 */ /* 0x000fe400000000ff */
[----:B------:R-:W-:-:S07]  /*c5660*/  LOP3.LUT P5, RZ, R57, 0x10000000, RZ, 0xc0, !PT ;  /* 0x1000000039ff7812 */ /* 0x000fce00078ac0ff */
[----:B------:R0:W-:Y:S01]  /*c5670*/  @P1 STG.E.U8 desc[UR40][R50.64], R36 ;  /* 0x0000002432001986 */ /* 0x0001e2000c101128 */
[----:B------:R-:W-:-:S03]  /*c5680*/  PRMT R3, R33, 0x7770, RZ ;  /* 0x0000777021037816 */ /* 0x000fc600000000ff */
[----:B0-----:R-:W4:Y:S04]  /*c5690*/  LDL.LU.64 R50, [R1+0xc68] ;  /* 0x000c680001327983 */ /* 0x001f280000300a00 */
[----:B------:R0:W-:Y:S02]  /*c56a0*/  @P4 STG.E.U8 desc[UR40][R10.64], R3 ;  /* 0x000000030a004986 */ /* 0x0001e4000c101128 */
[----:B0-----:R-:W-:Y:S02]  /*c56b0*/  PRMT R3, R33, 0x7771, RZ ;  /* 0x0000777121037816 */ /* 0x001fe400000000ff */
[----:B------:R-:W-:Y:S02]  /*c56c0*/  LOP3.LUT P2, RZ, R57, 0x8000000, RZ, 0xc0, !PT ;  /* 0x0800000039ff7812 */ /* 0x000fe4000784c0ff */
[----:B------:R-:W-:-:S02]  /*c56d0*/  LOP3.LUT P6, RZ, R55, 0x2000, RZ, 0xc0, !PT ;  /* 0x0000200037ff7812 */ /* 0x000fc400078cc0ff */
[C---:B------:R-:W-:Y:S02]  /*c56e0*/  PRMT R5, R33.reuse, 0x7772, RZ ;  /* 0x0000777221057816 */ /* 0x040fe400000000ff */
[----:B------:R-:W-:Y:S01]  /*c56f0*/  PRMT R33, R33, 0x7773, RZ ;  /* 0x0000777321217816 */ /* 0x000fe200000000ff */
[----:B--2---:R0:W-:Y:S04]  /*c5700*/  @P5 STG.E.U8 desc[UR40][R48.64], R3 ;  /* 0x0000000330005986 */ /* 0x0041e8000c101128 */
[----:B0-----:R-:W2:Y:S04]  /*c5710*/  LDL.LU.64 R48, [R1+0xcb0] ;  /* 0x000cb00001307983 */ /* 0x001ea80000300a00 */
[----:B------:R-:W2:Y:S04]  /*c5720*/  LDL.LU.64 R14, [R1+0xca8] ;  /* 0x000ca800010e7983 */ /* 0x000ea80000300a00 */
[----:B------:R-:W-:Y:S04]  /*c5730*/  @P2 STG.E.U8 desc[UR40][R12.64], R5 ;  /* 0x000000050c002986 */ /* 0x000fe8000c101128 */
[----:B---3--:R0:W-:Y:S04]  /*c5740*/  @P6 STG.E.U8 desc[UR40][R60.64], R33 ;  /* 0x000000213c006986 */ /* 0x0081e8000c101128 */
[----:B0-----:R-:W3:Y:S04]  /*c5750*/  LDL.LU.64 R60, [R1+0xcd0] ;  /* 0x000cd000013c7983 */ /* 0x001ee80000300a00 */
[----:B------:R-:W3:Y:S01]  /*c5760*/  LDL.LU.64 R12, [R1+0xcc8] ;  /* 0x000cc800010c7983 */ /* 0x000ee20000300a00 */
[----:B------:R-:W-:-:S02]  /*c5770*/  LOP3.LUT P0, RZ, R57, 0x4000000, RZ, 0xc0, !PT ;  /* 0x0400000039ff7812 */ /* 0x000fc4000780c0ff */
[----:B------:R-:W-:Y:S01]  /*c5780*/  PRMT R7, R37, 0x7770, RZ ;  /* 0x0000777025077816 */ /* 0x000fe200000000ff */
[----:B------:R-:W3:Y:S01]  /*c5790*/  LDL.LU.64 R10, [R1+0xce8] ;  /* 0x000ce800010a7983 */ /* 0x000ee20000300a00 */
[C---:B------:R-:W-:Y:S02]  /*c57a0*/  LOP3.LUT P3, RZ, R57.reuse, 0x2000000, RZ, 0xc0, !PT ;  /* 0x0200000039ff7812 */ /* 0x040fe4000786c0ff */
[----:B------:R-:W-:Y:S02]  /*c57b0*/  LOP3.LUT P1, RZ, R57, 0x1000000, RZ, 0xc0, !PT ;  /* 0x0100000039ff7812 */ /* 0x000fe4000782c0ff */
[----:B------:R-:W-:Y:S02]  /*c57c0*/  PRMT R9, R37, 0x7772, RZ ;  /* 0x0000777225097816 */ /* 0x000fe400000000ff */
[----:B------:R-:W-:-:S03]  /*c57d0*/  LOP3.LUT P4, RZ, R55, 0x1000, RZ, 0xc0, !PT ;  /* 0x0000100037ff7812 */ /* 0x000fc6000788c0ff */
[----:B----4-:R0:W-:Y:S04]  /*c57e0*/  @P0 STG.E.U8 desc[UR40][R52.64], R7 ;  /* 0x0000000734000986 */ /* 0x0101e8000c101128 */
[----:B0-----:R-:W4:Y:S04]  /*c57f0*/  LDL.LU.64 R52, [R1+0xca0] ;  /* 0x000ca00001347983 */ /* 0x001f280000300a00 */
[----:B------:R-:W4:Y:S01]  /*c5800*/  LDL.LU.64 R20, [R1+0xcc0] ;  /* 0x000cc00001147983 */ /* 0x000f220000300a00 */
[----:B------:R-:W-:-:S05]  /*c5810*/  PRMT R7, R37, 0x7771, RZ ;  /* 0x0000777125077816 */ /* 0x000fca00000000ff */
[----:B------:R0:W-:Y:S04]  /*c5820*/  @P3 STG.E.U8 desc[UR40][R50.64], R7 ;  /* 0x0000000732003986 */ /* 0x0001e8000c101128 */
[----:B0-----:R-:W4:Y:S01]  /*c5830*/  LDL.LU.64 R50, [R1+0xcb8] ;  /* 0x000cb80001327983 */ /* 0x001f220000300a00 */
[----:B------:R-:W-:Y:S02]  /*c5840*/  LOP3.LUT P5, RZ, R57, 0x200000, RZ, 0xc0, !PT ;  /* 0x0020000039ff7812 */ /* 0x000fe400078ac0ff */
[----:B------:R-:W-:Y:S02]  /*c5850*/  PRMT R37, R37, 0x7773, RZ ;  /* 0x0000777325257816 */ /* 0x000fe400000000ff */
[----:B------:R-:W-:Y:S02]  /*c5860*/  P2R R3, PR, RZ, 0x20 ;  /* 0x00000020ff037803 */ /* 0x000fe40000000000 */
[----:B------:R-:W-:-:S04]  /*c5870*/  LOP3.LUT P5, RZ, R57, 0x400000, RZ, 0xc0, !PT ;  /* 0x0040000039ff7812 */ /* 0x000fc800078ac0ff */
[----:B------:R-:W-:Y:S02]  /*c5880*/  P2R R4, PR, RZ, 0x20 ;  /* 0x00000020ff047803 */ /* 0x000fe40000000000 */
[----:B------:R-:W-:Y:S01]  /*c5890*/  LOP3.LUT P5, RZ, R57, 0x800000, RZ, 0xc0, !PT ;  /* 0x0080000039ff7812 */ /* 0x000fe200078ac0ff */
[----:B--2---:R0:W-:Y:S04]  /*c58a0*/  @P1 STG.E.U8 desc[UR40][R48.64], R9 ;  /* 0x0000000930001986 */ /* 0x0041e8000c101128 */
[----:B0-----:R-:W2:Y:S04]  /*c58b0*/  LDL.LU.64 R48, [R1+0xce0] ;  /* 0x000ce00001307983 */ /* 0x001ea80000300a00 */
[----:B------:R0:W-:Y:S04]  /*c58c0*/  @P4 STG.E.U8 desc[UR40][R14.64], R37 ;  /* 0x000000250e004986 */ /* 0x0001e8000c101128 */
[----:B------:R-:W2:Y:S04]  /*c58d0*/  LDL.LU.64 R16, [R1+0xcd8] ;  /* 0x000cd80001107983 */ /* 0x000ea80000300a00 */
[----:B0-----:R-:W2:Y:S01]  /*c58e0*/  LDL.LU.64 R14, [R1+0xd08] ;  /* 0x000d0800010e7983 */ /* 0x001ea20000300a00 */
[----:B------:R-:W-:-:S05]  /*c58f0*/  PRMT R9, R34, 0x7770, RZ ;  /* 0x0000777022097816 */ /* 0x000fca00000000ff */
[----:B---3--:R0:W-:Y:S04]  /*c5900*/  @P5 STG.E.U8 desc[UR40][R60.64], R9 ;  /* 0x000000093c005986 */ /* 0x0081e8000c101128 */
[----:B0-----:R-:W3:Y:S01]  /*c5910*/  LDL.LU.64 R60, [R1+0xd00] ;  /* 0x000d0000013c7983 */ /* 0x001ee20000300a00 */
[----:B------:R-:W-:Y:S02]  /*c5920*/  ISETP.NE.AND P5, PT, R4, RZ, PT ;  /* 0x000000ff0400720c */ /* 0x000fe40003fa5270 */
[----:B------:R-:W-:Y:S02]  /*c5930*/  PRMT R4, R34, 0x7771, RZ ;  /* 0x0000777122047816 */ /* 0x000fe400000000ff */
[----:B------:R-:W-:-:S04]  /*c5940*/  LOP3.LUT P6, RZ, R57, 0x40000, RZ, 0xc0, !PT ;  /* 0x0004000039ff7812 */ /* 0x000fc800078cc0ff */
[----:B------:R-:W-:Y:S02]  /*c5950*/  P2R R5, PR, RZ, 0x40 ;  /* 0x00000040ff057803 */ /* 0x000fe40000000000 */
[----:B------:R-:W-:-:S03]  /*c5960*/  LOP3.LUT P6, RZ, R57, 0x80000, RZ, 0xc0, !PT ;  /* 0x0008000039ff7812 */ /* 0x000fc600078cc0ff */
[----:B------:R0:W-:Y:S01]  /*c5970*/  @P5 STG.E.U8 desc[UR40][R12.64], R4 ;  /* 0x000000040c005986 */ /* 0x0001e2000c101128 */
[----:B------:R-:W-:Y:S02]  /*c5980*/  ISETP.NE.AND P5, PT, R3, RZ, PT ;  /* 0x000000ff0300720c */ /* 0x000fe40003fa5270 */
[----:B------:R-:W-:Y:S02]  /*c5990*/  LOP3.LUT P2, RZ, R55, 0x800, RZ, 0xc0, !PT ;  /* 0x0000080037ff7812 */ /* 0x000fe4000784c0ff */
[----:B------:R-:W-:Y:S02]  /*c59a0*/  P2R R6, PR, RZ, 0x40 ;  /* 0x00000040ff067803 */ /* 0x000fe40000000000 */
[----:B------:R-:W-:Y:S02]  /*c59b0*/  LOP3.LUT P6, RZ, R57, 0x100000, RZ, 0xc0, !PT ;  /* 0x0010000039ff7812 */ /* 0x000fe400078cc0ff */
[C---:B------:R-:W-:Y:S02]  /*c59c0*/  PRMT R3, R34.reuse, 0x7772, RZ ;  /* 0x0000777222037816 */ /* 0x040fe400000000ff */
[----:B------:R-:W-:Y:S01]  /*c59d0*/  PRMT R34, R34, 0x7773, RZ ;  /* 0x0000777322227816 */ /* 0x000fe200000000ff */
[----:B0-----:R-:W3:Y:S04]  /*c59e0*/  LDL.LU.64 R12, [R1+0xd18] ;  /* 0x000d1800010c7983 */ /* 0x001ee80000300a00 */
[----:B------:R0:W-:Y:S02]  /*c59f0*/  @P5 STG.E.U8 desc[UR40][R10.64], R3 ;  /* 0x000000030a005986 */ /* 0x0001e4000c101128 */
[----:B0-----:R-:W-:-:S02]  /*c5a00*/  PRMT R3, R38, 0x7770, RZ ;  /* 0x0000777026037816 */ /* 0x001fc400000000ff */
[----:B------:R-:W3:Y:S04]  /*c5a10*/  LDL.LU.64 R10, [R1+0xd10] ;  /* 0x000d1000010a7983 */ /* 0x000ee80000300a00 */
[----:B----4-:R0:W-:Y:S04]  /*c5a20*/  @P2 STG.E.U8 desc[UR40][R52.64], R34 ;  /* 0x0000002234002986 */ /* 0x0101e8000c101128 */
[----:B------:R1:W-:Y:S01]  /*c5a30*/  @P6 STG.E.U8 desc[UR40][R20.64], R3 ;  /* 0x0000000314006986 */ /* 0x0003e2000c101128 */
[----:B------:R-:W-:-:S03]  /*c5a40*/  ISETP.NE.AND P6, PT, R6, RZ, PT ;  /* 0x000000ff0600720c */ /* 0x000fc60003fc5270 */
[----:B0-----:R-:W4:Y:S01]  /*c5a50*/  LDL.LU.64 R52, [R1+0xd30] ;  /* 0x000d300001347983 */ /* 0x001f220000300a00 */
[----:B-1----:R-:W-:-:S09]  /*c5a60*/  PRMT R3, R38, 0x7771, RZ ;  /* 0x0000777126037816 */ /* 0x002fd200000000ff */
[----:B------:R0:W-:Y:S01]  /*c5a70*/  @P6 STG.E.U8 desc[UR40][R50.64], R3 ;  /* 0x0000000332006986 */ /* 0x0001e2000c101128 */
[----:B------:R-:W-:Y:S02]  /*c5a80*/  ISETP.NE.AND P6, PT, R5, RZ, PT ;  /* 0x000000ff0500720c */ /* 0x000fe40003fc5270 */
[C---:B------:R-:W-:Y:S01]  /*c5a90*/  LOP3.LUT P3, RZ, R57.reuse, 0x8000, RZ, 0xc0, !PT ;  /* 0x0000800039ff7812 */ /* 0x040fe2000786c0ff */
[----:B0-----:R-:W4:Y:S01]  /*c5aa0*/  LDL.LU.64 R50, [R1+0xd58] ;  /* 0x000d580001327983 */ /* 0x001f220000300a00 */
[----:B------:R-:W-:Y:S02]  /*c5ab0*/  PRMT R3, R38, 0x7772, RZ ;  /* 0x0000777226037816 */ /* 0x000fe400000000ff */
[----:B------:R-:W-:Y:S02]  /*c5ac0*/  P2R R7, PR, RZ, 0x8 ;  /* 0x00000008ff077803 */ /* 0x000fe40000000000 */
[----:B------:R-:W-:Y:S02]  /*c5ad0*/  LOP3.LUT P3, RZ, R57, 0x10000, RZ, 0xc0, !PT ;  /* 0x0001000039ff7812 */ /* 0x000fe4000786c0ff */
[----:B------:R-:W-:-:S02]  /*c5ae0*/  LOP3.LUT P0, RZ, R55, 0x400, RZ, 0xc0, !PT ;  /* 0x0000040037ff7812 */ /* 0x000fc4000780c0ff */
[----:B------:R-:W-:Y:S02]  /*c5af0*/  P2R R8, PR, RZ, 0x8 ;  /* 0x00000008ff087803 */ /* 0x000fe40000000000 */
[----:B------:R-:W-:Y:S02]  /*c5b00*/  LOP3.LUT P3, RZ, R57, 0x20000, RZ, 0xc0, !PT ;  /* 0x0002000039ff7812 */ /* 0x000fe4000786c0ff */
[----:B------:R-:W-:Y:S01]  /*c5b10*/  PRMT R38, R38, 0x7773, RZ ;  /* 0x0000777326267816 */ /* 0x000fe200000000ff */
[----:B--2---:R0:W-:Y:S04]  /*c5b20*/  @P6 STG.E.U8 desc[UR40][R48.64], R3 ;  /* 0x0000000330006986 */ /* 0x0041e8000c101128 */
[----:B0-----:R-:W2:Y:S01]  /*c5b30*/  LDL.LU.64 R48, [R1+0xd78] ;  /* 0x000d780001307983 */ /* 0x001ea20000300a00 */
[----:B------:R-:W-:-:S03]  /*c5b40*/  PRMT R3, R35, 0x7770, RZ ;  /* 0x0000777023037816 */ /* 0x000fc600000000ff */
[----:B------:R-:W-:Y:S04]  /*c5b50*/  @P0 STG.E.U8 desc[UR40][R16.64], R38 ;  /* 0x0000002610000986 */ /* 0x000fe8000c101128 */
[----:B------:R0:W-:Y:S01]  /*c5b60*/  @P3 STG.E.U8 desc[UR40][R14.64], R3 ;  /* 0x000000030e003986 */ /* 0x0001e2000c101128 */
[----:B------:R-:W-:Y:S02]  /*c5b70*/  ISETP.NE.AND P3, PT, R8, RZ, PT ;  /* 0x000000ff0800720c */ /* 0x000fe40003f65270 */
[----:B0-----:R-:W-:-:S11]  /*c5b80*/  PRMT R3, R35, 0x7771, RZ ;  /* 0x0000777123037816 */ /* 0x001fd600000000ff */
[----:B---3--:R0:W-:Y:S04]  /*c5b90*/  @P3 STG.E.U8 desc[UR40][R60.64], R3 ;  /* 0x000000033c003986 */ /* 0x0081e8000c101128 */
[----:B0-----:R-:W3:Y:S01]  /*c5ba0*/  LDL.LU.64 R60, [R1+0xd80] ;  /* 0x000d8000013c7983 */ /* 0x001ee20000300a00 */
[----:B------:R-:W-:Y:S02]  /*c5bb0*/  ISETP.NE.AND P3, PT, R7, RZ, PT ;  /* 0x000000ff0700720c */ /* 0x000fe40003f65270 */
[----:B------:R-:W-:Y:S02]  /*c5bc0*/  PRMT R3, R35, 0x7772, RZ ;  /* 0x0000777223037816 */ /* 0x000fe400000000ff */
[----:B------:R-:W-:Y:S02]  /*c5bd0*/  LOP3.LUT P1, RZ, R55, 0x200, RZ, 0xc0, !PT ;  /* 0x0000020037ff7812 */ /* 0x000fe4000782c0ff */
[----:B------:R-:W-:-:S07]  /*c5be0*/  LOP3.LUT P4, RZ, R57, 0x4000, RZ, 0xc0, !PT ;  /* 0x0000400039ff7812 */ /* 0x000fce000788c0ff */
[----:B------:R0:W-:Y:S01]  /*c5bf0*/  @P3 STG.E.U8 desc[UR40][R12.64], R3 ;  /* 0x000000030c003986 */ /* 0x0001e2000c101128 */
[----:B------:R-:W-:-:S03]  /*c5c00*/  PRMT R35, R35, 0x7773, RZ ;  /* 0x0000777323237816 */ /* 0x000fc600000000ff */
[----:B0-----:R-:W3:Y:S01]  /*c5c10*/  LDL.LU.64 R12, [R1+0xd98] ;  /* 0x000d9800010c7983 */ /* 0x001ee20000300a00 */
[----:B------:R-:W-:-:S03]  /*c5c20*/  PRMT R3, R39, 0x7770, RZ ;  /* 0x0000777027037816 */ /* 0x000fc600000000ff */
[----:B------:R-:W-:Y:S01]  /*c5c30*/  @P1 STG.E.U8 desc[UR40][R10.64], R35 ;  /* 0x000000230a001986 */ /* 0x000fe2000c101128 */
[C---:B------:R-:W-:Y:S02]  /*c5c40*/  LOP3.LUT P5, RZ, R57.reuse, 0x2000, RZ, 0xc0, !PT ;  /* 0x0000200039ff7812 */ /* 0x040fe400078ac0ff */
[----:B------:R-:W-:Y:S01]  /*c5c50*/  LOP3.LUT P2, RZ, R57, 0x1000, RZ, 0xc0, !PT ;  /* 0x0000100039ff7812 */ /* 0x000fe2000784c0ff */
[----:B----4-:R0:W-:Y:S04]  /*c5c60*/  @P4 STG.E.U8 desc[UR40][R52.64], R3 ;  /* 0x0000000334004986 */ /* 0x0101e8000c101128 */
[----:B0-----:R-:W4:Y:S01]  /*c5c70*/  LDL.LU.64 R52, [R1+0xdc8] ;  /* 0x000dc80001347983 */ /* 0x001f220000300a00 */
[----:B------:R-:W-:-:S03]  /*c5c80*/  PRMT R3, R39, 0x7771, RZ ;  /* 0x0000777127037816 */ /* 0x000fc600000000ff */
[----:B------:R-:W4:Y:S04]  /*c5c90*/  LDL.LU.64 R14, [R1+0xde0] ;  /* 0x000de000010e7983 */ /* 0x000f280000300a00 */
[----:B------:R0:W-:Y:S02]  /*c5ca0*/  @P5 STG.E.U8 desc[UR40][R50.64], R3 ;  /* 0x0000000332005986 */ /* 0x0001e4000c101128 */
[----:B0-----:R-:W-:Y:S02]  /*c5cb0*/  PRMT R3, R39, 0x7772, RZ ;  /* 0x0000777227037816 */ /* 0x001fe400000000ff */
        /* <DEDUP_REMOVED lines=10> */
[----:B------:R-:W-:Y:S02]  /*c5d60*/  PRMT R7, R40, 0x7770, RZ ;  /* 0x0000777028077816 */ /* 0x000fe400000000ff */
[----:B------:R-:W-:-:S07]  /*c5d70*/  LOP3.LUT P3, RZ, R57, 0x400, RZ, 0xc0, !PT ;  /* 0x0000040039ff7812 */ /* 0x000fce000786c0ff */
[----:B------:R0:W-:Y:S01]  /*c5d80*/  @P0 STG.E.U8 desc[UR40][R12.64], R7 ;  /* 0x000000070c000986 */ /* 0x0001e2000c101128 */
[C---:B------:R-:W-:Y:S02]  /*c5d90*/  LOP3.LUT P1, RZ, R57.reuse, 0x200, RZ, 0xc0, !PT ;  /* 0x0000020039ff7812 */ /* 0x040fe4000782c0ff */
[----:B------:R-:W-:Y:S01]  /*c5da0*/  PRMT R9, R40, 0x7771, RZ ;  /* 0x0000777128097816 */ /* 0x000fe200000000ff */
[----:B0-----:R-:W3:Y:S01]  /*c5db0*/  LDL.LU.64 R12, [R1+0xe08] ;  /* 0x000e0800010c7983 */ /* 0x001ee20000300a00 */
[----:B------:R-:W-:-:S04]  /*c5dc0*/  LOP3.LUT P4, RZ, R57, 0x80, RZ, 0xc0, !PT ;  /* 0x0000008039ff7812 */ /* 0x000fc8000788c0ff */
[----:B------:R-:W-:Y:S02]  /*c5dd0*/  P2R R5, PR, RZ, 0x10 ;  /* 0x00000010ff057803 */ /* 0x000fe40000000000 */
[----:B------:R-:W-:-:S04]  /*c5de0*/  LOP3.LUT P4, RZ, R57, 0x100, RZ, 0xc0, !PT ;  /* 0x0000010039ff7812 */ /* 0x000fc8000788c0ff */
[----:B------:R-:W-:Y:S02]  /*c5df0*/  P2R R6, PR, RZ, 0x10 ;  /* 0x00000010ff067803 */ /* 0x000fe40000000000 */
[----:B------:R-:W-:Y:S01]  /*c5e00*/  LOP3.LUT P4, RZ, R55, 0x80, RZ, 0xc0, !PT ;  /* 0x0000008037ff7812 */ /* 0x000fe2000788c0ff */
[----:B----4-:R0:W-:Y:S04]  /*c5e10*/  @P3 STG.E.U8 desc[UR40][R52.64], R9 ;  /* 0x0000000934003986 */ /* 0x0101e8000c101128 */
[----:B0-----:R-:W4:Y:S01]  /*c5e20*/  LDL.LU.64 R52, [R1+0xe00] ;  /* 0x000e000001347983 */ /* 0x001f220000300a00 */
[----:B------:R-:W-:-:S03]  /*c5e30*/  PRMT R9, R40, 0x7772, RZ ;  /* 0x0000777228097816 */ /* 0x000fc600000000ff */
[----:B------:R-:W4:Y:S04]  /*c5e40*/  LDL.LU.64 R16, [R1+0xe28] ;  /* 0x000e280001107983 */ /* 0x000f280000300a00 */
[----:B------:R0:W-:Y:S01]  /*c5e50*/  @P1 STG.E.U8 desc[UR40][R14.64], R9 ;  /* 0x000000090e001986 */ /* 0x0001e2000c101128 */
[----:B------:R-:W-:-:S03]  /*c5e60*/  PRMT R40, R40, 0x7773, RZ ;  /* 0x0000777328287816 */ /* 0x000fc600000000ff */
[----:B0-----:R-:W4:Y:S01]  /*c5e70*/  LDL.LU.64 R14, [R1+0xe20] ;  /* 0x000e2000010e7983 */ /* 0x001f220000300a00 */
[----:B------:R-:W-:-:S03]  /*c5e80*/  LOP3.LUT P5, RZ, R57, 0x40, RZ, 0xc0, !PT ;  /* 0x0000004039ff7812 */ /* 0x000fc600078ac0ff */
[----:B--2---:R0:W-:Y:S01]  /*c5e90*/  @P4 STG.E.U8 desc[UR40][R48.64], R40 ;  /* 0x0000002830004986 */ /* 0x0041e2000c101128 */
[----:B------:R-:W-:Y:S02]  /*c5ea0*/  ISETP.NE.AND P4, PT, R6, RZ, PT ;  /* 0x000000ff0600720c */ /* 0x000fe40003f85270 */
[----:B------:R-:W-:Y:S01]  /*c5eb0*/  PRMT R6, R44, 0x7770, RZ ;  /* 0x000077702c067816 */ /* 0x000fe200000000ff */
[----:B0-----:R-:W2:Y:S10]  /*c5ec0*/  LDL.LU.64 R48, [R1+0xe50] ;  /* 0x000e500001307983 */ /* 0x001eb40000300a00 */
[----:B------:R0:W-:Y:S01]  /*c5ed0*/  @P4 STG.E.U8 desc[UR40][R10.64], R6 ;  /* 0x000000060a004986 */ /* 0x0001e2000c101128 */
[----:B------:R-:W-:-:S02]  /*c5ee0*/  ISETP.NE.AND P4, PT, R5, RZ, PT ;  /* 0x000000ff0500720c */ /* 0x000fc40003f85270 */
[C---:B------:R-:W-:Y:S01]  /*c5ef0*/  PRMT R5, R44.reuse, 0x7771, RZ ;  /* 0x000077712c057816 */ /* 0x040fe200000000ff */
[----:B0-----:R-:W2:Y:S10]  /*c5f00*/  LDL.LU.64 R10, [R1+0xe48] ;  /* 0x000e4800010a7983 */ /* 0x001eb40000300a00 */
[----:B------:R0:W-:Y:S02]  /*c5f10*/  @P4 STG.E.U8 desc[UR40][R50.64], R5 ;  /* 0x0000000532004986 */ /* 0x0001e4000c101128 */
[----:B0-----:R-:W-:-:S02]  /*c5f20*/  PRMT R5, R44, 0x7772, RZ ;  /* 0x000077722c057816 */ /* 0x001fc400000000ff */
[----:B------:R-:W2:Y:S04]  /*c5f30*/  LDL.LU.64 R50, [R1+0xe58] ;  /* 0x000e580001327983 */ /* 0x000ea80000300a00 */
[----:B---3--:R0:W-:Y:S04]  /*c5f40*/  @P5 STG.E.U8 desc[UR40][R60.64], R5 ;  /* 0x000000053c005986 */ /* 0x0081e8000c101128 */
[----:B0-----:R-:W3:Y:S01]  /*c5f50*/  LDL.LU.64 R60, [R1+0xdf8] ;  /* 0x000df800013c7983 */ /* 0x001ee20000300a00 */
[----:B------:R-:W-:-:S04]  /*c5f60*/  LOP3.LUT P2, RZ, R57, 0x10, RZ, 0xc0, !PT ;  /* 0x0000001039ff7812 */ /* 0x000fc8000784c0ff */
[----:B------:R-:W-:Y:S02]  /*c5f70*/  P2R R3, PR, RZ, 0x4 ;  /* 0x00000004ff037803 */ /* 0x000fe40000000000 */
[----:B------:R-:W-:-:S04]  /*c5f80*/  LOP3.LUT P2, RZ, R57, 0x20, RZ, 0xc0, !PT ;  /* 0x0000002039ff7812 */ /* 0x000fc8000784c0ff */
[----:B------:R-:W-:Y:S02]  /*c5f90*/  P2R R4, PR, RZ, 0x4 ;  /* 0x00000004ff047803 */ /* 0x000fe40000000000 */
[----:B------:R-:W-:Y:S02]  /*c5fa0*/  LOP3.LUT P2, RZ, R55, 0x40, RZ, 0xc0, !PT ;  /* 0x0000004037ff7812 */ /* 0x000fe4000784c0ff */
[----:B------:R-:W-:-:S11]  /*c5fb0*/  PRMT R44, R44, 0x7773, RZ ;  /* 0x000077732c2c7816 */ /* 0x000fd600000000ff */
[----:B------:R-:W-:Y:S01]  /*c5fc0*/  @P2 STG.E.U8 desc[UR40][R20.64], R44 ;  /* 0x0000002c14002986 */ /* 0x000fe2000c101128 */
        /* <DEDUP_REMOVED lines=10> */
[C---:B------:R-:W-:Y:S01]  /*c6070*/  PRMT R3, R41.reuse, 0x7771, RZ ;  /* 0x0000777129037816 */ /* 0x040fe200000000ff */
[----:B0-----:R-:W3:Y:S04]  /*c6080*/  LDL.LU.64 R12, [R1+0xe78] ;  /* 0x000e7800010c7983 */ /* 0x001ee80000300a00 */
[----:B----4-:R0:W-:Y:S02]  /*c6090*/  @P2 STG.E.U8 desc[UR40][R52.64], R3 ;  /* 0x0000000334002986 */ /* 0x0101e4000c101128 */
[----:B0-----:R-:W-:-:S02]  /*c60a0*/  PRMT R3, R41, 0x7772, RZ ;  /* 0x0000777229037816 */ /* 0x001fc400000000ff */
[----:B------:R-:W4:Y:S01]  /*c60b0*/  LDL.LU.64 R52, [R1+0xe70] ;  /* 0x000e700001347983 */ /* 0x000f220000300a00 */
[----:B------:R-:W-:-:S03]  /*c60c0*/  PRMT R41, R41, 0x7773, RZ ;  /* 0x0000777329297816 */ /* 0x000fc600000000ff */
[----:B------:R0:W-:Y:S04]  /*c60d0*/  @P6 STG.E.U8 desc[UR40][R16.64], R3 ;  /* 0x0000000310006986 */ /* 0x0001e8000c101128 */
[----:B------:R-:W-:Y:S01]  /*c60e0*/  @P0 STG.E.U8 desc[UR40][R14.64], R41 ;  /* 0x000000290e000986 */ /* 0x000fe2000c101128 */
[----:B------:R-:W-:Y:S02]  /*c60f0*/  ISETP.NE.AND P0, PT, R8, RZ, PT ;  /* 0x000000ff0800720c */ /* 0x000fe40003f05270 */
[----:B0-----:R-:W-:Y:S02]  /*c6100*/  PRMT R3, R45, 0x7770, RZ ;  /* 0x000077702d037816 */ /* 0x001fe400000000ff */
[----:B------:R-:W-:Y:S02]  /*c6110*/  LOP3.LUT P3, RZ, R57, 0x1, RZ, 0xc0, !PT ;  /* 0x0000000139ff7812 */ /* 0x000fe4000786c0ff */
[----:B------:R-:W-:-:S07]  /*c6120*/  LOP3.LUT P1, RZ, R55, 0x10, RZ, 0xc0, !PT ;  /* 0x0000001037ff7812 */ /* 0x000fce000782c0ff */
[----:B--2---:R0:W-:Y:S04]  /*c6130*/  @P0 STG.E.U8 desc[UR40][R48.64], R3 ;  /* 0x0000000330000986 */ /* 0x0041e8000c101128 */
[----:B0-----:R-:W2:Y:S01]  /*c6140*/  LDL.LU.64 R48, [R1+0xeb0] ;  /* 0x000eb00001307983 */ /* 0x001ea20000300a00 */
[----:B------:R-:W-:Y:S02]  /*c6150*/  ISETP.NE.AND P0, PT, R7, RZ, PT ;  /* 0x000000ff0700720c */ /* 0x000fe40003f05270 */
[C---:B------:R-:W-:Y:S01]  /*c6160*/  PRMT R3, R45.reuse, 0x7771, RZ ;  /* 0x000077712d037816 */ /* 0x040fe200000000ff */
[----:B------:R-:W2:Y:S10]  /*c6170*/  LDL.LU.64 R14, [R1+0xea8] ;  /* 0x000ea800010e7983 */ /* 0x000eb40000300a00 */
[----:B------:R0:W-:Y:S02]  /*c6180*/  @P0 STG.E.U8 desc[UR40][R10.64], R3 ;  /* 0x000000030a000986 */ /* 0x0001e4000c101128 */
[----:B0-----:R-:W-:-:S02]  /*c6190*/  PRMT R3, R45, 0x7772, RZ ;  /* 0x000077722d037816 */ /* 0x001fc400000000ff */
[----:B------:R-:W-:-:S03]  /*c61a0*/  PRMT R45, R45, 0x7773, RZ ;  /* 0x000077732d2d7816 */ /* 0x000fc600000000ff */
[----:B------:R-:W-:Y:S04]  /*c61b0*/  @P3 STG.E.U8 desc[UR40][R50.64], R3 ;  /* 0x0000000332003986 */ /* 0x000fe8000c101128 */
[----:B---3--:R0:W-:Y:S04]  /*c61c0*/  @P1 STG.E.U8 desc[UR40][R60.64], R45 ;  /* 0x0000002d3c001986 */ /* 0x0081e8000c101128 */
[----:B0-----:R-:W3:Y:S04]  /*c61d0*/  LDL.LU.64 R60, [R1+0xef0] ;  /* 0x000ef000013c7983 */ /* 0x001ee80000300a00 */
[----:B------:R-:W3:Y:S01]  /*c61e0*/  LDL.LU.64 R10, [R1+0xee8] ;  /* 0x000ee800010a7983 */ /* 0x000ee20000300a00 */
[----:B------:R-:W-:-:S03]  /*c61f0*/  LOP3.LUT P4, RZ, R58, 0x80000000, RZ, 0xc0, !PT ;  /* 0x800000003aff7812 */ /* 0x000fc6000788c0ff */
[----:B------:R-:W3:Y:S01]  /*c6200*/  LDL.LU.64 R50, [R1+0xf10] ;  /* 0x000f100001327983 */ /* 0x000ee20000300a00 */
[----:B------:R-:W-:Y:S02]  /*c6210*/  PRMT R5, R42, 0x7770, RZ ;  /* 0x000077702a057816 */ /* 0x000fe400000000ff */
[C---:B------:R-:W-:Y:S02]  /*c6220*/  LOP3.LUT P5, RZ, R58.reuse, 0x40000000, RZ, 0xc0, !PT ;  /* 0x400000003aff7812 */ /* 0x040fe400078ac0ff */
[----:B------:R-:W-:Y:S02]  /*c6230*/  LOP3.LUT P2, RZ, R58, 0x20000000, RZ, 0xc0, !PT ;  /* 0x200000003aff7812 */ /* 0x000fe4000784c0ff */
[----:B------:R-:W-:-:S03]  /*c6240*/  PRMT R7, R42, 0x7772, RZ ;  /* 0x000077722a077816 */ /* 0x000fc600000000ff */
[----:B------:R0:W-:Y:S04]  /*c6250*/  @P4 STG.E.U8 desc[UR40][R12.64], R5 ;  /* 0x000000050c004986 */ /* 0x0001e8000c101128 */
[----:B0-----:R-:W3:Y:S01]  /*c6260*/  LDL.LU.64 R12, [R1+0xf08] ;  /* 0x000f0800010c7983 */ /* 0x001ee20000300a00 */
[----:B------:R-:W-:-:S05]  /*c6270*/  PRMT R5, R42, 0x7771, RZ ;  /* 0x000077712a057816 */ /* 0x000fca00000000ff */
[----:B----4-:R0:W-:Y:S04]  /*c6280*/  @P5 STG.E.U8 desc[UR40][R52.64], R5 ;  /* 0x0000000534005986 */ /* 0x0101e8000c101128 */
[----:B0-----:R-:W4:Y:S01]  /*c6290*/  LDL.LU.64 R52, [R1+0xf20] ;  /* 0x000f200001347983 */ /* 0x001f220000300a00 */
[----:B------:R-:W-:Y:S02]  /*c62a0*/  LOP3.LUT P6, RZ, R55, 0x8, RZ, 0xc0, !PT ;  /* 0x0000000837ff7812 */ /* 0x000fe400078cc0ff */
[----:B------:R-:W-:Y:S02]  /*c62b0*/  PRMT R42, R42, 0x7773, RZ ;  /* 0x000077732a2a7816 */ /* 0x000fe400000000ff */
[----:B------:R-:W-:Y:S02]  /*c62c0*/  LOP3.LUT P0, RZ, R58, 0x10000000, RZ, 0xc0, !PT ;  /* 0x100000003aff7812 */ /* 0x000fe4000780c0ff */
[----:B------:R-:W-:Y:S01]  /*c62d0*/  PRMT R9, R46, 0x7770, RZ ;  /* 0x000077702e097816 */ /* 0x000fe200000000ff */
[----:B--2---:R0:W-:Y:S04]  /*c62e0*/  @P2 STG.E.U8 desc[UR40][R48.64], R7 ;  /* 0x0000000730002986 */ /* 0x0041e8000c101128 */
[----:B0-----:R-:W2:Y:S04]  /*c62f0*/  LDL.LU.64 R48, [R1+0xf18] ;  /* 0x000f180001307983 */ /* 0x001ea80000300a00 */
[----:B------:R-:W2:Y:S04]  /*c6300*/  LDL.LU.64 R16, [R1+0xf48] ;  /* 0x000f480001107983 */ /* 0x000ea80000300a00 */
[----:B------:R0:W-:Y:S04]  /*c6310*/  @P6 STG.E.U8 desc[UR40][R14.64], R42 ;  /* 0x0000002a0e006986 */ /* 0x0001e8000c101128 */
[----:B0-----:R-:W2:Y:S04]  /*c6320*/  LDL.LU.64 R14, [R1+0xf40] ;  /* 0x000f4000010e7983 */ /* 0x001ea80000300a00 */
        /* <DEDUP_REMOVED lines=10> */
[----:B0-----:R-:W-:Y:S02]  /*c63d0*/  PRMT R9, R46, 0x7772, RZ ;  /* 0x000077722e097816 */ /* 0x001fe400000000ff */
[----:B------:R-:W3:Y:S04]  /*c63e0*/  LDL.LU.64 R10, [R1+0xf60] ;  /* 0x000f6000010a7983 */ /* 0x000ee80000300a00 */
[----:B------:R0:W-:Y:S01]  /*c63f0*/  @P1 STG.E.U8 desc[UR40][R50.64], R9 ;  /* 0x0000000932001986 */ /* 0x0001e2000c101128 */
[----:B------:R-:W-:Y:S02]  /*c6400*/  ISETP.NE.AND P1, PT, R4, RZ, PT ;  /* 0x000000ff0400720c */ /* 0x000fe40003f25270 */
[----:B------:R-:W-:Y:S01]  /*c6410*/  PRMT R46, R46, 0x7773, RZ ;  /* 0x000077732e2e7816 */ /* 0x000fe200000000ff */
[----:B------:R-:W3:Y:S01]  /*c6420*/  LDL.LU.64 R18, [R1+0xf78] ;  /* 0x000f780001127983 */ /* 0x000ee20000300a00 */
[----:B------:R-:W-:-:S02]  /*c6430*/  LOP3.LUT P5, RZ, R58, 0x400000, RZ, 0xc0, !PT ;  /* 0x004000003aff7812 */ /* 0x000fc400078ac0ff */
[----:B------:R-:W-:-:S07]  /*c6440*/  LOP3.LUT P4, RZ, R58, 0x1000000, RZ, 0xc0, !PT ;  /* 0x010000003aff7812 */ /* 0x000fce000788c0ff */
[----:B------:R1:W-:Y:S01]  /*c6450*/  @P1 STG.E.U8 desc[UR40][R12.64], R46 ;  /* 0x0000002e0c001986 */ /* 0x0003e2000c101128 */
[----:B------:R-:W-:Y:S02]  /*c6460*/  ISETP.NE.AND P1, PT, R3, RZ, PT ;  /* 0x000000ff0300720c */ /* 0x000fe40003f25270 */
[----:B------:R-:W-:Y:S01]  /*c6470*/  P2R R5, PR, RZ, 0x20 ;  /* 0x00000020ff057803 */ /* 0x000fe20000000000 */
[----:B0-----:R-:W3:Y:S01]  /*c6480*/  LDL.LU.64 R50, [R1+0xf70] ;  /* 0x000f700001327983 */ /* 0x001ee20000300a00 */
[----:B------:R-:W-:Y:S02]  /*c6490*/  LOP3.LUT P5, RZ, R55, 0x2, RZ, 0xc0, !PT ;  /* 0x0000000237ff7812 */ /* 0x000fe400078ac0ff */
[C---:B------:R-:W-:Y:S02]  /*c64a0*/  PRMT R3, R43.reuse, 0x7770, RZ ;  /* 0x000077702b037816 */ /* 0x040fe400000000ff */
[----:B------:R-:W-:Y:S02]  /*c64b0*/  P2R R6, PR, RZ, 0x20 ;  /* 0x00000020ff067803 */ /* 0x000fe40000000000 */
[----:B------:R-:W-:Y:S01]  /*c64c0*/  LOP3.LUT P5, RZ, R58, 0x800000, RZ, 0xc0, !PT ;  /* 0x008000003aff7812 */ /* 0x000fe200078ac0ff */
[----:B-1----:R-:W3:Y:S04]  /*c64d0*/  LDL.LU R12, [R1+0x140] ;  /* 0x00014000010c7983 */ /* 0x002ee80000300800 */
[----:B----4-:R0:W-:Y:S02]  /*c64e0*/  @P1 STG.E.U8 desc[UR40][R52.64], R3 ;  /* 0x0000000334001986 */ /* 0x0101e4000c101128 */
[----:B0-----:R-:W-:-:S02]  /*c64f0*/  PRMT R3, R43, 0x7771, RZ ;  /* 0x000077712b037816 */ /* 0x001fc400000000ff */
[----:B------:R-:W4:Y:S04]  /*c6500*/  LDL.LU.64 R52, [R1+0xf80] ;  /* 0x000f800001347983 */ /* 0x000f280000300a00 */
[----:B--2---:R0:W-:Y:S02]  /*c6510*/  @P4 STG.E.U8 desc[UR40][R48.64], R3 ;  /* 0x0000000330004986 */ /* 0x0041e4000c101128 */
[----:B0-----:R-:W-:Y:S02]  /*c6520*/  PRMT R3, R43, 0x7772, RZ ;  /* 0x000077722b037816 */ /* 0x001fe400000000ff */
[----:B------:R-:W2:Y:S04]  /*c6530*/  LDL.LU.64 R48, [R1+0xf38] ;  /* 0x000f380001307983 */ /* 0x000ea80000300a00 */
[----:B------:R0:W-:Y:S01]  /*c6540*/  @P5 STG.E.U8 desc[UR40][R16.64], R3 ;  /* 0x0000000310005986 */ /* 0x0001e2000c101128 */
[----:B------:R-:W-:-:S02]  /*c6550*/  ISETP.NE.AND P5, PT, R6, RZ, PT ;  /* 0x000000ff0600720c */ /* 0x000fc40003fa5270 */
[----:B------:R-:W-:Y:S01]  /*c6560*/  PRMT R43, R43, 0x7773, RZ ;  /* 0x000077732b2b7816 */ /* 0x000fe200000000ff */
[----:B------:R-:W2:Y:S01]  /*c6570*/  LDL.LU.64 R20, [R1+0xee0] ;  /* 0x000ee00001147983 */ /* 0x000ea20000300a00 */
[----:B0-----:R-:W-:-:S03]  /*c6580*/  PRMT R3, R47, 0x7770, RZ ;  /* 0x000077702f037816 */ /* 0x001fc600000000ff */
[----:B------:R-:W2:Y:S06]  /*c6590*/  LDL.LU.64 R16, [R1+0xd70] ;  /* 0x000d700001107983 */ /* 0x000eac0000300a00 */
[----:B------:R-:W-:Y:S01]  /*c65a0*/  @P5 STG.E.U8 desc[UR40][R14.64], R43 ;  /* 0x0000002b0e005986 */ /* 0x000fe2000c101128 */
[----:B------:R-:W-:-:S13]  /*c65b0*/  ISETP.NE.AND P5, PT, R5, RZ, PT ;  /* 0x000000ff0500720c */ /* 0x000fda0003fa5270 */
[----:B---3--:R0:W-:Y:S04]  /*c65c0*/  @P5 STG.E.U8 desc[UR40][R60.64], R3 ;  /* 0x000000033c005986 */ /* 0x0081e8000c101128 */
[----:B0-----:R-:W3:Y:S01]  /*c65d0*/  LDL.LU.64 R60, [R1+0xf98] ;  /* 0x000f9800013c7983 */ /* 0x001ee20000300a00 */
[----:B------:R-:W-:Y:S02]  /*c65e0*/  LOP3.LUT P6, RZ, R59, 0x100000, RZ, 0xc0, !PT ;  /* 0x001000003bff7812 */ /* 0x000fe400078cc0ff */
[----:B------:R-:W-:Y:S01]  /*c65f0*/  LOP3.LUT P2, RZ, R58, 0x200000, RZ, 0xc0, !PT ;  /* 0x002000003aff7812 */ /* 0x000fe2000784c0ff */
[----:B------:R-:W3:Y:S01]  /*c6600*/  LDL.LU.64 R14, [R1+0xed8] ;  /* 0x000ed800010e7983 */ /* 0x000ee20000300a00 */
[----:B------:R-:W-:Y:S02]  /*c6610*/  P2R R7, PR, RZ, 0x40 ;  /* 0x00000040ff077803 */ /* 0x000fe40000000000 */
[----:B------:R-:W-:-:S04]  /*c6620*/  LOP3.LUT P6, RZ, R55, 0x1, RZ, 0xc0, !PT ;  /* 0x0000000137ff7812 */ /* 0x000fc800078cc0ff */
[----:B------:R-:W-:Y:S02]  /*c6630*/  P2R R8, PR, RZ, 0x40 ;  /* 0x00000040ff087803 */ /* 0x000fe40000000000 */
[----:B------:R-:W-:Y:S02]  /*c6640*/  LOP3.LUT P6, RZ, R58, 0x100000, RZ, 0xc0, !PT ;  /* 0x001000003aff7812 */ /* 0x000fe400078cc0ff */
[----:B------:R-:W-:-:S05]  /*c6650*/  PRMT R3, R47, 0x7771, RZ ;  /* 0x000077712f037816 */ /* 0x000fca00000000ff */
[----:B------:R0:W-:Y:S02]  /*c6660*/  @P2 STG.E.U8 desc[UR40][R10.64], R3 ;  /* 0x000000030a002986 */ /* 0x0001e4000c101128 */
[C---:B0-----:R-:W-:Y:S02]  /*c6670*/  PRMT R3, R47.reuse, 0x7772, RZ ;  /* 0x000077722f037816 */ /* 0x041fe400000000ff */
[----:B------:R-:W3:Y:S04]  /*c6680*/  LDL.LU.64 R10, [R1+0xe90] ;  /* 0x000e9000010a7983 */ /* 0x000ee80000300a00 */
[----:B------:R0:W-:Y:S01]  /*c6690*/  @P6 STG.E.U8 desc[UR40][R18.64], R3 ;  /* 0x0000000312006986 */ /* 0x0001e2000c101128 */
[----:B------:R-:W-:Y:S02]  /*c66a0*/  ISETP.NE.AND P6, PT, R8, RZ, PT ;  /* 0x000000ff0800720c */ /* 0x000fe40003fc5270 */
[----:B------:R-:W-:-:S11]  /*c66b0*/  PRMT R47, R47, 0x7773, RZ ;  /* 0x000077732f2f7816 */ /* 0x000fd600000000ff */
[----:B------:R1:W-:Y:S01]  /*c66c0*/  @P6 STG.E.U8 desc[UR40][R50.64], R47 ;  /* 0x0000002f32006986 */ /* 0x0003e2000c101128 */
[----:B------:R-:W-:-:S03]  /*c66d0*/  ISETP.NE.AND P6, PT, R7, RZ, PT ;  /* 0x000000ff0700720c */ /* 0x000fc60003fc5270 */
[----:B------:R-:W4:Y:S01]  /*c66e0*/  LDS.128 R4, [R0] ;  /* 0x0000000000047984 */ /* 0x000f220000000c00 */
[C---:B------:R-:W-:Y:S02]  /*c66f0*/  LOP3.LUT P0, RZ, R59.reuse, 0x80000, RZ, 0xc0, !PT ;  /* 0x000800003bff7812 */ /* 0x040fe4000780c0ff */
[----:B0-----:R-:W-:Y:S01]  /*c6700*/  PRMT R3, R12, 0x7770, RZ ;  /* 0x000077700c037816 */ /* 0x001fe200000000ff */
[----:B-1----:R-:W3:Y:S06]  /*c6710*/  LDL.LU.64 R50, [R1+0xc98] ;  /* 0x000c980001327983 */ /* 0x002eec0000300a00 */
[----:B----4-:R0:W-:Y:S04]  /*c6720*/  @P6 STG.E.U8 desc[UR40][R52.64], R3 ;  /* 0x0000000334006986 */ /* 0x0101e8000c101128 */
[----:B------:R-:W4:Y:S01]  /*c6730*/  LDL.LU R13, [R1+0x144] ;  /* 0x00014400010d7983 */ /* 0x000f220000300800 */
[----:B------:R-:W-:-:S02]  /*c6740*/  LOP3.LUT P3, RZ, R59, 0x40000, RZ, 0xc0, !PT ;  /* 0x000400003bff7812 */ /* 0x000fc4000786c0ff */
[----:B0-----:R-:W-:Y:S01]  /*c6750*/  PRMT R3, R12, 0x7771, RZ ;  /* 0x000077710c037816 */ /* 0x001fe200000000ff */
[----:B------:R-:W4:Y:S01]  /*c6760*/  LDL.LU.64 R52, [R1+0xc30] ;  /* 0x000c300001347983 */ /* 0x000f220000300a00 */
[----:B------:R-:W-:Y:S02]  /*c6770*/  LOP3.LUT P1, RZ, R59, 0x20000, RZ, 0xc0, !PT ;  /* 0x000200003bff7812 */ /* 0x000fe4000782c0ff */
[----:B------:R-:W-:Y:S01]  /*c6780*/  PRMT R0, R4, 0x7770, RZ ;  /* 0x0000777004007816 */ /* 0x000fe200000000ff */
[----:B--2---:R0:W-:Y:S01]  /*c6790*/  @P0 STG.E.U8 desc[UR40][R48.64], R3 ;  /* 0x0000000330000986 */ /* 0x0041e2000c101128 */
[----:B------:R-:W-:-:S03]  /*c67a0*/  LOP3.LUT P0, RZ, R2, 0x40000000, RZ, 0xc0, !PT ;  /* 0x4000000002ff7812 */ /* 0x000fc6000780c0ff */
[----:B0-----:R-:W2:Y:S01]  /*c67b0*/  LDL.LU.64 R48, [R1+0xb48] ;  /* 0x000b480001307983 */ /* 0x001ea20000300a00 */
[----:B------:R-:W-:-:S05]  /*c67c0*/  PRMT R3, R12, 0x7772, RZ ;  /* 0x000077720c037816 */ /* 0x000fca00000000ff */
[----:B------:R0:W-:Y:S02]  /*c67d0*/  @P3 STG.E.U8 desc[UR40][R20.64], R3 ;  /* 0x0000000314003986 */ /* 0x0001e4000c101128 */
[----:B0-----:R-:W-:-:S05]  /*c67e0*/  PRMT R3, R12, 0x7773, RZ ;  /* 0x000077730c037816 */ /* 0x001fca00000000ff */
[----:B------:R-:W-:Y:S04]  /*c67f0*/  @P0 STG.E.U8 desc[UR40][R16.64], R3 ;  /* 0x0000000310000986 */ /* 0x000fe8000c101128 */
[----:B---3--:R0:W-:Y:S04]  /*c6800*/  @P1 STG.E.U8 desc[UR40][R60.64], R0 ;  /* 0x000000003c001986 */ /* 0x0081e8000c101128 */
[----:B0-----:R-:W3:Y:S01]  /*c6810*/  LDL.LU.64 R60, [R1+0xa20] ;  /* 0x000a2000013c7983 */ /* 0x001ee20000300a00 */
[C---:B------:R-:W-:Y:S02]  /*c6820*/  LOP3.LUT P0, RZ, R59.reuse, 0x10000, RZ, 0xc0, !PT ;  /* 0x000100003bff7812 */ /* 0x040fe4000780c0ff */
[----:B------:R-:W-:Y:S01]  /*c6830*/  LOP3.LUT P4, RZ, R59, 0x8000, RZ, 0xc0, !PT ;  /* 0x000080003bff7812 */ /* 0x000fe2000788c0ff */
[----:B------:R-:W3:Y:S01]  /*c6840*/  LDL.LU.64 R18, [R1+0x950] ;  /* 0x0009500001127983 */ /* 0x000ee20000300a00 */
[----:B------:R-:W-:-:S02]  /*c6850*/  LOP3.LUT P1, RZ, R2, 0x20000000, RZ, 0xc0, !PT ;  /* 0x2000000002ff7812 */ /* 0x000fc4000782c0ff */
[C---:B------:R-:W-:Y:S01]  /*c6860*/  LOP3.LUT P2, RZ, R59.reuse, 0x4000, RZ, 0xc0, !PT ;  /* 0x000040003bff7812 */ /* 0x040fe2000784c0ff */
[----:B------:R-:W3:Y:S01]  /*c6870*/  LDL.LU.64 R20, [R1+0x840] ;  /* 0x0008400001147983 */ /* 0x000ee20000300a00 */
[C---:B------:R-:W-:Y:S02]  /*c6880*/  PRMT R0, R4.reuse, 0x7771, RZ ;  /* 0x0000777104007816 */ /* 0x040fe400000000ff */
[----:B------:R-:W-:Y:S01]  /*c6890*/  LOP3.LUT P5, RZ, R59, 0x2000, RZ, 0xc0, !PT ;  /* 0x000020003bff7812 */ /* 0x000fe200078ac0ff */
[----:B------:R-:W3:Y:S04]  /*c68a0*/  LDL.LU.64 R16, [R1+0x608] ;  /* 0x0006080001107983 */ /* 0x000ee80000300a00 */
[----:B------:R0:W-:Y:S02]  /*c68b0*/  @P0 STG.E.U8 desc[UR40][R14.64], R0 ;  /* 0x000000000e000986 */ /* 0x0001e4000c101128 */
[----:B0-----:R-:W-:-:S02]  /*c68c0*/  PRMT R0, R4, 0x7772, RZ ;  /* 0x0000777204007816 */ /* 0x001fc400000000ff */
[----:B------:R-:W3:Y:S01]  /*c68d0*/  LDL.LU.64 R14, [R1+0x510] ;  /* 0x00051000010e7983 */ /* 0x000ee20000300a00 */
[----:B------:R-:W-:-:S03]  /*c68e0*/  PRMT R4, R4, 0x7773, RZ ;  /* 0x0000777304047816 */ /* 0x000fc600000000ff */
[----:B------:R-:W-:Y:S01]  /*c68f0*/  @P4 STG.E.U8 desc[UR40][R10.64], R0 ;  /* 0x000000000a004986 */ /* 0x000fe2000c101128 */
[----:B------:R-:W-:-:S03]  /*c6900*/  LOP3.LUT P6, RZ, R59, 0x1000, RZ, 0xc0, !PT ;  /* 0x000010003bff7812 */ /* 0x000fc600078cc0ff */
[----:B------:R0:W-:Y:S01]  /*c6910*/  @P1 STG.E.U8 desc[UR40][R50.64], R4 ;  /* 0x0000000432001986 */ /* 0x0001e2000c101128 */
[C---:B----4-:R-:W-:Y:S02]  /*c6920*/  PRMT R8, R13.reuse, 0x7770, RZ ;  /* 0x000077700d087816 */ /* 0x050fe400000000ff */
[C---:B------:R-:W-:Y:S01]  /*c6930*/  PRMT R3, R13.reuse, 0x7771, RZ ;  /* 0x000077710d037816 */ /* 0x040fe200000000ff */
[----:B0-----:R-:W4:Y:S04]  /*c6940*/  LDL.LU.64 R50, [R1+0x2a8] ;  /* 0x0002a80001327983 */ /* 0x001f280000300a00 */
[----:B------:R0:W-:Y:S04]  /*c6950*/  @P2 STG.E.U8 desc[UR40][R52.64], R8 ;  /* 0x0000000834002986 */ /* 0x0001e8000c101128 */
[----:B0-----:R-:W4:Y:S01]  /*c6960*/  LDL.LU.64 R52, [R1+0x1b8] ;  /* 0x0001b80001347983 */ /* 0x001f220000300a00 */
[----:B------:R-:W-:-:S03]  /*c6970*/  PRMT R9, R13, 0x7772, RZ ;  /* 0x000077720d097816 */ /* 0x000fc600000000ff */
[----:B--2---:R0:W-:Y:S04]  /*c6980*/  @P5 STG.E.U8 desc[UR40][R48.64], R3 ;  /* 0x0000000330005986 */ /* 0x0041e8000c101128 */
[----:B0-----:R-:W2:Y:S04]  /*c6990*/  LDL.LU.64 R48, [R1+0x1b0] ;  /* 0x0001b00001307983 */ /* 0x001ea80000300a00 */
[----:B------:R-:W2:Y:S04]  /*c69a0*/  LDL.LU R54, [R1+0x148] ;  /* 0x0001480001367983 */ /* 0x000ea80000300800 */
[----:B---3--:R0:W-:Y:S04]  /*c69b0*/  @P6 STG.E.U8 desc[UR40][R60.64], R9 ;  /* 0x000000093c006986 */ /* 0x0081e8000c101128 */
[----:B0-----:R-:W3:Y:S04]  /*c69c0*/  LDL.LU.64 R60, [R1+0x1a8] ;  /* 0x0001a800013c7983 */ /* 0x001ee80000300a00 */
[----:B------:R-:W3:Y:S04]  /*c69d0*/  LDL.LU.64 R26, [R1+0x1a0] ;  /* 0x0001a000011a7983 */ /* 0x000ee80000300a00 */
[----:B------:R-:W3:Y:S01]  /*c69e0*/  LDL.LU.64 R28, [R1+0x198] ;  /* 0x00019800011c7983 */ /* 0x000ee20000300a00 */
[----:B------:R-:W-:-:S03]  /*c69f0*/  LOP3.LUT P2, RZ, R2, 0x10000000, RZ, 0xc0, !PT ;  /* 0x1000000002ff7812 */ /* 0x000fc6000784c0ff */
[----:B------:R-:W3:Y:S01]  /*c6a00*/  LDL.LU.64 R24, [R1+0x190] ;  /* 0x0001900001187983 */ /* 0x000ee20000300a00 */
[----:B------:R-:W-:Y:S02]  /*c6a10*/  LOP3.LUT P3, RZ, R59, 0x800, RZ, 0xc0, !PT ;  /* 0x000008003bff7812 */ /* 0x000fe4000786c0ff */
[----:B------:R-:W-:Y:S01]  /*c6a20*/  PRMT R10, R13, 0x7773, RZ ;  /* 0x000077730d0a7816 */ /* 0x000fe200000000ff */
[----:B------:R-:W3:Y:S01]  /*c6a30*/  LDL.LU.64 R22, [R1+0x188] ;  /* 0x0001880001167983 */ /* 0x000ee20000300a00 */
[----:B------:R-:W-:Y:S02]  /*c6a40*/  PRMT R11, R5, 0x7770, RZ ;  /* 0x00007770050b7816 */ /* 0x000fe400000000ff */
[----:B------:R-:W-:-:S03]  /*c6a50*/  LOP3.LUT P4, RZ, R59, 0x40, RZ, 0xc0, !PT ;  /* 0x000000403bff7812 */ /* 0x000fc6000788c0ff */
[----:B------:R0:W-:Y:S01]  /*c6a60*/  @P2 STG.E.U8 desc[UR40][R18.64], R10 ;  /* 0x0000000a12002986 */ /* 0x0001e2000c101128 */
[C---:B------:R-:W-:Y:S02]  /*c6a70*/  LOP3.LUT P2, RZ, R59.reuse, 0x400, RZ, 0xc0, !PT ;  /* 0x000004003bff7812 */ /* 0x040fe4000784c0ff */
[C---:B------:R-:W-:Y:S01]  /*c6a80*/  LOP3.LUT P1, RZ, R59.reuse, 0x200, RZ, 0xc0, !PT ;  /* 0x000002003bff7812 */ /* 0x040fe2000782c0ff */
[----:B------:R1:W-:Y:S01]  /*c6a90*/  @P3 STG.E.U8 desc[UR40][R20.64], R11 ;  /* 0x0000000b14003986 */ /* 0x0003e2000c101128 */
[----:B------:R-:W-:Y:S02]  /*c6aa0*/  LOP3.LUT P3, RZ, R2, 0x8000000, RZ, 0xc0, !PT ;  /* 0x0800000002ff7812 */ /* 0x000fe4000786c0ff */
[C---:B------:R-:W-:Y:S02]  /*c6ab0*/  LOP3.LUT P0, RZ, R59.reuse, 0x100, RZ, 0xc0, !PT ;  /* 0x000001003bff7812 */ /* 0x040fe4000780c0ff */
[----:B------:R-:W-:Y:S02]  /*c6ac0*/  P2R R0, PR, RZ, 0x10 ;  /* 0x00000010ff007803 */ /* 0x000fe40000000000 */
[----:B------:R-:W-:Y:S01]  /*c6ad0*/  LOP3.LUT P4, RZ, R59, 0x80, RZ, 0xc0, !PT ;  /* 0x000000803bff7812 */ /* 0x000fe2000788c0ff */
[----:B0-----:R-:W3:Y:S01]  /*c6ae0*/  LDL.LU.64 R18, [R1+0x180] ;  /* 0x0001800001127983 */ /* 0x001ee20000300a00 */
[----:B------:R-:W-:-:S02]  /*c6af0*/  PRMT R4, R5, 0x7771, RZ ;  /* 0x0000777105047816 */ /* 0x000fc400000000ff */
[C---:B------:R-:W-:Y:S01]  /*c6b00*/  PRMT R8, R5.reuse, 0x7772, RZ ;  /* 0x0000777205087816 */ /* 0x040fe200000000ff */
[----:B-1----:R-:W3:Y:S01]  /*c6b10*/  LDL.LU.64 R20, [R1+0x178] ;  /* 0x0001780001147983 */ /* 0x002ee20000300a00 */
[----:B------:R-:W-:-:S03]  /*c6b20*/  PRMT R5, R5, 0x7773, RZ ;  /* 0x0000777305057816 */ /* 0x000fc600000000ff */
[----:B------:R-:W3:Y:S04]  /*c6b30*/  LDL.LU R13, [R1+0x14c] ;  /* 0x00014c00010d7983 */ /* 0x000ee80000300800 */
[----:B------:R0:W-:Y:S04]  /*c6b40*/  @P2 STG.E.U8 desc[UR40][R16.64], R4 ;  /* 0x0000000410002986 */ /* 0x0001e8000c101128 */
[----:B------:R1:W-:Y:S04]  /*c6b50*/  @P1 STG.E.U8 desc[UR40][R14.64], R8 ;  /* 0x000000080e001986 */ /* 0x0003e8000c101128 */
[----:B----4-:R4:W-:Y:S04]  /*c6b60*/  @P3 STG.E.U8 desc[UR40][R50.64], R5 ;  /* 0x0000000532003986 */ /* 0x0109e8000c101128 */
[----:B0-----:R-:W3:Y:S04]  /*c6b70*/  LDL.LU.64 R16, [R1+0x170] ;  /* 0x0001700001107983 */ /* 0x001ee80000300a00 */
[----:B-1----:R-:W3:Y:S04]  /*c6b80*/  LDL.LU.64 R14, [R1+0x168] ;  /* 0x00016800010e7983 */ /* 0x002ee80000300a00 */
[----:B----4-:R-:W4:Y:S01]  /*c6b90*/  LDL.LU.64 R50, [R1+0x160] ;  /* 0x0001600001327983 */ /* 0x010f220000300a00 */
[----:B--2---:R-:W-:-:S02]  /*c6ba0*/  PRMT R9, R54, 0x7770, RZ ;  /* 0x0000777036097816 */ /* 0x004fc400000000ff */
[----:B------:R-:W-:-:S03]  /*c6bb0*/  PRMT R10, R54, 0x7771, RZ ;  /* 0x00007771360a7816 */ /* 0x000fc600000000ff */
[----:B------:R0:W-:Y:S04]  /*c6bc0*/  @P0 STG.E.U8 desc[UR40][R52.64], R9 ;  /* 0x0000000934000986 */ /* 0x0001e8000c101128 */
[----:B------:R1:W-:Y:S01]  /*c6bd0*/  @P4 STG.E.U8 desc[UR40][R48.64], R10 ;  /* 0x0000000a30004986 */ /* 0x0003e2000c101128 */
[----:B------:R-:W-:Y:S02]  /*c6be0*/  ISETP.NE.AND P4, PT, R0, RZ, PT ;  /* 0x000000ff0000720c */ /* 0x000fe40003f85270 */
[----:B------:R-:W-:Y:S01]  /*c6bf0*/  PRMT R0, R54, 0x7772, RZ ;  /* 0x0000777236007816 */ /* 0x000fe200000000ff */
[----:B0-----:R-:W2:Y:S04]  /*c6c00*/  LDL.LU.64 R52, [R1+0x1178] ;  /* 0x0011780001347983 */ /* 0x001ea80000300a00 */
[----:B-1----:R-:W2:Y:S06]  /*c6c10*/  LDL.LU.64 R48, [R1+0x1170] ;  /* 0x0011700001307983 */ /* 0x002eac0000300a00 */
[----:B---3--:R0:W-:Y:S04]  /*c6c20*/  @P4 STG.E.U8 desc[UR40][R60.64], R0 ;  /* 0x000000003c004986 */ /* 0x0081e8000c101128 */
[----:B0-----:R-:W3:Y:S01]  /*c6c30*/  LDL.LU.64 R60, [R1+0x1168] ;  /* 0x00116800013c7983 */ /* 0x001ee20000300a00 */
[----:B------:R-:W-:-:S04]  /*c6c40*/  LOP3.LUT P5, RZ, R59, 0x8, RZ, 0xc0, !PT ;  /* 0x000000083bff7812 */ /* 0x000fc800078ac0ff */
[----:B------:R-:W-:Y:S02]  /*c6c50*/  P2R R3, PR, RZ, 0x20 ;  /* 0x00000020ff037803 */ /* 0x000fe40000000000 */
[C---:B------:R-:W-:Y:S02]  /*c6c60*/  LOP3.LUT P5, RZ, R59.reuse, 0x10, RZ, 0xc0, !PT ;  /* 0x000000103bff7812 */ /* 0x040fe400078ac0ff */
[----:B------:R-:W-:Y:S02]  /*c6c70*/  LOP3.LUT P4, RZ, R2, 0x4000000, RZ, 0xc0, !PT ;  /* 0x0400000002ff7812 */ /* 0x000fe4000788c0ff */
[----:B------:R-:W-:Y:S02]  /*c6c80*/  P2R R12, PR, RZ, 0x20 ;  /* 0x00000020ff0c7803 */ /* 0x000fe40000000000 */
[----:B------:R-:W-:Y:S02]  /*c6c90*/  LOP3.LUT P5, RZ, R59, 0x20, RZ, 0xc0, !PT ;  /* 0x000000203bff7812 */ /* 0x000fe400078ac0ff */
[----:B------:R-:W-:-:S02]  /*c6ca0*/  PRMT R4, R54, 0x7773, RZ ;  /* 0x0000777336047816 */ /* 0x000fc400000000ff */
[----:B------:R-:W-:-:S05]  /*c6cb0*/  PRMT R8, R6, 0x7770, RZ ;  /* 0x0000777006087816 */ /* 0x000fca00000000ff */
[----:B------:R0:W-:Y:S04]  /*c6cc0*/  @P4 STG.E.U8 desc[UR40][R26.64], R4 ;  /* 0x000000041a004986 */ /* 0x0001e8000c101128 */
[----:B------:R1:W-:Y:S01]  /*c6cd0*/  @P5 STG.E.U8 desc[UR40][R28.64], R8 ;  /* 0x000000081c005986 */ /* 0x0003e2000c101128 */
[----:B------:R-:W-:Y:S02]  /*c6ce0*/  ISETP.NE.AND P5, PT, R12, RZ, PT ;  /* 0x000000ff0c00720c */ /* 0x000fe40003fa5270 */
[----:B------:R-:W-:-:S11]  /*c6cf0*/  PRMT R5, R6, 0x7771, RZ ;  /* 0x0000777106057816 */ /* 0x000fd600000000ff */
[----:B------:R0:W-:Y:S01]  /*c6d00*/  @P5 STG.E.U8 desc[UR40][R24.64], R5 ;  /* 0x0000000518005986 */ /* 0x0001e2000c101128 */
[----:B------:R-:W-:Y:S02]  /*c6d10*/  ISETP.NE.AND P5, PT, R3, RZ, PT ;  /* 0x000000ff0300720c */ /* 0x000fe40003fa5270 */
[----:B------:R-:W-:Y:S02]  /*c6d20*/  PRMT R3, R6, 0x7772, RZ ;  /* 0x0000777206037816 */ /* 0x000fe400000000ff */
[----:B------:R-:W-:-:S09]  /*c6d30*/  LOP3.LUT P6, RZ, R59, 0x4, RZ, 0xc0, !PT ;  /* 0x000000043bff7812 */ /* 0x000fd200078cc0ff */
[----:B------:R0:W-:Y:S01]  /*c6d40*/  @P5 STG.E.U8 desc[UR40][R22.64], R3 ;  /* 0x0000000316005986 */ /* 0x0001e2000c101128 */
[----:B------:R-:W-:Y:S02]  /*c6d50*/  LOP3.LUT P5, RZ, R2, 0x2000000, RZ, 0xc0, !PT ;  /* 0x0200000002ff7812 */ /* 0x000fe400078ac0ff */
[----:B------:R-:W-:Y:S02]  /*c6d60*/  PRMT R6, R6, 0x7773, RZ ;  /* 0x0000777306067816 */ /* 0x000fe400000000ff */
[----:B------:R-:W-:Y:S02]  /*c6d70*/  PRMT R0, R13, 0x7770, RZ ;  /* 0x000077700d007816 */ /* 0x000fe400000000ff */
[----:B------:R-:W-:Y:S02]  /*c6d80*/  LOP3.LUT P4, RZ, R59, 0x1, RZ, 0xc0, !PT ;  /* 0x000000013bff7812 */ /* 0x000fe4000788c0ff */
[----:B------:R-:W-:-:S05]  /*c6d90*/  LOP3.LUT P3, RZ, R2, 0x800000, RZ, 0xc0, !PT ;  /* 0x0080000002ff7812 */ /* 0x000fca000786c0ff */
[----:B------:R0:W-:Y:S01]  /*c6da0*/  @P5 STG.E.U8 desc[UR40][R18.64], R6 ;  /* 0x0000000612005986 */ /* 0x0001e2000c101128 */
[----:B------:R-:W-:-:S03]  /*c6db0*/  LOP3.LUT P5, RZ, R59, 0x2, RZ, 0xc0, !PT ;  /* 0x000000023bff7812 */ /* 0x000fc600078ac0ff */
[----:B------:R1:W-:Y:S01]  /*c6dc0*/  @P6 STG.E.U8 desc[UR40][R20.64], R0 ;  /* 0x0000000014006986 */ /* 0x0003e2000c101128 */
[C---:B------:R-:W-:Y:S02]  /*c6dd0*/  LOP3.LUT P6, RZ, R2.reuse, 0x1000000, RZ, 0xc0, !PT ;  /* 0x0100000002ff7812 */ /* 0x040fe400078cc0ff */
[C---:B------:R-:W-:Y:S02]  /*c6de0*/  LOP3.LUT P2, RZ, R2.reuse, 0x400000, RZ, 0xc0, !PT ;  /* 0x0040000002ff7812 */ /* 0x040fe4000784c0ff */
[C---:B------:R-:W-:Y:S02]  /*c6df0*/  LOP3.LUT P1, RZ, R2.reuse, 0x200000, RZ, 0xc0, !PT ;  /* 0x0020000002ff7812 */ /* 0x040fe4000782c0ff */
[----:B------:R-:W-:Y:S02]  /*c6e00*/  LOP3.LUT P0, RZ, R2, 0x100000, RZ, 0xc0, !PT ;  /* 0x0010000002ff7812 */ /* 0x000fe4000780c0ff */
[C---:B------:R-:W-:Y:S02]  /*c6e10*/  PRMT R2, R13.reuse, 0x7771, RZ ;  /* 0x000077710d027816 */ /* 0x040fe400000000ff */
[----:B0-----:R-:W-:-:S02]  /*c6e20*/  PRMT R4, R13, 0x7772, RZ ;  /* 0x000077720d047816 */ /* 0x001fc400000000ff */
[----:B-1----:R-:W-:Y:S02]  /*c6e30*/  PRMT R8, R13, 0x7773, RZ ;  /* 0x000077730d087816 */ /* 0x002fe400000000ff */
[C---:B------:R-:W-:Y:S01]  /*c6e40*/  PRMT R9, R7.reuse, 0x7770, RZ ;  /* 0x0000777007097816 */ /* 0x040fe200000000ff */
[----:B------:R0:W-:Y:S01]  /*c6e50*/  @P5 STG.E.U8 desc[UR40][R16.64], R2 ;  /* 0x0000000210005986 */ /* 0x0001e2000c101128 */
[C---:B------:R-:W-:Y:S02]  /*c6e60*/  PRMT R5, R7.reuse, 0x7771, RZ ;  /* 0x0000777107057816 */ /* 0x040fe400000000ff */
[C---:B------:R-:W-:Y:S01]  /*c6e70*/  PRMT R10, R7.reuse, 0x7772, RZ ;  /* 0x00007772070a7816 */ /* 0x040fe200000000ff */
[----:B------:R0:W-:Y:S04]  /*c6e80*/  @P4 STG.E.U8 desc[UR40][R14.64], R4 ;  /* 0x000000040e004986 */ /* 0x0001e8000c101128 */
[----:B----4-:R0:W-:Y:S01]  /*c6e90*/  @P6 STG.E.U8 desc[UR40][R50.64], R8 ;  /* 0x0000000832006986 */ /* 0x0101e2000c101128 */
[----:B------:R-:W-:-:S03]  /*c6ea0*/  PRMT R7, R7, 0x7773, RZ ;  /* 0x0000777307077816 */ /* 0x000fc600000000ff */
[----:B--2---:R0:W-:Y:S04]  /*c6eb0*/  @P3 STG.E.U8 desc[UR40][R52.64], R9 ;  /* 0x0000000934003986 */ /* 0x0041e8000c101128 */
[----:B------:R0:W-:Y:S04]  /*c6ec0*/  @P2 STG.E.U8 desc[UR40][R48.64], R5 ;  /* 0x0000000530002986 */ /* 0x0001e8000c101128 */
[----:B---3--:R0:W-:Y:S01]  /*c6ed0*/  @P1 STG.E.U8 desc[UR40][R60.64], R10 ;  /* 0x0000000a3c001986 */ /* 0x0081e2000c101128 */
[----:B------:R-:W-:Y:S05]  /*c6ee0*/  @!P0 EXIT ;  /* 0x000000000000894d */ /* 0x000fea0003800000 */
[----:B0-----:R-:W2:Y:S04]  /*c6ef0*/  LDL.LU.64 R60, [R1+0x1160] ;  /* 0x00116000013c7983 */ /* 0x001ea80000300a00 */
[----:B--2---:R-:W-:Y:S01]  /*c6f00*/  STG.E.U8 desc[UR40][R60.64], R7 ;  /* 0x000000073c007986 */ /* 0x004fe2000c101128 */
[----:B------:R-:W-:Y:S05]  /*c6f10*/  EXIT ;  /* 0x000000000000794d */ /* 0x000fea0003800000 */
.L_x_2:
[----:B------:R-:W-:-:S00]  /*c6f20*/  BRA `(.L_x_2) ;  /* 0xfffffffc00fc7947 */ /* 0x000fc0000383ffff */
[----:B------:R-:W-:-:S00]  /*c6f30*/  NOP ;  /* 0x0000000000007918 */ /* 0x000fc00000000000 */
        /* <DEDUP_REMOVED lines=12> */
.L_x_3:


//--------------------- .nv.shared.matmul_kernel  --------------------------
	.section	.nv.shared.matmul_kernel,"aw",@nobits
	.sectionflags	@""
	.align	16
	.zero		1024


//--------------------- .nv.shared.reserved.0     --------------------------
	.section	.nv.shared.reserved.0,"aw",@nobits
	.weak		__nv_reservedSMEM_offset_0_alias
	.size		__nv_reservedSMEM_offset_0_alias, 0, 64
	.other		__nv_reservedSMEM_offset_0_alias,@"STO_CUDA_RESERVED_SHARED STV_DEFAULT"
__nv_reservedSMEM_offset_0_alias:
	.zero		0
	.zero		64


//--------------------- .nv.constant0.matmul_kernel --------------------------
	.section	.nv.constant0.matmul_kernel,"a",@progbits
	.sectionflags	@""
	.align	4
.nv.constant0.matmul_kernel:
	.zero		976


//--------------------- SYMBOLS --------------------------

	.type		.nv.reservedSmem.offset0,@object
	.size		.nv.reservedSmem.offset0,0x4
	.type		.nv.reservedSmem.cap,@object
	.size		.nv.reservedSmem.cap,0x4
